	.target	sm_90a

	.elftype	@"ET_EXEC"


//--------------------- .note.nv.tkinfo           --------------------------
	.section	.note.nv.tkinfo,"",@"SHT_NOTE"
	.sectionflags	@"SHF_NOTE_NV_TKINFO"
	.tkinfo
        /*0018*/ 	.word	0x00000002
        /*0030*/ 	.string	""
        /*0030*/ 	.string	"ptxas"
        /*0030*/ 	.string	"Cuda compilation tools, release 13.0, V13.0.88"
        /*0030*/ 	.string	"Build cuda_13.0.r13.0/compiler.36424714_0"
        /*0030*/ 	.string	"-arch sm_90a -m 64 "



//--------------------- .note.nv.cuinfo           --------------------------
	.section	.note.nv.cuinfo,"",@"SHT_NOTE"
	.sectionflags	@"SHF_NOTE_NV_CUINFO"
        /*0018*/ 	.short	0x0002
        /*001a*/ 	.short	0x005a
        /*001c*/ 	.short	0x0082
	.zero		2


//--------------------- .nv.info                  --------------------------
	.section	.nv.info,"",@"SHT_CUDA_INFO"
	.align	4


	//----- nvinfo : EIATTR_REGCOUNT
	.align		4
        /*0000*/ 	.byte	0x04, 0x2f
        /*0002*/ 	.short	(.L_27 - .L_26)
	.align		4
.L_26:
        /*0004*/ 	.word	index@(_ZN4mmha33masked_multihead_attention_kernelIfLi80ELi128ELi4ELi32ELi64ELb0ELb0EEEv26Multihead_attention_paramsIT_XT5_EE)
        /*0008*/ 	.word	0x00000060


	//----- nvinfo : EIATTR_FRAME_SIZE
	.align		4
.L_27:
        /*000c*/ 	.byte	0x04, 0x11
        /*000e*/ 	.short	(.L_29 - .L_28)
	.align		4
.L_28:
        /*0010*/ 	.word	index@(_ZN4mmha33masked_multihead_attention_kernelIfLi80ELi128ELi4ELi32ELi64ELb0ELb0EEEv26Multihead_attention_paramsIT_XT5_EE)
        /*0014*/ 	.word	0x00000000


	//----- nvinfo : EIATTR_REGCOUNT
	.align		4
.L_29:
        /*0018*/ 	.byte	0x04, 0x2f
        /*001a*/ 	.short	(.L_31 - .L_30)
	.align		4
.L_30:
        /*001c*/ 	.word	index@(_ZN4mmha33masked_multihead_attention_kernelIfLi80ELi128ELi2ELi32ELi128ELb0ELb0EEEv26Multihead_attention_paramsIT_XT5_EE)
        /*0020*/ 	.word	0x000000a8


	//----- nvinfo : EIATTR_FRAME_SIZE
	.align		4
.L_31:
        /*0024*/ 	.byte	0x04, 0x11
        /*0026*/ 	.short	(.L_33 - .L_32)
	.align		4
.L_32:
        /*0028*/ 	.word	index@(_ZN4mmha33masked_multihead_attention_kernelIfLi80ELi128ELi2ELi32ELi128ELb0ELb0EEEv26Multihead_attention_paramsIT_XT5_EE)
        /*002c*/ 	.word	0x00000000


	//----- nvinfo : EIATTR_REGCOUNT
	.align		4
.L_33:
        /*0030*/ 	.byte	0x04, 0x2f
        /*0032*/ 	.short	(.L_35 - .L_34)
	.align		4
.L_34:
        /*0034*/ 	.word	index@(_ZN4mmha33masked_multihead_attention_kernelIfLi80ELi128ELi1ELi32ELi256ELb0ELb0EEEv26Multihead_attention_paramsIT_XT5_EE)
        /*0038*/ 	.word	0x000000ff


	//----- nvinfo : EIATTR_FRAME_SIZE
	.align		4
.L_35:
        /*003c*/ 	.byte	0x04, 0x11
        /*003e*/ 	.short	(.L_37 - .L_36)
	.align		4
.L_36:
        /*0040*/ 	.word	index@(_ZN4mmha33masked_multihead_attention_kernelIfLi80ELi128ELi1ELi32ELi256ELb0ELb0EEEv26Multihead_attention_paramsIT_XT5_EE)
        /*0044*/ 	.word	0x00000048


	//----- nvinfo : EIATTR_REGCOUNT
	.align		4
.L_37:
        /*0048*/ 	.byte	0x04, 0x2f
        /*004a*/ 	.short	(.L_39 - .L_38)
	.align		4
.L_38:
        /*004c*/ 	.word	index@(_ZN4mmha33masked_multihead_attention_kernelIfLi80ELi128ELi4ELi32ELi64ELb0ELb1EEEv26Multihead_attention_paramsIT_XT5_EE)
        /*0050*/ 	.word	0x00000060


	//----- nvinfo : EIATTR_FRAME_SIZE
	.align		4
.L_39:
        /*0054*/ 	.byte	0x04, 0x11
        /*0056*/ 	.short	(.L_41 - .L_40)
	.align		4
.L_40:
        /*0058*/ 	.word	index@(_ZN4mmha33masked_multihead_attention_kernelIfLi80ELi128ELi4ELi32ELi64ELb0ELb1EEEv26Multihead_attention_paramsIT_XT5_EE)
        /*005c*/ 	.word	0x00000000


	//----- nvinfo : EIATTR_REGCOUNT
	.align		4
.L_41:
        /*0060*/ 	.byte	0x04, 0x2f
        /*0062*/ 	.short	(.L_43 - .L_42)
	.align		4
.L_42:
        /*0064*/ 	.word	index@(_ZN4mmha33masked_multihead_attention_kernelIfLi80ELi128ELi2ELi32ELi128ELb0ELb1EEEv26Multihead_attention_paramsIT_XT5_EE)
        /*0068*/ 	.word	0x000000a7


	//----- nvinfo : EIATTR_FRAME_SIZE
	.align		4
.L_43:
        /*006c*/ 	.byte	0x04, 0x11
        /*006e*/ 	.short	(.L_45 - .L_44)
	.align		4
.L_44:
        /*0070*/ 	.word	index@(_ZN4mmha33masked_multihead_attention_kernelIfLi80ELi128ELi2ELi32ELi128ELb0ELb1EEEv26Multihead_attention_paramsIT_XT5_EE)
        /*0074*/ 	.word	0x00000000


	//----- nvinfo : EIATTR_REGCOUNT
	.align		4
.L_45:
        /*0078*/ 	.byte	0x04, 0x2f
        /*007a*/ 	.short	(.L_47 - .L_46)
	.align		4
.L_46:
        /*007c*/ 	.word	index@(_ZN4mmha33masked_multihead_attention_kernelIfLi80ELi128ELi1ELi32ELi256ELb0ELb1EEEv26Multihead_attention_paramsIT_XT5_EE)
        /*0080*/ 	.word	0x000000ff


	//----- nvinfo : EIATTR_FRAME_SIZE
	.align		4
.L_47:
        /*0084*/ 	.byte	0x04, 0x11
        /*0086*/ 	.short	(.L_49 - .L_48)
	.align		4
.L_48:
        /*0088*/ 	.word	index@(_ZN4mmha33masked_multihead_attention_kernelIfLi80ELi128ELi1ELi32ELi256ELb0ELb1EEEv26Multihead_attention_paramsIT_XT5_EE)
        /*008c*/ 	.word	0x00000038


	//----- nvinfo : EIATTR_REGCOUNT
	.align		4
.L_49:
        /*0090*/ 	.byte	0x04, 0x2f
        /*0092*/ 	.short	(.L_51 - .L_50)
	.align		4
.L_50:
        /*0094*/ 	.word	index@(_ZN4mmha33masked_multihead_attention_kernelItLi80ELi128ELi4ELi16ELi64ELb0ELb0EEEv26Multihead_attention_paramsIT_XT5_EE)
        /*0098*/ 	.word	0x00000038


	//----- nvinfo : EIATTR_FRAME_SIZE
	.align		4
.L_51:
        /*009c*/ 	.byte	0x04, 0x11
        /*009e*/ 	.short	(.L_53 - .L_52)
	.align		4
.L_52:
        /*00a0*/ 	.word	index@(_ZN4mmha33masked_multihead_attention_kernelItLi80ELi128ELi4ELi16ELi64ELb0ELb0EEEv26Multihead_attention_paramsIT_XT5_EE)
        /*00a4*/ 	.word	0x00000000


	//----- nvinfo : EIATTR_REGCOUNT
	.align		4
.L_53:
        /*00a8*/ 	.byte	0x04, 0x2f
        /*00aa*/ 	.short	(.L_55 - .L_54)
	.align		4
.L_54:
        /*00ac*/ 	.word	index@(_ZN4mmha33masked_multihead_attention_kernelItLi80ELi128ELi2ELi16ELi128ELb0ELb0EEEv26Multihead_attention_paramsIT_XT5_EE)
        /*00b0*/ 	.word	0x0000005f


	//----- nvinfo : EIATTR_FRAME_SIZE
	.align		4
.L_55:
        /*00b4*/ 	.byte	0x04, 0x11
        /*00b6*/ 	.short	(.L_57 - .L_56)
	.align		4
.L_56:
        /*00b8*/ 	.word	index@(_ZN4mmha33masked_multihead_attention_kernelItLi80ELi128ELi2ELi16ELi128ELb0ELb0EEEv26Multihead_attention_paramsIT_XT5_EE)
        /*00bc*/ 	.word	0x00000000


	//----- nvinfo : EIATTR_REGCOUNT
	.align		4
.L_57:
        /*00c0*/ 	.byte	0x04, 0x2f
        /*00c2*/ 	.short	(.L_59 - .L_58)
	.align		4
.L_58:
        /*00c4*/ 	.word	index@(_ZN4mmha33masked_multihead_attention_kernelItLi80ELi128ELi1ELi16ELi256ELb0ELb0EEEv26Multihead_attention_paramsIT_XT5_EE)
        /*00c8*/ 	.word	0x0000009e


	//----- nvinfo : EIATTR_FRAME_SIZE
	.align		4
.L_59:
        /*00cc*/ 	.byte	0x04, 0x11
        /*00ce*/ 	.short	(.L_61 - .L_60)
	.align		4
.L_60:
        /*00d0*/ 	.word	index@(_ZN4mmha33masked_multihead_attention_kernelItLi80ELi128ELi1ELi16ELi256ELb0ELb0EEEv26Multihead_attention_paramsIT_XT5_EE)
        /*00d4*/ 	.word	0x00000000


	//----- nvinfo : EIATTR_REGCOUNT
	.align		4
.L_61:
        /*00d8*/ 	.byte	0x04, 0x2f
        /*00da*/ 	.short	(.L_63 - .L_62)
	.align		4
.L_62:
        /*00dc*/ 	.word	index@(_ZN4mmha33masked_multihead_attention_kernelItLi80ELi128ELi4ELi16ELi64ELb0ELb1EEEv26Multihead_attention_paramsIT_XT5_EE)
        /*00e0*/ 	.word	0x00000040


	//----- nvinfo : EIATTR_FRAME_SIZE
	.align		4
.L_63:
        /*00e4*/ 	.byte	0x04, 0x11
        /*00e6*/ 	.short	(.L_65 - .L_64)
	.align		4
.L_64:
        /*00e8*/ 	.word	index@(_ZN4mmha33masked_multihead_attention_kernelItLi80ELi128ELi4ELi16ELi64ELb0ELb1EEEv26Multihead_attention_paramsIT_XT5_EE)
        /*00ec*/ 	.word	0x00000000


	//----- nvinfo : EIATTR_REGCOUNT
	.align		4
.L_65:
        /*00f0*/ 	.byte	0x04, 0x2f
        /*00f2*/ 	.short	(.L_67 - .L_66)
	.align		4
.L_66:
        /*00f4*/ 	.word	index@(_ZN4mmha33masked_multihead_attention_kernelItLi80ELi128ELi2ELi16ELi128ELb0ELb1EEEv26Multihead_attention_paramsIT_XT5_EE)
        /*00f8*/ 	.word	0x00000060


	//----- nvinfo : EIATTR_FRAME_SIZE
	.align		4
.L_67:
        /*00fc*/ 	.byte	0x04, 0x11
        /*00fe*/ 	.short	(.L_69 - .L_68)
	.align		4
.L_68:
        /*0100*/ 	.word	index@(_ZN4mmha33masked_multihead_attention_kernelItLi80ELi128ELi2ELi16ELi128ELb0ELb1EEEv26Multihead_attention_paramsIT_XT5_EE)
        /*0104*/ 	.word	0x00000000


	//----- nvinfo : EIATTR_REGCOUNT
	.align		4
.L_69:
        /*0108*/ 	.byte	0x04, 0x2f
        /*010a*/ 	.short	(.L_71 - .L_70)
	.align		4
.L_70:
        /*010c*/ 	.word	index@(_ZN4mmha33masked_multihead_attention_kernelItLi80ELi128ELi1ELi16ELi256ELb0ELb1EEEv26Multihead_attention_paramsIT_XT5_EE)
        /*0110*/ 	.word	0x0000009e


	//----- nvinfo : EIATTR_FRAME_SIZE
	.align		4
.L_71:
        /*0114*/ 	.byte	0x04, 0x11
        /*0116*/ 	.short	(.L_73 - .L_72)
	.align		4
.L_72:
        /*0118*/ 	.word	index@(_ZN4mmha33masked_multihead_attention_kernelItLi80ELi128ELi1ELi16ELi256ELb0ELb1EEEv26Multihead_attention_paramsIT_XT5_EE)
        /*011c*/ 	.word	0x00000000


	//----- nvinfo : EIATTR_REGCOUNT
	.align		4
.L_73:
        /*0120*/ 	.byte	0x04, 0x2f
        /*0122*/ 	.short	(.L_75 - .L_74)
	.align		4
.L_74:
        /*0124*/ 	.word	index@(_ZN4mmha33masked_multihead_attention_kernelIfLi80ELi128ELi4ELi32ELi64ELb1ELb0EEEv26Multihead_attention_paramsIT_XT5_EE)
        /*0128*/ 	.word	0x00000088


	//----- nvinfo : EIATTR_FRAME_SIZE
	.align		4
.L_75:
        /*012c*/ 	.byte	0x04, 0x11
        /*012e*/ 	.short	(.L_77 - .L_76)
	.align		4
.L_76:
        /*0130*/ 	.word	index@(_ZN4mmha33masked_multihead_attention_kernelIfLi80ELi128ELi4ELi32ELi64ELb1ELb0EEEv26Multihead_attention_paramsIT_XT5_EE)
        /*0134*/ 	.word	0x00000000


	//----- nvinfo : EIATTR_REGCOUNT
	.align		4
.L_77:
        /*0138*/ 	.byte	0x04, 0x2f
        /*013a*/ 	.short	(.L_79 - .L_78)
	.align		4
.L_78:
        /*013c*/ 	.word	index@(_ZN4mmha33masked_multihead_attention_kernelIfLi80ELi128ELi2ELi32ELi128ELb1ELb0EEEv26Multihead_attention_paramsIT_XT5_EE)
        /*0140*/ 	.word	0x000000ea


	//----- nvinfo : EIATTR_FRAME_SIZE
	.align		4
.L_79:
        /*0144*/ 	.byte	0x04, 0x11
        /*0146*/ 	.short	(.L_81 - .L_80)
	.align		4
.L_80:
        /*0148*/ 	.word	index@(_ZN4mmha33masked_multihead_attention_kernelIfLi80ELi128ELi2ELi32ELi128ELb1ELb0EEEv26Multihead_attention_paramsIT_XT5_EE)
        /*014c*/ 	.word	0x00000000


	//----- nvinfo : EIATTR_REGCOUNT
	.align		4
.L_81:
        /*0150*/ 	.byte	0x04, 0x2f
        /*0152*/ 	.short	(.L_83 - .L_82)
	.align		4
.L_82:
        /*0154*/ 	.word	index@(_ZN4mmha33masked_multihead_attention_kernelIfLi80ELi128ELi1ELi32ELi256ELb1ELb0EEEv26Multihead_attention_paramsIT_XT5_EE)
        /*0158*/ 	.word	0x000000ff


	//----- nvinfo : EIATTR_FRAME_SIZE
	.align		4
.L_83:
        /*015c*/ 	.byte	0x04, 0x11
        /*015e*/ 	.short	(.L_85 - .L_84)
	.align		4
.L_84:
        /*0160*/ 	.word	index@(_ZN4mmha33masked_multihead_attention_kernelIfLi80ELi128ELi1ELi32ELi256ELb1ELb0EEEv26Multihead_attention_paramsIT_XT5_EE)
        /*0164*/ 	.word	0x000001d8


	//----- nvinfo : EIATTR_REGCOUNT
	.align		4
.L_85:
        /*0168*/ 	.byte	0x04, 0x2f
        /*016a*/ 	.short	(.L_87 - .L_86)
	.align		4
.L_86:
        /*016c*/ 	.word	index@(_ZN4mmha33masked_multihead_attention_kernelIfLi80ELi128ELi4ELi32ELi64ELb1ELb1EEEv26Multihead_attention_paramsIT_XT5_EE)
        /*0170*/ 	.word	0x0000008a


	//----- nvinfo : EIATTR_FRAME_SIZE
	.align		4
.L_87:
        /*0174*/ 	.byte	0x04, 0x11
        /*0176*/ 	.short	(.L_89 - .L_88)
	.align		4
.L_88:
        /*0178*/ 	.word	index@(_ZN4mmha33masked_multihead_attention_kernelIfLi80ELi128ELi4ELi32ELi64ELb1ELb1EEEv26Multihead_attention_paramsIT_XT5_EE)
        /*017c*/ 	.word	0x00000000


	//----- nvinfo : EIATTR_REGCOUNT
	.align		4
.L_89:
        /*0180*/ 	.byte	0x04, 0x2f
        /*0182*/ 	.short	(.L_91 - .L_90)
	.align		4
.L_90:
        /*0184*/ 	.word	index@(_ZN4mmha33masked_multihead_attention_kernelIfLi80ELi128ELi2ELi32ELi128ELb1ELb1EEEv26Multihead_attention_paramsIT_XT5_EE)
        /*0188*/ 	.word	0x000000ee


	//----- nvinfo : EIATTR_FRAME_SIZE
	.align		4
.L_91:
        /*018c*/ 	.byte	0x04, 0x11
        /*018e*/ 	.short	(.L_93 - .L_92)
	.align		4
.L_92:
        /*0190*/ 	.word	index@(_ZN4mmha33masked_multihead_attention_kernelIfLi80ELi128ELi2ELi32ELi128ELb1ELb1EEEv26Multihead_attention_paramsIT_XT5_EE)
        /*0194*/ 	.word	0x00000000


	//----- nvinfo : EIATTR_REGCOUNT
	.align		4
.L_93:
        /*0198*/ 	.byte	0x04, 0x2f
        /*019a*/ 	.short	(.L_95 - .L_94)
	.align		4
.L_94:
        /*019c*/ 	.word	index@(_ZN4mmha33masked_multihead_attention_kernelIfLi80ELi128ELi1ELi32ELi256ELb1ELb1EEEv26Multihead_attention_paramsIT_XT5_EE)
        /*01a0*/ 	.word	0x000000ff


	//----- nvinfo : EIATTR_FRAME_SIZE
	.align		4
.L_95:
        /*01a4*/ 	.byte	0x04, 0x11
        /*01a6*/ 	.short	(.L_97 - .L_96)
	.align		4
.L_96:
        /*01a8*/ 	.word	index@(_ZN4mmha33masked_multihead_attention_kernelIfLi80ELi128ELi1ELi32ELi256ELb1ELb1EEEv26Multihead_attention_paramsIT_XT5_EE)
        /*01ac*/ 	.word	0x000001f8


	//----- nvinfo : EIATTR_REGCOUNT
	.align		4
.L_97:
        /*01b0*/ 	.byte	0x04, 0x2f
        /*01b2*/ 	.short	(.L_99 - .L_98)
	.align		4
.L_98:
        /*01b4*/ 	.word	index@(_ZN4mmha33masked_multihead_attention_kernelItLi80ELi128ELi4ELi16ELi64ELb1ELb0EEEv26Multihead_attention_paramsIT_XT5_EE)
        /*01b8*/ 	.word	0x00000055


	//----- nvinfo : EIATTR_FRAME_SIZE
	.align		4
.L_99:
        /*01bc*/ 	.byte	0x04, 0x11
        /*01be*/ 	.short	(.L_101 - .L_100)
	.align		4
.L_100:
        /*01c0*/ 	.word	index@(_ZN4mmha33masked_multihead_attention_kernelItLi80ELi128ELi4ELi16ELi64ELb1ELb0EEEv26Multihead_attention_paramsIT_XT5_EE)
        /*01c4*/ 	.word	0x00000000


	//----- nvinfo : EIATTR_REGCOUNT
	.align		4
.L_101:
        /*01c8*/ 	.byte	0x04, 0x2f
        /*01ca*/ 	.short	(.L_103 - .L_102)
	.align		4
.L_102:
        /*01cc*/ 	.word	index@(_ZN4mmha33masked_multihead_attention_kernelItLi80ELi128ELi2ELi16ELi128ELb1ELb0EEEv26Multihead_attention_paramsIT_XT5_EE)
        /*01d0*/ 	.word	0x00000089


	//----- nvinfo : EIATTR_FRAME_SIZE
	.align		4
.L_103:
        /*01d4*/ 	.byte	0x04, 0x11
        /*01d6*/ 	.short	(.L_105 - .L_104)
	.align		4
.L_104:
        /*01d8*/ 	.word	index@(_ZN4mmha33masked_multihead_attention_kernelItLi80ELi128ELi2ELi16ELi128ELb1ELb0EEEv26Multihead_attention_paramsIT_XT5_EE)
        /*01dc*/ 	.word	0x00000000


	//----- nvinfo : EIATTR_REGCOUNT
	.align		4
.L_105:
        /*01e0*/ 	.byte	0x04, 0x2f
        /*01e2*/ 	.short	(.L_107 - .L_106)
	.align		4
.L_106:
        /*01e4*/ 	.word	index@(_ZN4mmha33masked_multihead_attention_kernelItLi80ELi128ELi1ELi16ELi256ELb1ELb0EEEv26Multihead_attention_paramsIT_XT5_EE)
        /*01e8*/ 	.word	0x000000e8


	//----- nvinfo : EIATTR_FRAME_SIZE
	.align		4
.L_107:
        /*01ec*/ 	.byte	0x04, 0x11
        /*01ee*/ 	.short	(.L_109 - .L_108)
	.align		4
.L_108:
        /*01f0*/ 	.word	index@(_ZN4mmha33masked_multihead_attention_kernelItLi80ELi128ELi1ELi16ELi256ELb1ELb0EEEv26Multihead_attention_paramsIT_XT5_EE)
        /*01f4*/ 	.word	0x00000000


	//----- nvinfo : EIATTR_REGCOUNT
	.align		4
.L_109:
        /*01f8*/ 	.byte	0x04, 0x2f
        /*01fa*/ 	.short	(.L_111 - .L_110)
	.align		4
.L_110:
        /*01fc*/ 	.word	index@(_ZN4mmha33masked_multihead_attention_kernelItLi80ELi128ELi4ELi16ELi64ELb1ELb1EEEv26Multihead_attention_paramsIT_XT5_EE)
        /*0200*/ 	.word	0x00000057


	//----- nvinfo : EIATTR_FRAME_SIZE
	.align		4
.L_111:
        /*0204*/ 	.byte	0x04, 0x11
        /*0206*/ 	.short	(.L_113 - .L_112)
	.align		4
.L_112:
        /*0208*/ 	.word	index@(_ZN4mmha33masked_multihead_attention_kernelItLi80ELi128ELi4ELi16ELi64ELb1ELb1EEEv26Multihead_attention_paramsIT_XT5_EE)
        /*020c*/ 	.word	0x00000000


	//----- nvinfo : EIATTR_REGCOUNT
	.align		4
.L_113:
        /*0210*/ 	.byte	0x04, 0x2f
        /*0212*/ 	.short	(.L_115 - .L_114)
	.align		4
.L_114:
        /*0214*/ 	.word	index@(_ZN4mmha33masked_multihead_attention_kernelItLi80ELi128ELi2ELi16ELi128ELb1ELb1EEEv26Multihead_attention_paramsIT_XT5_EE)
        /*0218*/ 	.word	0x0000008d


	//----- nvinfo : EIATTR_FRAME_SIZE
	.align		4
.L_115:
        /*021c*/ 	.byte	0x04, 0x11
        /*021e*/ 	.short	(.L_117 - .L_116)
	.align		4
.L_116:
        /*0220*/ 	.word	index@(_ZN4mmha33masked_multihead_attention_kernelItLi80ELi128ELi2ELi16ELi128ELb1ELb1EEEv26Multihead_attention_paramsIT_XT5_EE)
        /*0224*/ 	.word	0x00000000


	//----- nvinfo : EIATTR_REGCOUNT
	.align		4
.L_117:
        /*0228*/ 	.byte	0x04, 0x2f
        /*022a*/ 	.short	(.L_119 - .L_118)
	.align		4
.L_118:
        /*022c*/ 	.word	index@(_ZN4mmha33masked_multihead_attention_kernelItLi80ELi128ELi1ELi16ELi256ELb1ELb1EEEv26Multihead_attention_paramsIT_XT5_EE)
        /*0230*/ 	.word	0x000000e8


	//----- nvinfo : EIATTR_FRAME_SIZE
	.align		4
.L_119:
        /*0234*/ 	.byte	0x04, 0x11
        /*0236*/ 	.short	(.L_121 - .L_120)
	.align		4
.L_120:
        /*0238*/ 	.word	index@(_ZN4mmha33masked_multihead_attention_kernelItLi80ELi128ELi1ELi16ELi256ELb1ELb1EEEv26Multihead_attention_paramsIT_XT5_EE)
        /*023c*/ 	.word	0x00000000


	//----- nvinfo : EIATTR_MIN_STACK_SIZE
	.align		4
.L_121:
        /*0240*/ 	.byte	0x04, 0x12
        /*0242*/ 	.short	(.L_123 - .L_122)
	.align		4
.L_122:
        /*0244*/ 	.word	index@(_ZN4mmha33masked_multihead_attention_kernelItLi80ELi128ELi1ELi16ELi256ELb1ELb1EEEv26Multihead_attention_paramsIT_XT5_EE)
        /*0248*/ 	.word	0x00000000


	//----- nvinfo : EIATTR_MIN_STACK_SIZE
	.align		4
.L_123:
        /*024c*/ 	.byte	0x04, 0x12
        /*024e*/ 	.short	(.L_125 - .L_124)
	.align		4
.L_124:
        /*0250*/ 	.word	index@(_ZN4mmha33masked_multihead_attention_kernelItLi80ELi128ELi2ELi16ELi128ELb1ELb1EEEv26Multihead_attention_paramsIT_XT5_EE)
        /*0254*/ 	.word	0x00000000


	//----- nvinfo : EIATTR_MIN_STACK_SIZE
	.align		4
.L_125:
        /*0258*/ 	.byte	0x04, 0x12
        /*025a*/ 	.short	(.L_127 - .L_126)
	.align		4
.L_126:
        /*025c*/ 	.word	index@(_ZN4mmha33masked_multihead_attention_kernelItLi80ELi128ELi4ELi16ELi64ELb1ELb1EEEv26Multihead_attention_paramsIT_XT5_EE)
        /*0260*/ 	.word	0x00000000


	//----- nvinfo : EIATTR_MIN_STACK_SIZE
	.align		4
.L_127:
        /*0264*/ 	.byte	0x04, 0x12
        /*0266*/ 	.short	(.L_129 - .L_128)
	.align		4
.L_128:
        /*0268*/ 	.word	index@(_ZN4mmha33masked_multihead_attention_kernelItLi80ELi128ELi1ELi16ELi256ELb1ELb0EEEv26Multihead_attention_paramsIT_XT5_EE)
        /*026c*/ 	.word	0x00000000


	//----- nvinfo : EIATTR_MIN_STACK_SIZE
	.align		4
.L_129:
        /*0270*/ 	.byte	0x04, 0x12
        /*0272*/ 	.short	(.L_131 - .L_130)
	.align		4
.L_130:
        /*0274*/ 	.word	index@(_ZN4mmha33masked_multihead_attention_kernelItLi80ELi128ELi2ELi16ELi128ELb1ELb0EEEv26Multihead_attention_paramsIT_XT5_EE)
        /*0278*/ 	.word	0x00000000


	//----- nvinfo : EIATTR_MIN_STACK_SIZE
	.align		4
.L_131:
        /*027c*/ 	.byte	0x04, 0x12
        /*027e*/ 	.short	(.L_133 - .L_132)
	.align		4
.L_132:
        /*0280*/ 	.word	index@(_ZN4mmha33masked_multihead_attention_kernelItLi80ELi128ELi4ELi16ELi64ELb1ELb0EEEv26Multihead_attention_paramsIT_XT5_EE)
        /*0284*/ 	.word	0x00000000


	//----- nvinfo : EIATTR_MIN_STACK_SIZE
	.align		4
.L_133:
        /*0288*/ 	.byte	0x04, 0x12
        /*028a*/ 	.short	(.L_135 - .L_134)
	.align		4
.L_134:
        /*028c*/ 	.word	index@(_ZN4mmha33masked_multihead_attention_kernelIfLi80ELi128ELi1ELi32ELi256ELb1ELb1EEEv26Multihead_attention_paramsIT_XT5_EE)
        /*0290*/ 	.word	0x000001f8


	//----- nvinfo : EIATTR_MIN_STACK_SIZE
	.align		4
.L_135:
        /*0294*/ 	.byte	0x04, 0x12
        /*0296*/ 	.short	(.L_137 - .L_136)
	.align		4
.L_136:
        /*0298*/ 	.word	index@(_ZN4mmha33masked_multihead_attention_kernelIfLi80ELi128ELi2ELi32ELi128ELb1ELb1EEEv26Multihead_attention_paramsIT_XT5_EE)
        /*029c*/ 	.word	0x00000000


	//----- nvinfo : EIATTR_MIN_STACK_SIZE
	.align		4
.L_137:
        /*02a0*/ 	.byte	0x04, 0x12
        /*02a2*/ 	.short	(.L_139 - .L_138)
	.align		4
.L_138:
        /*02a4*/ 	.word	index@(_ZN4mmha33masked_multihead_attention_kernelIfLi80ELi128ELi4ELi32ELi64ELb1ELb1EEEv26Multihead_attention_paramsIT_XT5_EE)
        /*02a8*/ 	.word	0x00000000


	//----- nvinfo : EIATTR_MIN_STACK_SIZE
	.align		4
.L_139:
        /*02ac*/ 	.byte	0x04, 0x12
        /*02ae*/ 	.short	(.L_141 - .L_140)
	.align		4
.L_140:
        /*02b0*/ 	.word	index@(_ZN4mmha33masked_multihead_attention_kernelIfLi80ELi128ELi1ELi32ELi256ELb1ELb0EEEv26Multihead_attention_paramsIT_XT5_EE)
        /*02b4*/ 	.word	0x000001d8


	//----- nvinfo : EIATTR_MIN_STACK_SIZE
	.align		4
.L_141:
        /*02b8*/ 	.byte	0x04, 0x12
        /*02ba*/ 	.short	(.L_143 - .L_142)
	.align		4
.L_142:
        /*02bc*/ 	.word	index@(_ZN4mmha33masked_multihead_attention_kernelIfLi80ELi128ELi2ELi32ELi128ELb1ELb0EEEv26Multihead_attention_paramsIT_XT5_EE)
        /*02c0*/ 	.word	0x00000000


	//----- nvinfo : EIATTR_MIN_STACK_SIZE
	.align		4
.L_143:
        /*02c4*/ 	.byte	0x04, 0x12
        /*02c6*/ 	.short	(.L_145 - .L_144)
	.align		4
.L_144:
        /*02c8*/ 	.word	index@(_ZN4mmha33masked_multihead_attention_kernelIfLi80ELi128ELi4ELi32ELi64ELb1ELb0EEEv26Multihead_attention_paramsIT_XT5_EE)
        /*02cc*/ 	.word	0x00000000


	//----- nvinfo : EIATTR_MIN_STACK_SIZE
	.align		4
.L_145:
        /*02d0*/ 	.byte	0x04, 0x12
        /*02d2*/ 	.short	(.L_147 - .L_146)
	.align		4
.L_146:
        /*02d4*/ 	.word	index@(_ZN4mmha33masked_multihead_attention_kernelItLi80ELi128ELi1ELi16ELi256ELb0ELb1EEEv26Multihead_attention_paramsIT_XT5_EE)
        /*02d8*/ 	.word	0x00000000


	//----- nvinfo : EIATTR_MIN_STACK_SIZE
	.align		4
.L_147:
        /*02dc*/ 	.byte	0x04, 0x12
        /*02de*/ 	.short	(.L_149 - .L_148)
	.align		4
.L_148:
        /*02e0*/ 	.word	index@(_ZN4mmha33masked_multihead_attention_kernelItLi80ELi128ELi2ELi16ELi128ELb0ELb1EEEv26Multihead_attention_paramsIT_XT5_EE)
        /*02e4*/ 	.word	0x00000000


	//----- nvinfo : EIATTR_MIN_STACK_SIZE
	.align		4
.L_149:
        /*02e8*/ 	.byte	0x04, 0x12
        /*02ea*/ 	.short	(.L_151 - .L_150)
	.align		4
.L_150:
        /*02ec*/ 	.word	index@(_ZN4mmha33masked_multihead_attention_kernelItLi80ELi128ELi4ELi16ELi64ELb0ELb1EEEv26Multihead_attention_paramsIT_XT5_EE)
        /*02f0*/ 	.word	0x00000000


	//----- nvinfo : EIATTR_MIN_STACK_SIZE
	.align		4
.L_151:
        /*02f4*/ 	.byte	0x04, 0x12
        /*02f6*/ 	.short	(.L_153 - .L_152)
	.align		4
.L_152:
        /*02f8*/ 	.word	index@(_ZN4mmha33masked_multihead_attention_kernelItLi80ELi128ELi1ELi16ELi256ELb0ELb0EEEv26Multihead_attention_paramsIT_XT5_EE)
        /*02fc*/ 	.word	0x00000000


	//----- nvinfo : EIATTR_MIN_STACK_SIZE
	.align		4
.L_153:
        /*0300*/ 	.byte	0x04, 0x12
        /*0302*/ 	.short	(.L_155 - .L_154)
	.align		4
.L_154:
        /*0304*/ 	.word	index@(_ZN4mmha33masked_multihead_attention_kernelItLi80ELi128ELi2ELi16ELi128ELb0ELb0EEEv26Multihead_attention_paramsIT_XT5_EE)
        /*0308*/ 	.word	0x00000000


	//----- nvinfo : EIATTR_MIN_STACK_SIZE
	.align		4
.L_155:
        /*030c*/ 	.byte	0x04, 0x12
        /*030e*/ 	.short	(.L_157 - .L_156)
	.align		4
.L_156:
        /*0310*/ 	.word	index@(_ZN4mmha33masked_multihead_attention_kernelItLi80ELi128ELi4ELi16ELi64ELb0ELb0EEEv26Multihead_attention_paramsIT_XT5_EE)
        /*0314*/ 	.word	0x00000000


	//----- nvinfo : EIATTR_MIN_STACK_SIZE
	.align		4
.L_157:
        /*0318*/ 	.byte	0x04, 0x12
        /*031a*/ 	.short	(.L_159 - .L_158)
	.align		4
.L_158:
        /*031c*/ 	.word	index@(_ZN4mmha33masked_multihead_attention_kernelIfLi80ELi128ELi1ELi32ELi256ELb0ELb1EEEv26Multihead_attention_paramsIT_XT5_EE)
        /*0320*/ 	.word	0x00000038


	//----- nvinfo : EIATTR_MIN_STACK_SIZE
	.align		4
.L_159:
        /*0324*/ 	.byte	0x04, 0x12
        /*0326*/ 	.short	(.L_161 - .L_160)
	.align		4
.L_160:
        /*0328*/ 	.word	index@(_ZN4mmha33masked_multihead_attention_kernelIfLi80ELi128ELi2ELi32ELi128ELb0ELb1EEEv26Multihead_attention_paramsIT_XT5_EE)
        /*032c*/ 	.word	0x00000000


	//----- nvinfo : EIATTR_MIN_STACK_SIZE
	.align		4
.L_161:
        /*0330*/ 	.byte	0x04, 0x12
        /*0332*/ 	.short	(.L_163 - .L_162)
	.align		4
.L_162:
        /*0334*/ 	.word	index@(_ZN4mmha33masked_multihead_attention_kernelIfLi80ELi128ELi4ELi32ELi64ELb0ELb1EEEv26Multihead_attention_paramsIT_XT5_EE)
        /*0338*/ 	.word	0x00000000


	//----- nvinfo : EIATTR_MIN_STACK_SIZE
	.align		4
.L_163:
        /*033c*/ 	.byte	0x04, 0x12
        /*033e*/ 	.short	(.L_165 - .L_164)
	.align		4
.L_164:
        /*0340*/ 	.word	index@(_ZN4mmha33masked_multihead_attention_kernelIfLi80ELi128ELi1ELi32ELi256ELb0ELb0EEEv26Multihead_attention_paramsIT_XT5_EE)
        /*0344*/ 	.word	0x00000048


	//----- nvinfo : EIATTR_MIN_STACK_SIZE
	.align		4
.L_165:
        /*0348*/ 	.byte	0x04, 0x12
        /*034a*/ 	.short	(.L_167 - .L_166)
	.align		4
.L_166:
        /*034c*/ 	.word	index@(_ZN4mmha33masked_multihead_attention_kernelIfLi80ELi128ELi2ELi32ELi128ELb0ELb0EEEv26Multihead_attention_paramsIT_XT5_EE)
        /*0350*/ 	.word	0x00000000


	//----- nvinfo : EIATTR_MIN_STACK_SIZE
	.align		4
.L_167:
        /*0354*/ 	.byte	0x04, 0x12
        /*0356*/ 	.short	(.L_169 - .L_168)
	.align		4
.L_168:
        /*0358*/ 	.word	index@(_ZN4mmha33masked_multihead_attention_kernelIfLi80ELi128ELi4ELi32ELi64ELb0ELb0EEEv26Multihead_attention_paramsIT_XT5_EE)
        /*035c*/ 	.word	0x00000000
.L_169:


//--------------------- .nv.compat                --------------------------
	.section	.nv.compat,"",@"SHT_CUDA_COMPAT_INFO"
	.align	4
        /*0000*/ 	.byte	0x02, 0x09, 0x01, 0x00, 0x02, 0x02, 0x01, 0x00, 0x02, 0x05, 0x05, 0x00, 0x03, 0x07, 0x01, 0x01
        /*0010*/ 	.byte	0x02, 0x03, 0x00, 0x00, 0x02, 0x06, 0x01, 0x00, 0x04, 0x0b, 0x08, 0x00, 0x00, 0x00, 0x00, 0x00
        /*0020*/ 	.byte	0x00, 0x00, 0x00, 0x00


//--------------------- .nv.info._ZN4mmha33masked_multihead_attention_kernelItLi80ELi128ELi1ELi16ELi256ELb1ELb1EEEv26Multihead_attention_paramsIT_XT5_EE --------------------------
	.section	.nv.info._ZN4mmha33masked_multihead_attention_kernelItLi80ELi128ELi1ELi16ELi256ELb1ELb1EEEv26Multihead_attention_paramsIT_XT5_EE,"",@"SHT_CUDA_INFO"
	.sectionflags	@""
	.align	4


	//----- nvinfo : EIATTR_CUDA_API_VERSION
	.align		4
        /*0000*/ 	.byte	0x04, 0x37
        /*0002*/ 	.short	(.L_171 - .L_170)
.L_170:
        /*0004*/ 	.word	0x00000082


	//----- nvinfo : EIATTR_KPARAM_INFO
	.align		4
.L_171:
        /*0008*/ 	.byte	0x04, 0x17
        /*000a*/ 	.short	(.L_173 - .L_172)
.L_172:
        /*000c*/ 	.word	0x00000000
        /*0010*/ 	.short	0x0000
        /*0012*/ 	.short	0x0000
        /*0014*/ 	.byte	0x00, 0xf0, 0xa1, 0x04


	//----- nvinfo : EIATTR_SPARSE_MMA_MASK
	.align		4
.L_173:
        /*0018*/ 	.byte	0x03, 0x50
        /*001a*/ 	.short	0x0000


	//----- nvinfo : EIATTR_MAXREG_COUNT
	.align		4
        /*001c*/ 	.byte	0x03, 0x1b
        /*001e*/ 	.short	0x00ff


	//----- nvinfo : EIATTR_NUM_BARRIERS
	.align		4
        /*0020*/ 	.byte	0x02, 0x4c
        /*0022*/ 	.byte	0x01
	.zero		1


	//----- nvinfo : EIATTR_EXTERNS
	.align		4
        /*0024*/ 	.byte	0x04, 0x0f
        /*0026*/ 	.short	(.L_175 - .L_174)


	//   ....[0]....
	.align		4
.L_174:
        /*0028*/ 	.word	index@(__assertfail)


	//----- nvinfo : EIATTR_MERCURY_ISA_VERSION
	.align		4
.L_175:
        /*002c*/ 	.byte	0x03, 0x5f
        /*002e*/ 	.short	0x0101


	//----- nvinfo : EIATTR_COOP_GROUP_MASK_REGIDS
	.align		4
        /*0030*/ 	.byte	0x04, 0x29
        /*0032*/ 	.short	(.L_177 - .L_176)


	//   ....[0]....
.L_176:
        /*0034*/ 	.word	0xffffffff


	//   ....[1]....
        /*0038*/ 	.word	0xffffffff


	//   ....[2]....
        /*003c*/ 	.word	0xffffffff


	//   ....[3]....
        /*0040*/ 	.word	0xffffffff


	//   ....[4]....
        /*0044*/ 	.word	0xffffffff


	//   ....[5]....
        /*0048*/ 	.word	0xffffffff


	//   ....[6]....
        /*004c*/ 	.word	0xffffffff


	//   ....[7]....
        /*0050*/ 	.word	0xffffffff


	//   ....[8]....
        /*0054*/ 	.word	0xffffffff


	//   ....[9]....
        /*0058*/ 	.word	0xffffffff


	//   ....[10]....
        /*005c*/ 	.word	0xffffffff


	//   ....[11]....
        /*0060*/ 	.word	0xffffffff


	//   ....[12]....
        /*0064*/ 	.word	0xffffffff


	//   ....[13]....
        /*0068*/ 	.word	0xffffffff


	//   ....[14]....
        /*006c*/ 	.word	0xffffffff


	//   ....[15]....
        /*0070*/ 	.word	0xffffffff


	//   ....[16]....
        /*0074*/ 	.word	0xffffffff


	//   ....[17]....
        /*0078*/ 	.word	0xffffffff


	//   ....[18]....
        /*007c*/ 	.word	0xffffffff


	//   ....[19]....
        /*0080*/ 	.word	0xffffffff


	//   ....[20]....
        /*0084*/ 	.word	0xffffffff


	//   ....[21]....
        /*0088*/ 	.word	0xffffffff


	//   ....[22]....
        /*008c*/ 	.word	0xffffffff


	//   ....[23]....
        /*0090*/ 	.word	0x0500000f


	//   ....[24]....
        /*0094*/ 	.word	0x0500000f


	//   ....[25]....
        /*0098*/ 	.word	0x0500000f


	//   ....[26]....
        /*009c*/ 	.word	0x0500000f


	//   ....[27]....
        /*00a0*/ 	.word	0x0500000f


	//----- nvinfo : EIATTR_COOP_GROUP_INSTR_OFFSETS
	.align		4
.L_177:
        /*00a4*/ 	.byte	0x04, 0x28
        /*00a6*/ 	.short	(.L_179 - .L_178)


	//   ....[0]....
.L_178:
        /*00a8*/ 	.word	0x00002060


	//   ....[1]....
        /*00ac*/ 	.word	0x00002080


	//   ....[2]....
        /*00b0*/ 	.word	0x000020a0


	//   ....[3]....
        /*00b4*/ 	.word	0x000020c0


	//   ....[4]....
        /*00b8*/ 	.word	0x000020e0


	//   ....[5]....
        /*00bc*/ 	.word	0x00005800


	//   ....[6]....
        /*00c0*/ 	.word	0x00005870


	//   ....[7]....
        /*00c4*/ 	.word	0x000058f0


	//   ....[8]....
        /*00c8*/ 	.word	0x00005960


	//   ....[9]....
        /*00cc*/ 	.word	0x000059e0


	//   ....[10]....
        /*00d0*/ 	.word	0x00005a50


	//   ....[11]....
        /*00d4*/ 	.word	0x00005a70


	//   ....[12]....
        /*00d8*/ 	.word	0x00005a90


	//   ....[13]....
        /*00dc*/ 	.word	0x00005ab0


	//   ....[14]....
        /*00e0*/ 	.word	0x00006160


	//   ....[15]....
        /*00e4*/ 	.word	0x000061e0


	//   ....[16]....
        /*00e8*/ 	.word	0x00006210


	//   ....[17]....
        /*00ec*/ 	.word	0x00006260


	//   ....[18]....
        /*00f0*/ 	.word	0x000062b0


	//   ....[19]....
        /*00f4*/ 	.word	0x00006310


	//   ....[20]....
        /*00f8*/ 	.word	0x00006330


	//   ....[21]....
        /*00fc*/ 	.word	0x00006350


	//   ....[22]....
        /*0100*/ 	.word	0x00006380


	//   ....[23]....
        /*0104*/ 	.word	0x00009a20


	//   ....[24]....
        /*0108*/ 	.word	0x00009a80


	//   ....[25]....
        /*010c*/ 	.word	0x00009ae0


	//   ....[26]....
        /*0110*/ 	.word	0x00009b40


	//   ....[27]....
        /*0114*/ 	.word	0x00009ba0


	//----- nvinfo : EIATTR_SYSCALL_OFFSETS
	.align		4
.L_179:
        /*0118*/ 	.byte	0x04, 0x46
        /*011a*/ 	.short	(.L_181 - .L_180)


	//   ....[0]....
.L_180:
        /*011c*/ 	.word	0x00000f30


	//----- nvinfo : EIATTR_EXIT_INSTR_OFFSETS
	.align		4
.L_181:
        /*0120*/ 	.byte	0x04, 0x1c
        /*0122*/ 	.short	(.L_183 - .L_182)


	//   ....[0]....
.L_182:
        /*0124*/ 	.word	0x000000b0


	//   ....[1]....
        /*0128*/ 	.word	0x00009540


	//   ....[2]....
        /*012c*/ 	.word	0x00009630


	//   ....[3]....
        /*0130*/ 	.word	0x000099d0


	//----- nvinfo : EIATTR_CRS_STACK_SIZE
	.align		4
.L_183:
        /*0134*/ 	.byte	0x04, 0x1e
        /*0136*/ 	.short	(.L_185 - .L_184)
.L_184:
        /*0138*/ 	.word	0x00000000


	//----- nvinfo : EIATTR_CBANK_PARAM_SIZE
	.align		4
.L_185:
        /*013c*/ 	.byte	0x03, 0x19
        /*013e*/ 	.short	0x0128


	//----- nvinfo : EIATTR_PARAM_CBANK
	.align		4
        /*0140*/ 	.byte	0x04, 0x0a
        /*0142*/ 	.short	(.L_187 - .L_186)
	.align		4
.L_186:
        /*0144*/ 	.word	index@(.nv.constant0._ZN4mmha33masked_multihead_attention_kernelItLi80ELi128ELi1ELi16ELi256ELb1ELb1EEEv26Multihead_attention_paramsIT_XT5_EE)
        /*0148*/ 	.short	0x0210
        /*014a*/ 	.short	0x0128


	//----- nvinfo : EIATTR_SW_WAR
	.align		4
.L_187:
        /*014c*/ 	.byte	0x04, 0x36
        /*014e*/ 	.short	(.L_189 - .L_188)
.L_188:
        /*0150*/ 	.word	0x00000008
.L_189:


//--------------------- .nv.info._ZN4mmha33masked_multihead_attention_kernelItLi80ELi128ELi2ELi16ELi128ELb1ELb1EEEv26Multihead_attention_paramsIT_XT5_EE --------------------------
	.section	.nv.info._ZN4mmha33masked_multihead_attention_kernelItLi80ELi128ELi2ELi16ELi128ELb1ELb1EEEv26Multihead_attention_paramsIT_XT5_EE,"",@"SHT_CUDA_INFO"
	.sectionflags	@""
	.align	4


	//----- nvinfo : EIATTR_CUDA_API_VERSION
	.align		4
        /*0000*/ 	.byte	0x04, 0x37
        /*0002*/ 	.short	(.L_191 - .L_190)
.L_190:
        /*0004*/ 	.word	0x00000082


	//----- nvinfo : EIATTR_KPARAM_INFO
	.align		4
.L_191:
        /*0008*/ 	.byte	0x04, 0x17
        /*000a*/ 	.short	(.L_193 - .L_192)
.L_192:
        /*000c*/ 	.word	0x00000000
        /*0010*/ 	.short	0x0000
        /*0012*/ 	.short	0x0000
        /*0014*/ 	.byte	0x00, 0xf0, 0xa1, 0x04


	//----- nvinfo : EIATTR_SPARSE_MMA_MASK
	.align		4
.L_193:
        /*0018*/ 	.byte	0x03, 0x50
        /*001a*/ 	.short	0x0000


	//----- nvinfo : EIATTR_MAXREG_COUNT
	.align		4
        /*001c*/ 	.byte	0x03, 0x1b
        /*001e*/ 	.short	0x00ff


	//----- nvinfo : EIATTR_NUM_BARRIERS
	.align		4
        /*0020*/ 	.byte	0x02, 0x4c
        /*0022*/ 	.byte	0x01
	.zero		1


	//----- nvinfo : EIATTR_EXTERNS
	.align		4
        /*0024*/ 	.byte	0x04, 0x0f
        /*0026*/ 	.short	(.L_195 - .L_194)


	//   ....[0]....
	.align		4
.L_194:
        /*0028*/ 	.word	index@(__assertfail)


	//----- nvinfo : EIATTR_MERCURY_ISA_VERSION
	.align		4
.L_195:
        /*002c*/ 	.byte	0x03, 0x5f
        /*002e*/ 	.short	0x0101


	//----- nvinfo : EIATTR_COOP_GROUP_MASK_REGIDS
	.align		4
        /*0030*/ 	.byte	0x04, 0x29
        /*0032*/ 	.short	(.L_197 - .L_196)


	//   ....[0]....
.L_196:
        /*0034*/ 	.word	0xffffffff


	//   ....[1]....
        /*0038*/ 	.word	0xffffffff


	//   ....[2]....
        /*003c*/ 	.word	0xffffffff


	//   ....[3]....
        /*0040*/ 	.word	0xffffffff


	//   ....[4]....
        /*0044*/ 	.word	0xffffffff


	//   ....[5]....
        /*0048*/ 	.word	0xffffffff


	//   ....[6]....
        /*004c*/ 	.word	0xffffffff


	//   ....[7]....
        /*0050*/ 	.word	0xffffffff


	//   ....[8]....
        /*0054*/ 	.word	0xffffffff


	//   ....[9]....
        /*0058*/ 	.word	0xffffffff


	//   ....[10]....
        /*005c*/ 	.word	0xffffffff


	//   ....[11]....
        /*0060*/ 	.word	0xffffffff


	//   ....[12]....
        /*0064*/ 	.word	0xffffffff


	//   ....[13]....
        /*0068*/ 	.word	0xffffffff


	//   ....[14]....
        /*006c*/ 	.word	0xffffffff


	//   ....[15]....
        /*0070*/ 	.word	0xffffffff


	//   ....[16]....
        /*0074*/ 	.word	0xffffffff


	//   ....[17]....
        /*0078*/ 	.word	0xffffffff


	//   ....[18]....
        /*007c*/ 	.word	0xffffffff


	//   ....[19]....
        /*0080*/ 	.word	0xffffffff


	//   ....[20]....
        /*0084*/ 	.word	0xffffffff


	//   ....[21]....
        /*0088*/ 	.word	0x0500000f


	//   ....[22]....
        /*008c*/ 	.word	0x0500000f


	//   ....[23]....
        /*0090*/ 	.word	0x0500000f


	//   ....[24]....
        /*0094*/ 	.word	0x0500000f


	//   ....[25]....
        /*0098*/ 	.word	0x0500000f


	//   ....[26]....
        /*009c*/ 	.word	0x0500000f


	//   ....[27]....
        /*00a0*/ 	.word	0x0500000f


	//   ....[28]....
        /*00a4*/ 	.word	0x0500000f


	//   ....[29]....
        /*00a8*/ 	.word	0x0500000f


	//   ....[30]....
        /*00ac*/ 	.word	0x0500000f


	//----- nvinfo : EIATTR_COOP_GROUP_INSTR_OFFSETS
	.align		4
.L_197:
        /*00b0*/ 	.byte	0x04, 0x28
        /*00b2*/ 	.short	(.L_199 - .L_198)


	//   ....[0]....
.L_198:
        /*00b4*/ 	.word	0x00002040


	//   ....[1]....
        /*00b8*/ 	.word	0x00002060


	//   ....[2]....
        /*00bc*/ 	.word	0x00002080


	//   ....[3]....
        /*00c0*/ 	.word	0x000020a0


	//   ....[4]....
        /*00c4*/ 	.word	0x000020c0


	//   ....[5]....
        /*00c8*/ 	.word	0x00004de0


	//   ....[6]....
        /*00cc*/ 	.word	0x00005070


	//   ....[7]....
        /*00d0*/ 	.word	0x00005090


	//   ....[8]....
        /*00d4*/ 	.word	0x000050b0


	//   ....[9]....
        /*00d8*/ 	.word	0x000050d0


	//   ....[10]....
        /*00dc*/ 	.word	0x000052a0


	//   ....[11]....
        /*00e0*/ 	.word	0x000052c0


	//   ....[12]....
        /*00e4*/ 	.word	0x000052e0


	//   ....[13]....
        /*00e8*/ 	.word	0x000059c0


	//   ....[14]....
        /*00ec*/ 	.word	0x00005a40


	//   ....[15]....
        /*00f0*/ 	.word	0x00005a70


	//   ....[16]....
        /*00f4*/ 	.word	0x00005ac0


	//   ....[17]....
        /*00f8*/ 	.word	0x00005b10


	//   ....[18]....
        /*00fc*/ 	.word	0x00005b70


	//   ....[19]....
        /*0100*/ 	.word	0x00005b90


	//   ....[20]....
        /*0104*/ 	.word	0x00005bc0


	//   ....[21]....
        /*0108*/ 	.word	0x00009010


	//   ....[22]....
        /*010c*/ 	.word	0x00009070


	//   ....[23]....
        /*0110*/ 	.word	0x000090d0


	//   ....[24]....
        /*0114*/ 	.word	0x00009130


	//   ....[25]....
        /*0118*/ 	.word	0x00009190


	//   ....[26]....
        /*011c*/ 	.word	0x00009210


	//   ....[27]....
        /*0120*/ 	.word	0x000092b0


	//   ....[28]....
        /*0124*/ 	.word	0x00009330


	//   ....[29]....
        /*0128*/ 	.word	0x00009390


	//   ....[30]....
        /*012c*/ 	.word	0x000093f0


	//----- nvinfo : EIATTR_SYSCALL_OFFSETS
	.align		4
.L_199:
        /*0130*/ 	.byte	0x04, 0x46
        /*0132*/ 	.short	(.L_201 - .L_200)


	//   ....[0]....
.L_200:
        /*0134*/ 	.word	0x00000f10


	//----- nvinfo : EIATTR_EXIT_INSTR_OFFSETS
	.align		4
.L_201:
        /*0138*/ 	.byte	0x04, 0x1c
        /*013a*/ 	.short	(.L_203 - .L_202)


	//   ....[0]....
.L_202:
        /*013c*/ 	.word	0x000000b0


	//   ....[1]....
        /*0140*/ 	.word	0x00008b30


	//   ....[2]....
        /*0144*/ 	.word	0x00008c20


	//   ....[3]....
        /*0148*/ 	.word	0x00008fc0


	//----- nvinfo : EIATTR_CRS_STACK_SIZE
	.align		4
.L_203:
        /*014c*/ 	.byte	0x04, 0x1e
        /*014e*/ 	.short	(.L_205 - .L_204)
.L_204:
        /*0150*/ 	.word	0x00000000


	//----- nvinfo : EIATTR_CBANK_PARAM_SIZE
	.align		4
.L_205:
        /*0154*/ 	.byte	0x03, 0x19
        /*0156*/ 	.short	0x0128


	//----- nvinfo : EIATTR_PARAM_CBANK
	.align		4
        /*0158*/ 	.byte	0x04, 0x0a
        /*015a*/ 	.short	(.L_207 - .L_206)
	.align		4
.L_206:
        /*015c*/ 	.word	index@(.nv.constant0._ZN4mmha33masked_multihead_attention_kernelItLi80ELi128ELi2ELi16ELi128ELb1ELb1EEEv26Multihead_attention_paramsIT_XT5_EE)
        /*0160*/ 	.short	0x0210
        /*0162*/ 	.short	0x0128


	//----- nvinfo : EIATTR_SW_WAR
	.align		4
.L_207:
        /*0164*/ 	.byte	0x04, 0x36
        /*0166*/ 	.short	(.L_209 - .L_208)
.L_208:
        /*0168*/ 	.word	0x00000008
.L_209:


//--------------------- .nv.info._ZN4mmha33masked_multihead_attention_kernelItLi80ELi128ELi4ELi16ELi64ELb1ELb1EEEv26Multihead_attention_paramsIT_XT5_EE --------------------------
	.section	.nv.info._ZN4mmha33masked_multihead_attention_kernelItLi80ELi128ELi4ELi16ELi64ELb1ELb1EEEv26Multihead_attention_paramsIT_XT5_EE,"",@"SHT_CUDA_INFO"
	.sectionflags	@""
	.align	4


	//----- nvinfo : EIATTR_CUDA_API_VERSION
	.align		4
        /*0000*/ 	.byte	0x04, 0x37
        /*0002*/ 	.short	(.L_211 - .L_210)
.L_210:
        /*0004*/ 	.word	0x00000082


	//----- nvinfo : EIATTR_KPARAM_INFO
	.align		4
.L_211:
        /*0008*/ 	.byte	0x04, 0x17
        /*000a*/ 	.short	(.L_213 - .L_212)
.L_212:
        /*000c*/ 	.word	0x00000000
        /*0010*/ 	.short	0x0000
        /*0012*/ 	.short	0x0000
        /*0014*/ 	.byte	0x00, 0xf0, 0xa1, 0x04


	//----- nvinfo : EIATTR_SPARSE_MMA_MASK
	.align		4
.L_213:
        /*0018*/ 	.byte	0x03, 0x50
        /*001a*/ 	.short	0x0000


	//----- nvinfo : EIATTR_MAXREG_COUNT
	.align		4
        /*001c*/ 	.byte	0x03, 0x1b
        /*001e*/ 	.short	0x00ff


	//----- nvinfo : EIATTR_NUM_BARRIERS
	.align		4
        /*0020*/ 	.byte	0x02, 0x4c
        /*0022*/ 	.byte	0x01
	.zero		1


	//----- nvinfo : EIATTR_EXTERNS
	.align		4
        /*0024*/ 	.byte	0x04, 0x0f
        /*0026*/ 	.short	(.L_215 - .L_214)


	//   ....[0]....
	.align		4
.L_214:
        /*0028*/ 	.word	index@(__assertfail)


	//----- nvinfo : EIATTR_MERCURY_ISA_VERSION
	.align		4
.L_215:
        /*002c*/ 	.byte	0x03, 0x5f
        /*002e*/ 	.short	0x0101


	//----- nvinfo : EIATTR_COOP_GROUP_MASK_REGIDS
	.align		4
        /*0030*/ 	.byte	0x04, 0x29
        /*0032*/ 	.short	(.L_217 - .L_216)


	//   ....[0]....
.L_216:
        /*0034*/ 	.word	0xffffffff


	//   ....[1]....
        /*0038*/ 	.word	0xffffffff


	//   ....[2]....
        /*003c*/ 	.word	0xffffffff


	//   ....[3]....
        /*0040*/ 	.word	0xffffffff


	//   ....[4]....
        /*0044*/ 	.word	0xffffffff


	//   ....[5]....
        /*0048*/ 	.word	0xffffffff


	//   ....[6]....
        /*004c*/ 	.word	0xffffffff


	//   ....[7]....
        /*0050*/ 	.word	0xffffffff


	//   ....[8]....
        /*0054*/ 	.word	0xffffffff


	//   ....[9]....
        /*0058*/ 	.word	0xffffffff


	//   ....[10]....
        /*005c*/ 	.word	0xffffffff


	//   ....[11]....
        /*0060*/ 	.word	0xffffffff


	//   ....[12]....
        /*0064*/ 	.word	0xffffffff


	//   ....[13]....
        /*0068*/ 	.word	0xffffffff


	//   ....[14]....
        /*006c*/ 	.word	0xffffffff


	//   ....[15]....
        /*0070*/ 	.word	0xffffffff


	//   ....[16]....
        /*0074*/ 	.word	0xffffffff


	//   ....[17]....
        /*0078*/ 	.word	0xffffffff


	//   ....[18]....
        /*007c*/ 	.word	0xffffffff


	//   ....[19]....
        /*0080*/ 	.word	0x0500000f


	//   ....[20]....
        /*0084*/ 	.word	0x0500000f


	//   ....[21]....
        /*0088*/ 	.word	0x0500000f


	//   ....[22]....
        /*008c*/ 	.word	0x0500000f


	//   ....[23]....
        /*0090*/ 	.word	0x0500000f


	//   ....[24]....
        /*0094*/ 	.word	0x0500000f


	//   ....[25]....
        /*0098*/ 	.word	0x0500000f


	//   ....[26]....
        /*009c*/ 	.word	0x0500000f


	//   ....[27]....
        /*00a0*/ 	.word	0x0500000f


	//   ....[28]....
        /*00a4*/ 	.word	0x0500000f


	//----- nvinfo : EIATTR_COOP_GROUP_INSTR_OFFSETS
	.align		4
.L_217:
        /*00a8*/ 	.byte	0x04, 0x28
        /*00aa*/ 	.short	(.L_219 - .L_218)


	//   ....[0]....
.L_218:
        /*00ac*/ 	.word	0x00002060


	//   ....[1]....
        /*00b0*/ 	.word	0x00002080


	//   ....[2]....
        /*00b4*/ 	.word	0x000020a0


	//   ....[3]....
        /*00b8*/ 	.word	0x000020c0


	//   ....[4]....
        /*00bc*/ 	.word	0x000020e0


	//   ....[5]....
        /*00c0*/ 	.word	0x00004ca0


	//   ....[6]....
        /*00c4*/ 	.word	0x00004cc0


	//   ....[7]....
        /*00c8*/ 	.word	0x00004f70


	//   ....[8]....
        /*00cc*/ 	.word	0x00004f90


	//   ....[9]....
        /*00d0*/ 	.word	0x00004fb0


	//   ....[10]....
        /*00d4*/ 	.word	0x00005170


	//   ....[11]....
        /*00d8*/ 	.word	0x00005190


	//   ....[12]....
        /*00dc*/ 	.word	0x00005870


	//   ....[13]....
        /*00e0*/ 	.word	0x000058f0


	//   ....[14]....
        /*00e4*/ 	.word	0x00005930


	//   ....[15]....
        /*00e8*/ 	.word	0x00005980


	//   ....[16]....
        /*00ec*/ 	.word	0x000059c0


	//   ....[17]....
        /*00f0*/ 	.word	0x00005a20


	//   ....[18]....
        /*00f4*/ 	.word	0x00005a50


	//   ....[19]....
        /*00f8*/ 	.word	0x00008c80


	//   ....[20]....
        /*00fc*/ 	.word	0x00008ce0


	//   ....[21]....
        /*0100*/ 	.word	0x00008d40


	//   ....[22]....
        /*0104*/ 	.word	0x00008da0


	//   ....[23]....
        /*0108*/ 	.word	0x00008e00


	//   ....[24]....
        /*010c*/ 	.word	0x00008e80


	//   ....[25]....
        /*0110*/ 	.word	0x00008f00


	//   ....[26]....
        /*0114*/ 	.word	0x00008f90


	//   ....[27]....
        /*0118*/ 	.word	0x00009010


	//   ....[28]....
        /*011c*/ 	.word	0x00009070


	//----- nvinfo : EIATTR_SYSCALL_OFFSETS
	.align		4
.L_219:
        /*0120*/ 	.byte	0x04, 0x46
        /*0122*/ 	.short	(.L_221 - .L_220)


	//   ....[0]....
.L_220:
        /*0124*/ 	.word	0x00000f30


	//----- nvinfo : EIATTR_EXIT_INSTR_OFFSETS
	.align		4
.L_221:
        /*0128*/ 	.byte	0x04, 0x1c
        /*012a*/ 	.short	(.L_223 - .L_222)


	//   ....[0]....
.L_222:
        /*012c*/ 	.word	0x00000110


	//   ....[1]....
        /*0130*/ 	.word	0x000087a0


	//   ....[2]....
        /*0134*/ 	.word	0x00008890


	//   ....[3]....
        /*0138*/ 	.word	0x00008c30


	//----- nvinfo : EIATTR_CRS_STACK_SIZE
	.align		4
.L_223:
        /*013c*/ 	.byte	0x04, 0x1e
        /*013e*/ 	.short	(.L_225 - .L_224)
.L_224:
        /*0140*/ 	.word	0x00000000


	//----- nvinfo : EIATTR_CBANK_PARAM_SIZE
	.align		4
.L_225:
        /*0144*/ 	.byte	0x03, 0x19
        /*0146*/ 	.short	0x0128


	//----- nvinfo : EIATTR_PARAM_CBANK
	.align		4
        /*0148*/ 	.byte	0x04, 0x0a
        /*014a*/ 	.short	(.L_227 - .L_226)
	.align		4
.L_226:
        /*014c*/ 	.word	index@(.nv.constant0._ZN4mmha33masked_multihead_attention_kernelItLi80ELi128ELi4ELi16ELi64ELb1ELb1EEEv26Multihead_attention_paramsIT_XT5_EE)
        /*0150*/ 	.short	0x0210
        /*0152*/ 	.short	0x0128


	//----- nvinfo : EIATTR_SW_WAR
	.align		4
.L_227:
        /*0154*/ 	.byte	0x04, 0x36
        /*0156*/ 	.short	(.L_229 - .L_228)
.L_228:
        /*0158*/ 	.word	0x00000008
.L_229:


//--------------------- .nv.info._ZN4mmha33masked_multihead_attention_kernelItLi80ELi128ELi1ELi16ELi256ELb1ELb0EEEv26Multihead_attention_paramsIT_XT5_EE --------------------------
	.section	.nv.info._ZN4mmha33masked_multihead_attention_kernelItLi80ELi128ELi1ELi16ELi256ELb1ELb0EEEv26Multihead_attention_paramsIT_XT5_EE,"",@"SHT_CUDA_INFO"
	.sectionflags	@""
	.align	4


	//----- nvinfo : EIATTR_CUDA_API_VERSION
	.align		4
        /*0000*/ 	.byte	0x04, 0x37
        /*0002*/ 	.short	(.L_231 - .L_230)
.L_230:
        /*0004*/ 	.word	0x00000082


	//----- nvinfo : EIATTR_KPARAM_INFO
	.align		4
.L_231:
        /*0008*/ 	.byte	0x04, 0x17
        /*000a*/ 	.short	(.L_233 - .L_232)
.L_232:
        /*000c*/ 	.word	0x00000000
        /*0010*/ 	.short	0x0000
        /*0012*/ 	.short	0x0000
        /*0014*/ 	.byte	0x00, 0xf0, 0xa1, 0x04


	//----- nvinfo : EIATTR_SPARSE_MMA_MASK
	.align		4
.L_233:
        /*0018*/ 	.byte	0x03, 0x50
        /*001a*/ 	.short	0x0000


	//----- nvinfo : EIATTR_MAXREG_COUNT
	.align		4
        /*001c*/ 	.byte	0x03, 0x1b
        /*001e*/ 	.short	0x00ff


	//----- nvinfo : EIATTR_NUM_BARRIERS
	.align		4
        /*0020*/ 	.byte	0x02, 0x4c
        /*0022*/ 	.byte	0x01
	.zero		1


	//----- nvinfo : EIATTR_EXTERNS
	.align		4
        /*0024*/ 	.byte	0x04, 0x0f
        /*0026*/ 	.short	(.L_235 - .L_234)


	//   ....[0]....
	.align		4
.L_234:
        /*0028*/ 	.word	index@(__assertfail)


	//----- nvinfo : EIATTR_MERCURY_ISA_VERSION
	.align		4
.L_235:
        /*002c*/ 	.byte	0x03, 0x5f
        /*002e*/ 	.short	0x0101


	//----- nvinfo : EIATTR_COOP_GROUP_MASK_REGIDS
	.align		4
        /*0030*/ 	.byte	0x04, 0x29
        /*0032*/ 	.short	(.L_237 - .L_236)


	//   ....[0]....
.L_236:
        /*0034*/ 	.word	0xffffffff


	//   ....[1]....
        /*0038*/ 	.word	0xffffffff


	//   ....[2]....
        /*003c*/ 	.word	0xffffffff


	//   ....[3]....
        /*0040*/ 	.word	0xffffffff


	//   ....[4]....
        /*0044*/ 	.word	0xffffffff


	//   ....[5]....
        /*0048*/ 	.word	0xffffffff


	//   ....[6]....
        /*004c*/ 	.word	0xffffffff


	//   ....[7]....
        /*0050*/ 	.word	0xffffffff


	//   ....[8]....
        /*0054*/ 	.word	0xffffffff


	//   ....[9]....
        /*0058*/ 	.word	0xffffffff


	//   ....[10]....
        /*005c*/ 	.word	0xffffffff


	//   ....[11]....
        /*0060*/ 	.word	0xffffffff


	//   ....[12]....
        /*0064*/ 	.word	0xffffffff


	//   ....[13]....
        /*0068*/ 	.word	0xffffffff


	//   ....[14]....
        /*006c*/ 	.word	0xffffffff


	//   ....[15]....
        /*0070*/ 	.word	0xffffffff


	//   ....[16]....
        /*0074*/ 	.word	0xffffffff


	//   ....[17]....
        /*0078*/ 	.word	0xffffffff


	//   ....[18]....
        /*007c*/ 	.word	0xffffffff


	//   ....[19]....
        /*0080*/ 	.word	0xffffffff


	//   ....[20]....
        /*0084*/ 	.word	0xffffffff


	//   ....[21]....
        /*0088*/ 	.word	0xffffffff


	//   ....[22]....
        /*008c*/ 	.word	0xffffffff


	//   ....[23]....
        /*0090*/ 	.word	0x0500000f


	//   ....[24]....
        /*0094*/ 	.word	0x0500000f


	//   ....[25]....
        /*0098*/ 	.word	0x0500000f


	//   ....[26]....
        /*009c*/ 	.word	0x0500000f


	//   ....[27]....
        /*00a0*/ 	.word	0x0500000f


	//----- nvinfo : EIATTR_COOP_GROUP_INSTR_OFFSETS
	.align		4
.L_237:
        /*00a4*/ 	.byte	0x04, 0x28
        /*00a6*/ 	.short	(.L_239 - .L_238)


	//   ....[0]....
.L_238:
        /*00a8*/ 	.word	0x00002060


	//   ....[1]....
        /*00ac*/ 	.word	0x00002080


	//   ....[2]....
        /*00b0*/ 	.word	0x000020a0


	//   ....[3]....
        /*00b4*/ 	.word	0x000020c0


	//   ....[4]....
        /*00b8*/ 	.word	0x000020e0


	//   ....[5]....
        /*00bc*/ 	.word	0x000051c0


	//   ....[6]....
        /*00c0*/ 	.word	0x00005230


	//   ....[7]....
        /*00c4*/ 	.word	0x000052b0


	//   ....[8]....
        /*00c8*/ 	.word	0x00005320


	//   ....[9]....
        /*00cc*/ 	.word	0x000053a0


	//   ....[10]....
        /*00d0*/ 	.word	0x00005410


	//   ....[11]....
        /*00d4*/ 	.word	0x00005430


	//   ....[12]....
        /*00d8*/ 	.word	0x00005450


	//   ....[13]....
        /*00dc*/ 	.word	0x00005470


	//   ....[14]....
        /*00e0*/ 	.word	0x00005b20


	//   ....[15]....
        /*00e4*/ 	.word	0x00005ba0


	//   ....[16]....
        /*00e8*/ 	.word	0x00005bd0


	//   ....[17]....
        /*00ec*/ 	.word	0x00005c20


	//   ....[18]....
        /*00f0*/ 	.word	0x00005c70


	//   ....[19]....
        /*00f4*/ 	.word	0x00005cd0


	//   ....[20]....
        /*00f8*/ 	.word	0x00005cf0


	//   ....[21]....
        /*00fc*/ 	.word	0x00005d10


	//   ....[22]....
        /*0100*/ 	.word	0x00005d40


	//   ....[23]....
        /*0104*/ 	.word	0x00008f70


	//   ....[24]....
        /*0108*/ 	.word	0x00008fd0


	//   ....[25]....
        /*010c*/ 	.word	0x00009030


	//   ....[26]....
        /*0110*/ 	.word	0x00009090


	//   ....[27]....
        /*0114*/ 	.word	0x000090f0


	//----- nvinfo : EIATTR_SYSCALL_OFFSETS
	.align		4
.L_239:
        /*0118*/ 	.byte	0x04, 0x46
        /*011a*/ 	.short	(.L_241 - .L_240)


	//   ....[0]....
.L_240:
        /*011c*/ 	.word	0x00000f30


	//----- nvinfo : EIATTR_EXIT_INSTR_OFFSETS
	.align		4
.L_241:
        /*0120*/ 	.byte	0x04, 0x1c
        /*0122*/ 	.short	(.L_243 - .L_242)


	//   ....[0]....
.L_242:
        /*0124*/ 	.word	0x000000b0


	//   ....[1]....
        /*0128*/ 	.word	0x00008a90


	//   ....[2]....
        /*012c*/ 	.word	0x00008b80


	//   ....[3]....
        /*0130*/ 	.word	0x00008f20


	//----- nvinfo : EIATTR_CRS_STACK_SIZE
	.align		4
.L_243:
        /*0134*/ 	.byte	0x04, 0x1e
        /*0136*/ 	.short	(.L_245 - .L_244)
.L_244:
        /*0138*/ 	.word	0x00000000


	//----- nvinfo : EIATTR_CBANK_PARAM_SIZE
	.align		4
.L_245:
        /*013c*/ 	.byte	0x03, 0x19
        /*013e*/ 	.short	0x0128


	//----- nvinfo : EIATTR_PARAM_CBANK
	.align		4
        /*0140*/ 	.byte	0x04, 0x0a
        /*0142*/ 	.short	(.L_247 - .L_246)
	.align		4
.L_246:
        /*0144*/ 	.word	index@(.nv.constant0._ZN4mmha33masked_multihead_attention_kernelItLi80ELi128ELi1ELi16ELi256ELb1ELb0EEEv26Multihead_attention_paramsIT_XT5_EE)
        /*0148*/ 	.short	0x0210
        /*014a*/ 	.short	0x0128


	//----- nvinfo : EIATTR_SW_WAR
	.align		4
.L_247:
        /*014c*/ 	.byte	0x04, 0x36
        /*014e*/ 	.short	(.L_249 - .L_248)
.L_248:
        /*0150*/ 	.word	0x00000008
.L_249:


//--------------------- .nv.info._ZN4mmha33masked_multihead_attention_kernelItLi80ELi128ELi2ELi16ELi128ELb1ELb0EEEv26Multihead_attention_paramsIT_XT5_EE --------------------------
	.section	.nv.info._ZN4mmha33masked_multihead_attention_kernelItLi80ELi128ELi2ELi16ELi128ELb1ELb0EEEv26Multihead_attention_paramsIT_XT5_EE,"",@"SHT_CUDA_INFO"
	.sectionflags	@""
	.align	4


	//----- nvinfo : EIATTR_CUDA_API_VERSION
	.align		4
        /*0000*/ 	.byte	0x04, 0x37
        /*0002*/ 	.short	(.L_251 - .L_250)
.L_250:
        /*0004*/ 	.word	0x00000082


	//----- nvinfo : EIATTR_KPARAM_INFO
	.align		4
.L_251:
        /*0008*/ 	.byte	0x04, 0x17
        /*000a*/ 	.short	(.L_253 - .L_252)
.L_252:
        /*000c*/ 	.word	0x00000000
        /*0010*/ 	.short	0x0000
        /*0012*/ 	.short	0x0000
        /*0014*/ 	.byte	0x00, 0xf0, 0xa1, 0x04


	//----- nvinfo : EIATTR_SPARSE_MMA_MASK
	.align		4
.L_253:
        /*0018*/ 	.byte	0x03, 0x50
        /*001a*/ 	.short	0x0000


	//----- nvinfo : EIATTR_MAXREG_COUNT
	.align		4
        /*001c*/ 	.byte	0x03, 0x1b
        /*001e*/ 	.short	0x00ff


	//----- nvinfo : EIATTR_NUM_BARRIERS
	.align		4
        /*0020*/ 	.byte	0x02, 0x4c
        /*0022*/ 	.byte	0x01
	.zero		1


	//----- nvinfo : EIATTR_EXTERNS
	.align		4
        /*0024*/ 	.byte	0x04, 0x0f
        /*0026*/ 	.short	(.L_255 - .L_254)


	//   ....[0]....
	.align		4
.L_254:
        /*0028*/ 	.word	index@(__assertfail)


	//----- nvinfo : EIATTR_MERCURY_ISA_VERSION
	.align		4
.L_255:
        /*002c*/ 	.byte	0x03, 0x5f
        /*002e*/ 	.short	0x0101


	//----- nvinfo : EIATTR_COOP_GROUP_MASK_REGIDS
	.align		4
        /*0030*/ 	.byte	0x04, 0x29
        /*0032*/ 	.short	(.L_257 - .L_256)


	//   ....[0]....
.L_256:
        /*0034*/ 	.word	0xffffffff


	//   ....[1]....
        /*0038*/ 	.word	0xffffffff


	//   ....[2]....
        /*003c*/ 	.word	0xffffffff


	//   ....[3]....
        /*0040*/ 	.word	0xffffffff


	//   ....[4]....
        /*0044*/ 	.word	0xffffffff


	//   ....[5]....
        /*0048*/ 	.word	0xffffffff


	//   ....[6]....
        /*004c*/ 	.word	0xffffffff


	//   ....[7]....
        /*0050*/ 	.word	0xffffffff


	//   ....[8]....
        /*0054*/ 	.word	0xffffffff


	//   ....[9]....
        /*0058*/ 	.word	0xffffffff


	//   ....[10]....
        /*005c*/ 	.word	0xffffffff


	//   ....[11]....
        /*0060*/ 	.word	0xffffffff


	//   ....[12]....
        /*0064*/ 	.word	0xffffffff


	//   ....[13]....
        /*0068*/ 	.word	0xffffffff


	//   ....[14]....
        /*006c*/ 	.word	0xffffffff


	//   ....[15]....
        /*0070*/ 	.word	0xffffffff


	//   ....[16]....
        /*0074*/ 	.word	0xffffffff


	//   ....[17]....
        /*0078*/ 	.word	0xffffffff


	//   ....[18]....
        /*007c*/ 	.word	0xffffffff


	//   ....[19]....
        /*0080*/ 	.word	0xffffffff


	//   ....[20]....
        /*0084*/ 	.word	0xffffffff


	//   ....[21]....
        /*0088*/ 	.word	0x0500000f


	//   ....[22]....
        /*008c*/ 	.word	0x0500000f


	//   ....[23]....
        /*0090*/ 	.word	0x0500000f


	//   ....[24]....
        /*0094*/ 	.word	0x0500000f


	//   ....[25]....
        /*0098*/ 	.word	0x0500000f


	//   ....[26]....
        /*009c*/ 	.word	0x0500000f


	//   ....[27]....
        /*00a0*/ 	.word	0x0500000f


	//   ....[28]....
        /*00a4*/ 	.word	0x0500000f


	//   ....[29]....
        /*00a8*/ 	.word	0x0500000f


	//   ....[30]....
        /*00ac*/ 	.word	0x0500000f


	//----- nvinfo : EIATTR_COOP_GROUP_INSTR_OFFSETS
	.align		4
.L_257:
        /*00b0*/ 	.byte	0x04, 0x28
        /*00b2*/ 	.short	(.L_259 - .L_258)


	//   ....[0]....
.L_258:
        /*00b4*/ 	.word	0x00002030


	//   ....[1]....
        /*00b8*/ 	.word	0x00002050


	//   ....[2]....
        /*00bc*/ 	.word	0x00002070


	//   ....[3]....
        /*00c0*/ 	.word	0x00002090


	//   ....[4]....
        /*00c4*/ 	.word	0x000020b0


	//   ....[5]....
        /*00c8*/ 	.word	0x00004a90


	//   ....[6]....
        /*00cc*/ 	.word	0x00004d20


	//   ....[7]....
        /*00d0*/ 	.word	0x00004d40


	//   ....[8]....
        /*00d4*/ 	.word	0x00004d60


	//   ....[9]....
        /*00d8*/ 	.word	0x00004d80


	//   ....[10]....
        /*00dc*/ 	.word	0x00004f50


	//   ....[11]....
        /*00e0*/ 	.word	0x00004f70


	//   ....[12]....
        /*00e4*/ 	.word	0x00004f90


	//   ....[13]....
        /*00e8*/ 	.word	0x00005670


	//   ....[14]....
        /*00ec*/ 	.word	0x000056f0


	//   ....[15]....
        /*00f0*/ 	.word	0x00005720


	//   ....[16]....
        /*00f4*/ 	.word	0x00005770


	//   ....[17]....
        /*00f8*/ 	.word	0x000057c0


	//   ....[18]....
        /*00fc*/ 	.word	0x00005820


	//   ....[19]....
        /*0100*/ 	.word	0x00005840


	//   ....[20]....
        /*0104*/ 	.word	0x00005870


	//   ....[21]....
        /*0108*/ 	.word	0x000088b0


	//   ....[22]....
        /*010c*/ 	.word	0x00008910


	//   ....[23]....
        /*0110*/ 	.word	0x00008970


	//   ....[24]....
        /*0114*/ 	.word	0x000089d0


	//   ....[25]....
        /*0118*/ 	.word	0x00008a30


	//   ....[26]....
        /*011c*/ 	.word	0x00008ab0


	//   ....[27]....
        /*0120*/ 	.word	0x00008b50


	//   ....[28]....
        /*0124*/ 	.word	0x00008bd0


	//   ....[29]....
        /*0128*/ 	.word	0x00008c30


	//   ....[30]....
        /*012c*/ 	.word	0x00008c90


	//----- nvinfo : EIATTR_SYSCALL_OFFSETS
	.align		4
.L_259:
        /*0130*/ 	.byte	0x04, 0x46
        /*0132*/ 	.short	(.L_261 - .L_260)


	//   ....[0]....
.L_260:
        /*0134*/ 	.word	0x00000f00


	//----- nvinfo : EIATTR_EXIT_INSTR_OFFSETS
	.align		4
.L_261:
        /*0138*/ 	.byte	0x04, 0x1c
        /*013a*/ 	.short	(.L_263 - .L_262)


	//   ....[0]....
.L_262:
        /*013c*/ 	.word	0x000000b0


	//   ....[1]....
        /*0140*/ 	.word	0x000083d0


	//   ....[2]....
        /*0144*/ 	.word	0x000084c0


	//   ....[3]....
        /*0148*/ 	.word	0x00008860


	//----- nvinfo : EIATTR_CRS_STACK_SIZE
	.align		4
.L_263:
        /*014c*/ 	.byte	0x04, 0x1e
        /*014e*/ 	.short	(.L_265 - .L_264)
.L_264:
        /*0150*/ 	.word	0x00000000


	//----- nvinfo : EIATTR_CBANK_PARAM_SIZE
	.align		4
.L_265:
        /*0154*/ 	.byte	0x03, 0x19
        /*0156*/ 	.short	0x0128


	//----- nvinfo : EIATTR_PARAM_CBANK
	.align		4
        /*0158*/ 	.byte	0x04, 0x0a
        /*015a*/ 	.short	(.L_267 - .L_266)
	.align		4
.L_266:
        /*015c*/ 	.word	index@(.nv.constant0._ZN4mmha33masked_multihead_attention_kernelItLi80ELi128ELi2ELi16ELi128ELb1ELb0EEEv26Multihead_attention_paramsIT_XT5_EE)
        /*0160*/ 	.short	0x0210
        /*0162*/ 	.short	0x0128


	//----- nvinfo : EIATTR_SW_WAR
	.align		4
.L_267:
        /*0164*/ 	.byte	0x04, 0x36
        /*0166*/ 	.short	(.L_269 - .L_268)
.L_268:
        /*0168*/ 	.word	0x00000008
.L_269:


//--------------------- .nv.info._ZN4mmha33masked_multihead_attention_kernelItLi80ELi128ELi4ELi16ELi64ELb1ELb0EEEv26Multihead_attention_paramsIT_XT5_EE --------------------------
	.section	.nv.info._ZN4mmha33masked_multihead_attention_kernelItLi80ELi128ELi4ELi16ELi64ELb1ELb0EEEv26Multihead_attention_paramsIT_XT5_EE,"",@"SHT_CUDA_INFO"
	.sectionflags	@""
	.align	4


	//----- nvinfo : EIATTR_CUDA_API_VERSION
	.align		4
        /*0000*/ 	.byte	0x04, 0x37
        /*0002*/ 	.short	(.L_271 - .L_270)
.L_270:
        /*0004*/ 	.word	0x00000082


	//----- nvinfo : EIATTR_KPARAM_INFO
	.align		4
.L_271:
        /*0008*/ 	.byte	0x04, 0x17
        /*000a*/ 	.short	(.L_273 - .L_272)
.L_272:
        /*000c*/ 	.word	0x00000000
        /*0010*/ 	.short	0x0000
        /*0012*/ 	.short	0x0000
        /*0014*/ 	.byte	0x00, 0xf0, 0xa1, 0x04


	//----- nvinfo : EIATTR_SPARSE_MMA_MASK
	.align		4
.L_273:
        /*0018*/ 	.byte	0x03, 0x50
        /*001a*/ 	.short	0x0000


	//----- nvinfo : EIATTR_MAXREG_COUNT
	.align		4
        /*001c*/ 	.byte	0x03, 0x1b
        /*001e*/ 	.short	0x00ff


	//----- nvinfo : EIATTR_NUM_BARRIERS
	.align		4
        /*0020*/ 	.byte	0x02, 0x4c
        /*0022*/ 	.byte	0x01
	.zero		1


	//----- nvinfo : EIATTR_EXTERNS
	.align		4
        /*0024*/ 	.byte	0x04, 0x0f
        /*0026*/ 	.short	(.L_275 - .L_274)


	//   ....[0]....
	.align		4
.L_274:
        /*0028*/ 	.word	index@(__assertfail)


	//----- nvinfo : EIATTR_MERCURY_ISA_VERSION
	.align		4
.L_275:
        /*002c*/ 	.byte	0x03, 0x5f
        /*002e*/ 	.short	0x0101


	//----- nvinfo : EIATTR_COOP_GROUP_MASK_REGIDS
	.align		4
        /*0030*/ 	.byte	0x04, 0x29
        /*0032*/ 	.short	(.L_277 - .L_276)


	//   ....[0]....
.L_276:
        /*0034*/ 	.word	0xffffffff


	//   ....[1]....
        /*0038*/ 	.word	0xffffffff


	//   ....[2]....
        /*003c*/ 	.word	0xffffffff


	//   ....[3]....
        /*0040*/ 	.word	0xffffffff


	//   ....[4]....
        /*0044*/ 	.word	0xffffffff


	//   ....[5]....
        /*0048*/ 	.word	0xffffffff


	//   ....[6]....
        /*004c*/ 	.word	0xffffffff


	//   ....[7]....
        /*0050*/ 	.word	0xffffffff


	//   ....[8]....
        /*0054*/ 	.word	0xffffffff


	//   ....[9]....
        /*0058*/ 	.word	0xffffffff


	//   ....[10]....
        /*005c*/ 	.word	0xffffffff


	//   ....[11]....
        /*0060*/ 	.word	0xffffffff


	//   ....[12]....
        /*0064*/ 	.word	0xffffffff


	//   ....[13]....
        /*0068*/ 	.word	0xffffffff


	//   ....[14]....
        /*006c*/ 	.word	0xffffffff


	//   ....[15]....
        /*0070*/ 	.word	0xffffffff


	//   ....[16]....
        /*0074*/ 	.word	0xffffffff


	//   ....[17]....
        /*0078*/ 	.word	0xffffffff


	//   ....[18]....
        /*007c*/ 	.word	0xffffffff


	//   ....[19]....
        /*0080*/ 	.word	0x0500000f


	//   ....[20]....
        /*0084*/ 	.word	0x0500000f


	//   ....[21]....
        /*0088*/ 	.word	0x0500000f


	//   ....[22]....
        /*008c*/ 	.word	0x0500000f


	//   ....[23]....
        /*0090*/ 	.word	0x0500000f


	//   ....[24]....
        /*0094*/ 	.word	0x0500000f


	//   ....[25]....
        /*0098*/ 	.word	0x0500000f


	//   ....[26]....
        /*009c*/ 	.word	0x0500000f


	//   ....[27]....
        /*00a0*/ 	.word	0x0500000f


	//   ....[28]....
        /*00a4*/ 	.word	0x0500000f


	//----- nvinfo : EIATTR_COOP_GROUP_INSTR_OFFSETS
	.align		4
.L_277:
        /*00a8*/ 	.byte	0x04, 0x28
        /*00aa*/ 	.short	(.L_279 - .L_278)


	//   ....[0]....
.L_278:
        /*00ac*/ 	.word	0x00002060


	//   ....[1]....
        /*00b0*/ 	.word	0x00002080


	//   ....[2]....
        /*00b4*/ 	.word	0x000020a0


	//   ....[3]....
        /*00b8*/ 	.word	0x000020c0


	//   ....[4]....
        /*00bc*/ 	.word	0x000020e0


	//   ....[5]....
        /*00c0*/ 	.word	0x00004740


	//   ....[6]....
        /*00c4*/ 	.word	0x00004760


	//   ....[7]....
        /*00c8*/ 	.word	0x00004a10


	//   ....[8]....
        /*00cc*/ 	.word	0x00004a30


	//   ....[9]....
        /*00d0*/ 	.word	0x00004a50


	//   ....[10]....
        /*00d4*/ 	.word	0x00004c10


	//   ....[11]....
        /*00d8*/ 	.word	0x00004c30


	//   ....[12]....
        /*00dc*/ 	.word	0x00005310


	//   ....[13]....
        /*00e0*/ 	.word	0x00005390


	//   ....[14]....
        /*00e4*/ 	.word	0x000053d0


	//   ....[15]....
        /*00e8*/ 	.word	0x00005420


	//   ....[16]....
        /*00ec*/ 	.word	0x00005460


	//   ....[17]....
        /*00f0*/ 	.word	0x000054c0


	//   ....[18]....
        /*00f4*/ 	.word	0x000054f0


	//   ....[19]....
        /*00f8*/ 	.word	0x00008360


	//   ....[20]....
        /*00fc*/ 	.word	0x000083c0


	//   ....[21]....
        /*0100*/ 	.word	0x00008420


	//   ....[22]....
        /*0104*/ 	.word	0x00008480


	//   ....[23]....
        /*0108*/ 	.word	0x000084e0


	//   ....[24]....
        /*010c*/ 	.word	0x00008560


	//   ....[25]....
        /*0110*/ 	.word	0x000085e0


	//   ....[26]....
        /*0114*/ 	.word	0x00008670


	//   ....[27]....
        /*0118*/ 	.word	0x000086f0


	//   ....[28]....
        /*011c*/ 	.word	0x00008750


	//----- nvinfo : EIATTR_SYSCALL_OFFSETS
	.align		4
.L_279:
        /*0120*/ 	.byte	0x04, 0x46
        /*0122*/ 	.short	(.L_281 - .L_280)


	//   ....[0]....
.L_280:
        /*0124*/ 	.word	0x00000f30


	//----- nvinfo : EIATTR_EXIT_INSTR_OFFSETS
	.align		4
.L_281:
        /*0128*/ 	.byte	0x04, 0x1c
        /*012a*/ 	.short	(.L_283 - .L_282)


	//   ....[0]....
.L_282:
        /*012c*/ 	.word	0x00000110


	//   ....[1]....
        /*0130*/ 	.word	0x00007e80


	//   ....[2]....
        /*0134*/ 	.word	0x00007f70


	//   ....[3]....
        /*0138*/ 	.word	0x00008310


	//----- nvinfo : EIATTR_CRS_STACK_SIZE
	.align		4
.L_283:
        /*013c*/ 	.byte	0x04, 0x1e
        /*013e*/ 	.short	(.L_285 - .L_284)
.L_284:
        /*0140*/ 	.word	0x00000000


	//----- nvinfo : EIATTR_CBANK_PARAM_SIZE
	.align		4
.L_285:
        /*0144*/ 	.byte	0x03, 0x19
        /*0146*/ 	.short	0x0128


	//----- nvinfo : EIATTR_PARAM_CBANK
	.align		4
        /*0148*/ 	.byte	0x04, 0x0a
        /*014a*/ 	.short	(.L_287 - .L_286)
	.align		4
.L_286:
        /*014c*/ 	.word	index@(.nv.constant0._ZN4mmha33masked_multihead_attention_kernelItLi80ELi128ELi4ELi16ELi64ELb1ELb0EEEv26Multihead_attention_paramsIT_XT5_EE)
        /*0150*/ 	.short	0x0210
        /*0152*/ 	.short	0x0128


	//----- nvinfo : EIATTR_SW_WAR
	.align		4
.L_287:
        /*0154*/ 	.byte	0x04, 0x36
        /*0156*/ 	.short	(.L_289 - .L_288)
.L_288:
        /*0158*/ 	.word	0x00000008
.L_289:


//--------------------- .nv.info._ZN4mmha33masked_multihead_attention_kernelIfLi80ELi128ELi1ELi32ELi256ELb1ELb1EEEv26Multihead_attention_paramsIT_XT5_EE --------------------------
	.section	.nv.info._ZN4mmha33masked_multihead_attention_kernelIfLi80ELi128ELi1ELi32ELi256ELb1ELb1EEEv26Multihead_attention_paramsIT_XT5_EE,"",@"SHT_CUDA_INFO"
	.sectionflags	@""
	.align	4


	//----- nvinfo : EIATTR_CUDA_API_VERSION
	.align		4
        /*0000*/ 	.byte	0x04, 0x37
        /*0002*/ 	.short	(.L_291 - .L_290)
.L_290:
        /*0004*/ 	.word	0x00000082


	//----- nvinfo : EIATTR_KPARAM_INFO
	.align		4
.L_291:
        /*0008*/ 	.byte	0x04, 0x17
        /*000a*/ 	.short	(.L_293 - .L_292)
.L_292:
        /*000c*/ 	.word	0x00000000
        /*0010*/ 	.short	0x0000
        /*0012*/ 	.short	0x0000
        /*0014*/ 	.byte	0x00, 0xf0, 0xa1, 0x04


	//----- nvinfo : EIATTR_SPARSE_MMA_MASK
	.align		4
.L_293:
        /*0018*/ 	.byte	0x03, 0x50
        /*001a*/ 	.short	0x0000


	//----- nvinfo : EIATTR_MAXREG_COUNT
	.align		4
        /*001c*/ 	.byte	0x03, 0x1b
        /*001e*/ 	.short	0x00ff


	//----- nvinfo : EIATTR_NUM_BARRIERS
	.align		4
        /*0020*/ 	.byte	0x02, 0x4c
        /*0022*/ 	.byte	0x01
	.zero		1


	//----- nvinfo : EIATTR_EXTERNS
	.align		4
        /*0024*/ 	.byte	0x04, 0x0f
        /*0026*/ 	.short	(.L_295 - .L_294)


	//   ....[0]....
	.align		4
.L_294:
        /*0028*/ 	.word	index@(__assertfail)


	//----- nvinfo : EIATTR_ANNOTATIONS
	.align		4
.L_295:
        /*002c*/ 	.byte	0x04, 0x55
        /*002e*/ 	.short	(.L_297 - .L_296)


	//   ....[0]....
.L_296:
        /*0030*/ 	.word	0x00000001
        /*0034*/ 	.byte	0x10, 0x06, 0x00, 0x00, 0x01, 0x00, 0x00, 0x00, 0x10, 0x0a, 0x00, 0x00, 0x01, 0x00, 0x00, 0x00
        /* <DEDUP_REMOVED lines=103> */
        /*06b4*/ 	.byte	0x90, 0xc6, 0x00, 0x00, 0x01, 0x00, 0x00, 0x00, 0x40, 0xc7, 0x00, 0x00


	//----- nvinfo : EIATTR_MERCURY_ISA_VERSION
	.align		4
.L_297:
        /*06c0*/ 	.byte	0x03, 0x5f
        /*06c2*/ 	.short	0x0101


	//----- nvinfo : EIATTR_INT_WARP_WIDE_INSTR_OFFSETS
	.align		4
        /*06c4*/ 	.byte	0x04, 0x31
        /*06c6*/ 	.short	(.L_299 - .L_298)


	//   ....[0]....
.L_298:
        /*06c8*/ 	.word	0x00001e10


	//----- nvinfo : EIATTR_COOP_GROUP_MASK_REGIDS
	.align		4
.L_299:
        /*06cc*/ 	.byte	0x04, 0x29
        /*06ce*/ 	.short	(.L_301 - .L_300)


	//   ....[0]....
.L_300:
        /*06d0*/ 	.word	0xffffffff


	//   ....[1]....
        /*06d4*/ 	.word	0xffffffff


	//   ....[2]....
        /*06d8*/ 	.word	0xffffffff


	//   ....[3]....
        /*06dc*/ 	.word	0xffffffff


	//   ....[4]....
        /*06e0*/ 	.word	0xffffffff


	//   ....[5]....
        /*06e4*/ 	.word	0xffffffff


	//   ....[6]....
        /*06e8*/ 	.word	0xffffffff


	//   ....[7]....
        /*06ec*/ 	.word	0xffffffff


	//   ....[8]....
        /*06f0*/ 	.word	0xffffffff


	//   ....[9]....
        /*06f4*/ 	.word	0xffffffff


	//   ....[10]....
        /*06f8*/ 	.word	0xffffffff


	//   ....[11]....
        /*06fc*/ 	.word	0xffffffff


	//   ....[12]....
        /*0700*/ 	.word	0xffffffff


	//   ....[13]....
        /*0704*/ 	.word	0xffffffff


	//   ....[14]....
        /*0708*/ 	.word	0xffffffff


	//   ....[15]....
        /*070c*/ 	.word	0xffffffff


	//   ....[16]....
        /*0710*/ 	.word	0xffffffff


	//   ....[17]....
        /*0714*/ 	.word	0xffffffff


	//   ....[18]....
        /*0718*/ 	.word	0xffffffff


	//   ....[19]....
        /*071c*/ 	.word	0xffffffff


	//   ....[20]....
        /*0720*/ 	.word	0xffffffff


	//   ....[21]....
        /*0724*/ 	.word	0xffffffff


	//   ....[22]....
        /*0728*/ 	.word	0xffffffff


	//   ....[23]....
        /*072c*/ 	.word	0x0500000f


	//   ....[24]....
        /*0730*/ 	.word	0x0500000f


	//   ....[25]....
        /*0734*/ 	.word	0x0500000f


	//   ....[26]....
        /*0738*/ 	.word	0x0500000f


	//   ....[27]....
        /*073c*/ 	.word	0x0500000f


	//----- nvinfo : EIATTR_COOP_GROUP_INSTR_OFFSETS
	.align		4
.L_301:
        /*0740*/ 	.byte	0x04, 0x28
        /*0742*/ 	.short	(.L_303 - .L_302)


	//   ....[0]....
.L_302:
        /*0744*/ 	.word	0x00001ee0


	//   ....[1]....
        /*0748*/ 	.word	0x00001f00


	//   ....[2]....
        /*074c*/ 	.word	0x00001f20


	//   ....[3]....
        /*0750*/ 	.word	0x00001f40


	//   ....[4]....
        /*0754*/ 	.word	0x00001f60


	//   ....[5]....
        /*0758*/ 	.word	0x000096e0


	//   ....[6]....
        /*075c*/ 	.word	0x00009730


	//   ....[7]....
        /*0760*/ 	.word	0x000097b0


	//   ....[8]....
        /*0764*/ 	.word	0x00009810


	//   ....[9]....
        /*0768*/ 	.word	0x00009880


	//   ....[10]....
        /*076c*/ 	.word	0x00009900


	//   ....[11]....
        /*0770*/ 	.word	0x00009920


	//   ....[12]....
        /*0774*/ 	.word	0x00009940


	//   ....[13]....
        /*0778*/ 	.word	0x00009960


	//   ....[14]....
        /*077c*/ 	.word	0x0000a0f0


	//   ....[15]....
        /*0780*/ 	.word	0x0000a170


	//   ....[16]....
        /*0784*/ 	.word	0x0000a1a0


	//   ....[17]....
        /*0788*/ 	.word	0x0000a1f0


	//   ....[18]....
        /*078c*/ 	.word	0x0000a240


	//   ....[19]....
        /*0790*/ 	.word	0x0000a2a0


	//   ....[20]....
        /*0794*/ 	.word	0x0000a2c0


	//   ....[21]....
        /*0798*/ 	.word	0x0000a2e0


	//   ....[22]....
        /*079c*/ 	.word	0x0000a310


	//   ....[23]....
        /*07a0*/ 	.word	0x0000cc10


	//   ....[24]....
        /*07a4*/ 	.word	0x0000cc70


	//   ....[25]....
        /*07a8*/ 	.word	0x0000ccd0


	//   ....[26]....
        /*07ac*/ 	.word	0x0000cd30


	//   ....[27]....
        /*07b0*/ 	.word	0x0000cd90


	//----- nvinfo : EIATTR_SYSCALL_OFFSETS
	.align		4
.L_303:
        /*07b4*/ 	.byte	0x04, 0x46
        /*07b6*/ 	.short	(.L_305 - .L_304)


	//   ....[0]....
.L_304:
        /*07b8*/ 	.word	0x00000f30


	//----- nvinfo : EIATTR_EXIT_INSTR_OFFSETS
	.align		4
.L_305:
        /*07bc*/ 	.byte	0x04, 0x1c
        /*07be*/ 	.short	(.L_307 - .L_306)


	//   ....[0]....
.L_306:
        /*07c0*/ 	.word	0x000000c0


	//   ....[1]....
        /*07c4*/ 	.word	0x0000c990


	//   ....[2]....
        /*07c8*/ 	.word	0x0000ca00


	//   ....[3]....
        /*07cc*/ 	.word	0x0000cbc0


	//----- nvinfo : EIATTR_CRS_STACK_SIZE
	.align		4
.L_307:
        /*07d0*/ 	.byte	0x04, 0x1e
        /*07d2*/ 	.short	(.L_309 - .L_308)
.L_308:
        /*07d4*/ 	.word	0x00000000


	//----- nvinfo : EIATTR_CBANK_PARAM_SIZE
	.align		4
.L_309:
        /*07d8*/ 	.byte	0x03, 0x19
        /*07da*/ 	.short	0x0128


	//----- nvinfo : EIATTR_PARAM_CBANK
	.align		4
        /*07dc*/ 	.byte	0x04, 0x0a
        /*07de*/ 	.short	(.L_311 - .L_310)
	.align		4
.L_310:
        /*07e0*/ 	.word	index@(.nv.constant0._ZN4mmha33masked_multihead_attention_kernelIfLi80ELi128ELi1ELi32ELi256ELb1ELb1EEEv26Multihead_attention_paramsIT_XT5_EE)
        /*07e4*/ 	.short	0x0210
        /*07e6*/ 	.short	0x0128


	//----- nvinfo : EIATTR_SW_WAR
	.align		4
.L_311:
        /*07e8*/ 	.byte	0x04, 0x36
        /*07ea*/ 	.short	(.L_313 - .L_312)
.L_312:
        /*07ec*/ 	.word	0x00000008
.L_313:


//--------------------- .nv.info._ZN4mmha33masked_multihead_attention_kernelIfLi80ELi128ELi2ELi32ELi128ELb1ELb1EEEv26Multihead_attention_paramsIT_XT5_EE --------------------------
	.section	.nv.info._ZN4mmha33masked_multihead_attention_kernelIfLi80ELi128ELi2ELi32ELi128ELb1ELb1EEEv26Multihead_attention_paramsIT_XT5_EE,"",@"SHT_CUDA_INFO"
	.sectionflags	@""
	.align	4


	//----- nvinfo : EIATTR_CUDA_API_VERSION
	.align		4
        /*0000*/ 	.byte	0x04, 0x37
        /*0002*/ 	.short	(.L_315 - .L_314)
.L_314:
        /*0004*/ 	.word	0x00000082


	//----- nvinfo : EIATTR_KPARAM_INFO
	.align		4
.L_315:
        /*0008*/ 	.byte	0x04, 0x17
        /*000a*/ 	.short	(.L_317 - .L_316)
.L_316:
        /*000c*/ 	.word	0x00000000
        /*0010*/ 	.short	0x0000
        /*0012*/ 	.short	0x0000
        /*0014*/ 	.byte	0x00, 0xf0, 0xa1, 0x04


	//----- nvinfo : EIATTR_SPARSE_MMA_MASK
	.align		4
.L_317:
        /*0018*/ 	.byte	0x03, 0x50
        /*001a*/ 	.short	0x0000


	//----- nvinfo : EIATTR_MAXREG_COUNT
	.align		4
        /*001c*/ 	.byte	0x03, 0x1b
        /*001e*/ 	.short	0x00ff


	//----- nvinfo : EIATTR_NUM_BARRIERS
	.align		4
        /*0020*/ 	.byte	0x02, 0x4c
        /*0022*/ 	.byte	0x01
	.zero		1


	//----- nvinfo : EIATTR_EXTERNS
	.align		4
        /*0024*/ 	.byte	0x04, 0x0f
        /*0026*/ 	.short	(.L_319 - .L_318)


	//   ....[0]....
	.align		4
.L_318:
        /*0028*/ 	.word	index@(__assertfail)


	//----- nvinfo : EIATTR_MERCURY_ISA_VERSION
	.align		4
.L_319:
        /*002c*/ 	.byte	0x03, 0x5f
        /*002e*/ 	.short	0x0101


	//----- nvinfo : EIATTR_COOP_GROUP_MASK_REGIDS
	.align		4
        /*0030*/ 	.byte	0x04, 0x29
        /*0032*/ 	.short	(.L_321 - .L_320)


	//   ....[0]....
.L_320:
        /*0034*/ 	.word	0xffffffff


	//   ....[1]....
        /*0038*/ 	.word	0xffffffff


	//   ....[2]....
        /*003c*/ 	.word	0xffffffff


	//   ....[3]....
        /*0040*/ 	.word	0xffffffff


	//   ....[4]....
        /*0044*/ 	.word	0xffffffff


	//   ....[5]....
        /*0048*/ 	.word	0xffffffff


	//   ....[6]....
        /*004c*/ 	.word	0xffffffff


	//   ....[7]....
        /*0050*/ 	.word	0xffffffff


	//   ....[8]....
        /*0054*/ 	.word	0xffffffff


	//   ....[9]....
        /*0058*/ 	.word	0xffffffff


	//   ....[10]....
        /*005c*/ 	.word	0xffffffff


	//   ....[11]....
        /*0060*/ 	.word	0xffffffff


	//   ....[12]....
        /*0064*/ 	.word	0xffffffff


	//   ....[13]....
        /*0068*/ 	.word	0xffffffff


	//   ....[14]....
        /*006c*/ 	.word	0xffffffff


	//   ....[15]....
        /*0070*/ 	.word	0xffffffff


	//   ....[16]....
        /*0074*/ 	.word	0xffffffff


	//   ....[17]....
        /*0078*/ 	.word	0xffffffff


	//   ....[18]....
        /*007c*/ 	.word	0xffffffff


	//   ....[19]....
        /*0080*/ 	.word	0xffffffff


	//   ....[20]....
        /*0084*/ 	.word	0xffffffff


	//   ....[21]....
        /*0088*/ 	.word	0x0500000f


	//   ....[22]....
        /*008c*/ 	.word	0x0500000f


	//   ....[23]....
        /*0090*/ 	.word	0x0500000f


	//   ....[24]....
        /*0094*/ 	.word	0x0500000f


	//   ....[25]....
        /*0098*/ 	.word	0x0500000f


	//   ....[26]....
        /*009c*/ 	.word	0x0500000f


	//   ....[27]....
        /*00a0*/ 	.word	0x0500000f


	//   ....[28]....
        /*00a4*/ 	.word	0x0500000f


	//   ....[29]....
        /*00a8*/ 	.word	0x0500000f


	//   ....[30]....
        /*00ac*/ 	.word	0x0500000f


	//----- nvinfo : EIATTR_COOP_GROUP_INSTR_OFFSETS
	.align		4
.L_321:
        /*00b0*/ 	.byte	0x04, 0x28
        /*00b2*/ 	.short	(.L_323 - .L_322)


	//   ....[0]....
.L_322:
        /*00b4*/ 	.word	0x00001e20


	//   ....[1]....
        /*00b8*/ 	.word	0x00001e40


	//   ....[2]....
        /*00bc*/ 	.word	0x00001e60


	//   ....[3]....
        /*00c0*/ 	.word	0x00001e80


	//   ....[4]....
        /*00c4*/ 	.word	0x00001ea0


	//   ....[5]....
        /*00c8*/ 	.word	0x00007030


	//   ....[6]....
        /*00cc*/ 	.word	0x000072a0


	//   ....[7]....
        /*00d0*/ 	.word	0x000072c0


	//   ....[8]....
        /*00d4*/ 	.word	0x000072e0


	//   ....[9]....
        /*00d8*/ 	.word	0x00007300


	//   ....[10]....
        /*00dc*/ 	.word	0x000074a0


	//   ....[11]....
        /*00e0*/ 	.word	0x000074c0


	//   ....[12]....
        /*00e4*/ 	.word	0x000074e0


	//   ....[13]....
        /*00e8*/ 	.word	0x00007c30


	//   ....[14]....
        /*00ec*/ 	.word	0x00007cb0


	//   ....[15]....
        /*00f0*/ 	.word	0x00007ce0


	//   ....[16]....
        /*00f4*/ 	.word	0x00007d30


	//   ....[17]....
        /*00f8*/ 	.word	0x00007d70


	//   ....[18]....
        /*00fc*/ 	.word	0x00007de0


	//   ....[19]....
        /*0100*/ 	.word	0x00007e00


	//   ....[20]....
        /*0104*/ 	.word	0x00007e30


	//   ....[21]....
        /*0108*/ 	.word	0x0000a550


	//   ....[22]....
        /*010c*/ 	.word	0x0000a5b0


	//   ....[23]....
        /*0110*/ 	.word	0x0000a610


	//   ....[24]....
        /*0114*/ 	.word	0x0000a670


	//   ....[25]....
        /*0118*/ 	.word	0x0000a6d0


	//   ....[26]....
        /*011c*/ 	.word	0x0000a750


	//   ....[27]....
        /*0120*/ 	.word	0x0000a7f0


	//   ....[28]....
        /*0124*/ 	.word	0x0000a870


	//   ....[29]....
        /*0128*/ 	.word	0x0000a8d0


	//   ....[30]....
        /*012c*/ 	.word	0x0000a930


	//----- nvinfo : EIATTR_SYSCALL_OFFSETS
	.align		4
.L_323:
        /*0130*/ 	.byte	0x04, 0x46
        /*0132*/ 	.short	(.L_325 - .L_324)


	//   ....[0]....
.L_324:
        /*0134*/ 	.word	0x00000ea0


	//----- nvinfo : EIATTR_EXIT_INSTR_OFFSETS
	.align		4
.L_325:
        /*0138*/ 	.byte	0x04, 0x1c
        /*013a*/ 	.short	(.L_327 - .L_326)


	//   ....[0]....
.L_326:
        /*013c*/ 	.word	0x000000b0


	//   ....[1]....
        /*0140*/ 	.word	0x0000a2d0


	//   ....[2]....
        /*0144*/ 	.word	0x0000a340


	//   ....[3]....
        /*0148*/ 	.word	0x0000a500


	//----- nvinfo : EIATTR_CRS_STACK_SIZE
	.align		4
.L_327:
        /*014c*/ 	.byte	0x04, 0x1e
        /*014e*/ 	.short	(.L_329 - .L_328)
.L_328:
        /*0150*/ 	.word	0x00000000


	//----- nvinfo : EIATTR_CBANK_PARAM_SIZE
	.align		4
.L_329:
        /*0154*/ 	.byte	0x03, 0x19
        /*0156*/ 	.short	0x0128


	//----- nvinfo : EIATTR_PARAM_CBANK
	.align		4
        /*0158*/ 	.byte	0x04, 0x0a
        /*015a*/ 	.short	(.L_331 - .L_330)
	.align		4
.L_330:
        /*015c*/ 	.word	index@(.nv.constant0._ZN4mmha33masked_multihead_attention_kernelIfLi80ELi128ELi2ELi32ELi128ELb1ELb1EEEv26Multihead_attention_paramsIT_XT5_EE)
        /*0160*/ 	.short	0x0210
        /*0162*/ 	.short	0x0128


	//----- nvinfo : EIATTR_SW_WAR
	.align		4
.L_331:
        /*0164*/ 	.byte	0x04, 0x36
        /*0166*/ 	.short	(.L_333 - .L_332)
.L_332:
        /*0168*/ 	.word	0x00000008
.L_333:


//--------------------- .nv.info._ZN4mmha33masked_multihead_attention_kernelIfLi80ELi128ELi4ELi32ELi64ELb1ELb1EEEv26Multihead_attention_paramsIT_XT5_EE --------------------------
	.section	.nv.info._ZN4mmha33masked_multihead_attention_kernelIfLi80ELi128ELi4ELi32ELi64ELb1ELb1EEEv26Multihead_attention_paramsIT_XT5_EE,"",@"SHT_CUDA_INFO"
	.sectionflags	@""
	.align	4


	//----- nvinfo : EIATTR_CUDA_API_VERSION
	.align		4
        /*0000*/ 	.byte	0x04, 0x37
        /*0002*/ 	.short	(.L_335 - .L_334)
.L_334:
        /*0004*/ 	.word	0x00000082


	//----- nvinfo : EIATTR_KPARAM_INFO
	.align		4
.L_335:
        /*0008*/ 	.byte	0x04, 0x17
        /*000a*/ 	.short	(.L_337 - .L_336)
.L_336:
        /*000c*/ 	.word	0x00000000
        /*0010*/ 	.short	0x0000
        /*0012*/ 	.short	0x0000
        /*0014*/ 	.byte	0x00, 0xf0, 0xa1, 0x04


	//----- nvinfo : EIATTR_SPARSE_MMA_MASK
	.align		4
.L_337:
        /*0018*/ 	.byte	0x03, 0x50
        /*001a*/ 	.short	0x0000


	//----- nvinfo : EIATTR_MAXREG_COUNT
	.align		4
        /*001c*/ 	.byte	0x03, 0x1b
        /*001e*/ 	.short	0x00ff


	//----- nvinfo : EIATTR_NUM_BARRIERS
	.align		4
        /*0020*/ 	.byte	0x02, 0x4c
        /*0022*/ 	.byte	0x01
	.zero		1


	//----- nvinfo : EIATTR_EXTERNS
	.align		4
        /*0024*/ 	.byte	0x04, 0x0f
        /*0026*/ 	.short	(.L_339 - .L_338)


	//   ....[0]....
	.align		4
.L_338:
        /*0028*/ 	.word	index@(__assertfail)


	//----- nvinfo : EIATTR_MERCURY_ISA_VERSION
	.align		4
.L_339:
        /*002c*/ 	.byte	0x03, 0x5f
        /*002e*/ 	.short	0x0101


	//----- nvinfo : EIATTR_COOP_GROUP_MASK_REGIDS
	.align		4
        /*0030*/ 	.byte	0x04, 0x29
        /*0032*/ 	.short	(.L_341 - .L_340)


	//   ....[0]....
.L_340:
        /*0034*/ 	.word	0xffffffff


	//   ....[1]....
        /*0038*/ 	.word	0xffffffff


	//   ....[2]....
        /*003c*/ 	.word	0xffffffff


	//   ....[3]....
        /*0040*/ 	.word	0xffffffff


	//   ....[4]....
        /*0044*/ 	.word	0xffffffff


	//   ....[5]....
        /*0048*/ 	.word	0xffffffff


	//   ....[6]....
        /*004c*/ 	.word	0xffffffff


	//   ....[7]....
        /*0050*/ 	.word	0xffffffff


	//   ....[8]....
        /*0054*/ 	.word	0xffffffff


	//   ....[9]....
        /*0058*/ 	.word	0xffffffff


	//   ....[10]....
        /*005c*/ 	.word	0xffffffff


	//   ....[11]....
        /*0060*/ 	.word	0xffffffff


	//   ....[12]....
        /*0064*/ 	.word	0xffffffff


	//   ....[13]....
        /*0068*/ 	.word	0xffffffff


	//   ....[14]....
        /*006c*/ 	.word	0xffffffff


	//   ....[15]....
        /*0070*/ 	.word	0xffffffff


	//   ....[16]....
        /*0074*/ 	.word	0xffffffff


	//   ....[17]....
        /*0078*/ 	.word	0xffffffff


	//   ....[18]....
        /*007c*/ 	.word	0xffffffff


	//   ....[19]....
        /*0080*/ 	.word	0x0500000f


	//   ....[20]....
        /*0084*/ 	.word	0x0500000f


	//   ....[21]....
        /*0088*/ 	.word	0x0500000f


	//   ....[22]....
        /*008c*/ 	.word	0x0500000f


	//   ....[23]....
        /*0090*/ 	.word	0x0500000f


	//   ....[24]....
        /*0094*/ 	.word	0x0500000f


	//   ....[25]....
        /*0098*/ 	.word	0x0500000f


	//   ....[26]....
        /*009c*/ 	.word	0x0500000f


	//   ....[27]....
        /*00a0*/ 	.word	0x0500000f


	//   ....[28]....
        /*00a4*/ 	.word	0x0500000f


	//----- nvinfo : EIATTR_COOP_GROUP_INSTR_OFFSETS
	.align		4
.L_341:
        /*00a8*/ 	.byte	0x04, 0x28
        /*00aa*/ 	.short	(.L_343 - .L_342)


	//   ....[0]....
.L_342:
        /*00ac*/ 	.word	0x00001e10


	//   ....[1]....
        /*00b0*/ 	.word	0x00001e30


	//   ....[2]....
        /*00b4*/ 	.word	0x00001e50


	//   ....[3]....
        /*00b8*/ 	.word	0x00001e70


	//   ....[4]....
        /*00bc*/ 	.word	0x00001e90


	//   ....[5]....
        /*00c0*/ 	.word	0x00006c30


	//   ....[6]....
        /*00c4*/ 	.word	0x00006c50


	//   ....[7]....
        /*00c8*/ 	.word	0x00006ed0


	//   ....[8]....
        /*00cc*/ 	.word	0x00006ef0


	//   ....[9]....
        /*00d0*/ 	.word	0x00006f10


	//   ....[10]....
        /*00d4*/ 	.word	0x000070a0


	//   ....[11]....
        /*00d8*/ 	.word	0x000070c0


	//   ....[12]....
        /*00dc*/ 	.word	0x00007820


	//   ....[13]....
        /*00e0*/ 	.word	0x000078a0


	//   ....[14]....
        /*00e4*/ 	.word	0x000078d0


	//   ....[15]....
        /*00e8*/ 	.word	0x00007920


	//   ....[16]....
        /*00ec*/ 	.word	0x00007970


	//   ....[17]....
        /*00f0*/ 	.word	0x000079d0


	//   ....[18]....
        /*00f4*/ 	.word	0x00007a00


	//   ....[19]....
        /*00f8*/ 	.word	0x0000a040


	//   ....[20]....
        /*00fc*/ 	.word	0x0000a0a0


	//   ....[21]....
        /*0100*/ 	.word	0x0000a100


	//   ....[22]....
        /*0104*/ 	.word	0x0000a160


	//   ....[23]....
        /*0108*/ 	.word	0x0000a1c0


	//   ....[24]....
        /*010c*/ 	.word	0x0000a240


	//   ....[25]....
        /*0110*/ 	.word	0x0000a2c0


	//   ....[26]....
        /*0114*/ 	.word	0x0000a350


	//   ....[27]....
        /*0118*/ 	.word	0x0000a3d0


	//   ....[28]....
        /*011c*/ 	.word	0x0000a430


	//----- nvinfo : EIATTR_SYSCALL_OFFSETS
	.align		4
.L_343:
        /*0120*/ 	.byte	0x04, 0x46
        /*0122*/ 	.short	(.L_345 - .L_344)


	//   ....[0]....
.L_344:
        /*0124*/ 	.word	0x00000e90


	//----- nvinfo : EIATTR_EXIT_INSTR_OFFSETS
	.align		4
.L_345:
        /*0128*/ 	.byte	0x04, 0x1c
        /*012a*/ 	.short	(.L_347 - .L_346)


	//   ....[0]....
.L_346:
        /*012c*/ 	.word	0x000000b0


	//   ....[1]....
        /*0130*/ 	.word	0x00009dc0


	//   ....[2]....
        /*0134*/ 	.word	0x00009e30


	//   ....[3]....
        /*0138*/ 	.word	0x00009ff0


	//----- nvinfo : EIATTR_CRS_STACK_SIZE
	.align		4
.L_347:
        /*013c*/ 	.byte	0x04, 0x1e
        /*013e*/ 	.short	(.L_349 - .L_348)
.L_348:
        /*0140*/ 	.word	0x00000000


	//----- nvinfo : EIATTR_CBANK_PARAM_SIZE
	.align		4
.L_349:
        /*0144*/ 	.byte	0x03, 0x19
        /*0146*/ 	.short	0x0128


	//----- nvinfo : EIATTR_PARAM_CBANK
	.align		4
        /*0148*/ 	.byte	0x04, 0x0a
        /*014a*/ 	.short	(.L_351 - .L_350)
	.align		4
.L_350:
        /*014c*/ 	.word	index@(.nv.constant0._ZN4mmha33masked_multihead_attention_kernelIfLi80ELi128ELi4ELi32ELi64ELb1ELb1EEEv26Multihead_attention_paramsIT_XT5_EE)
        /*0150*/ 	.short	0x0210
        /*0152*/ 	.short	0x0128


	//----- nvinfo : EIATTR_SW_WAR
	.align		4
.L_351:
        /*0154*/ 	.byte	0x04, 0x36
        /*0156*/ 	.short	(.L_353 - .L_352)
.L_352:
        /*0158*/ 	.word	0x00000008
.L_353:


//--------------------- .nv.info._ZN4mmha33masked_multihead_attention_kernelIfLi80ELi128ELi1ELi32ELi256ELb1ELb0EEEv26Multihead_attention_paramsIT_XT5_EE --------------------------
	.section	.nv.info._ZN4mmha33masked_multihead_attention_kernelIfLi80ELi128ELi1ELi32ELi256ELb1ELb0EEEv26Multihead_attention_paramsIT_XT5_EE,"",@"SHT_CUDA_INFO"
	.sectionflags	@""
	.align	4


	//----- nvinfo : EIATTR_CUDA_API_VERSION
	.align		4
        /*0000*/ 	.byte	0x04, 0x37
        /*0002*/ 	.short	(.L_355 - .L_354)
.L_354:
        /*0004*/ 	.word	0x00000082


	//----- nvinfo : EIATTR_KPARAM_INFO
	.align		4
.L_355:
        /*0008*/ 	.byte	0x04, 0x17
        /*000a*/ 	.short	(.L_357 - .L_356)
.L_356:
        /*000c*/ 	.word	0x00000000
        /*0010*/ 	.short	0x0000
        /*0012*/ 	.short	0x0000
        /*0014*/ 	.byte	0x00, 0xf0, 0xa1, 0x04


	//----- nvinfo : EIATTR_SPARSE_MMA_MASK
	.align		4
.L_357:
        /*0018*/ 	.byte	0x03, 0x50
        /*001a*/ 	.short	0x0000


	//----- nvinfo : EIATTR_MAXREG_COUNT
	.align		4
        /*001c*/ 	.byte	0x03, 0x1b
        /*001e*/ 	.short	0x00ff


	//----- nvinfo : EIATTR_NUM_BARRIERS
	.align		4
        /*0020*/ 	.byte	0x02, 0x4c
        /*0022*/ 	.byte	0x01
	.zero		1


	//----- nvinfo : EIATTR_EXTERNS
	.align		4
        /*0024*/ 	.byte	0x04, 0x0f
        /*0026*/ 	.short	(.L_359 - .L_358)


	//   ....[0]....
	.align		4
.L_358:
        /*0028*/ 	.word	index@(__assertfail)


	//----- nvinfo : EIATTR_ANNOTATIONS
	.align		4
.L_359:
        /*002c*/ 	.byte	0x04, 0x55
        /*002e*/ 	.short	(.L_361 - .L_360)


	//   ....[0]....
.L_360:
        /* <DEDUP_REMOVED lines=100> */


	//----- nvinfo : EIATTR_MERCURY_ISA_VERSION
	.align		4
.L_361:
        /*0660*/ 	.byte	0x03, 0x5f
        /*0662*/ 	.short	0x0101


	//----- nvinfo : EIATTR_INT_WARP_WIDE_INSTR_OFFSETS
	.align		4
        /*0664*/ 	.byte	0x04, 0x31
        /*0666*/ 	.short	(.L_363 - .L_362)


	//   ....[0]....
.L_362:
        /*0668*/ 	.word	0x00001e20


	//----- nvinfo : EIATTR_COOP_GROUP_MASK_REGIDS
	.align		4
.L_363:
        /*066c*/ 	.byte	0x04, 0x29
        /*066e*/ 	.short	(.L_365 - .L_364)


	//   ....[0]....
.L_364:
        /*0670*/ 	.word	0xffffffff


	//   ....[1]....
        /*0674*/ 	.word	0xffffffff


	//   ....[2]....
        /*0678*/ 	.word	0xffffffff


	//   ....[3]....
        /*067c*/ 	.word	0xffffffff


	//   ....[4]....
        /*0680*/ 	.word	0xffffffff


	//   ....[5]....
        /*0684*/ 	.word	0xffffffff


	//   ....[6]....
        /*0688*/ 	.word	0xffffffff


	//   ....[7]....
        /*068c*/ 	.word	0xffffffff


	//   ....[8]....
        /*0690*/ 	.word	0xffffffff


	//   ....[9]....
        /*0694*/ 	.word	0xffffffff


	//   ....[10]....
        /*0698*/ 	.word	0xffffffff


	//   ....[11]....
        /*069c*/ 	.word	0xffffffff


	//   ....[12]....
        /*06a0*/ 	.word	0xffffffff


	//   ....[13]....
        /*06a4*/ 	.word	0xffffffff


	//   ....[14]....
        /*06a8*/ 	.word	0xffffffff


	//   ....[15]....
        /*06ac*/ 	.word	0xffffffff


	//   ....[16]....
        /*06b0*/ 	.word	0xffffffff


	//   ....[17]....
        /*06b4*/ 	.word	0xffffffff


	//   ....[18]....
        /*06b8*/ 	.word	0xffffffff


	//   ....[19]....
        /*06bc*/ 	.word	0xffffffff


	//   ....[20]....
        /*06c0*/ 	.word	0xffffffff


	//   ....[21]....
        /*06c4*/ 	.word	0xffffffff


	//   ....[22]....
        /*06c8*/ 	.word	0xffffffff


	//   ....[23]....
        /*06cc*/ 	.word	0x0500000f


	//   ....[24]....
        /*06d0*/ 	.word	0x0500000f


	//   ....[25]....
        /*06d4*/ 	.word	0x0500000f


	//   ....[26]....
        /*06d8*/ 	.word	0x0500000f


	//   ....[27]....
        /*06dc*/ 	.word	0x0500000f


	//----- nvinfo : EIATTR_COOP_GROUP_INSTR_OFFSETS
	.align		4
.L_365:
        /*06e0*/ 	.byte	0x04, 0x28
        /*06e2*/ 	.short	(.L_367 - .L_366)


	//   ....[0]....
.L_366:
        /*06e4*/ 	.word	0x00001ef0


	//   ....[1]....
        /*06e8*/ 	.word	0x00001f10


	//   ....[2]....
        /*06ec*/ 	.word	0x00001f30


	//   ....[3]....
        /*06f0*/ 	.word	0x00001f50


	//   ....[4]....
        /*06f4*/ 	.word	0x00001f70


	//   ....[5]....
        /*06f8*/ 	.word	0x000087e0


	//   ....[6]....
        /*06fc*/ 	.word	0x00008830


	//   ....[7]....
        /*0700*/ 	.word	0x00008860


	//   ....[8]....
        /*0704*/ 	.word	0x00008900


	//   ....[9]....
        /*0708*/ 	.word	0x00008940


	//   ....[10]....
        /*070c*/ 	.word	0x000089e0


	//   ....[11]....
        /*0710*/ 	.word	0x00008a00


	//   ....[12]....
        /*0714*/ 	.word	0x00008a30


	//   ....[13]....
        /*0718*/ 	.word	0x00008a60


	//   ....[14]....
        /*071c*/ 	.word	0x000091f0


	//   ....[15]....
        /*0720*/ 	.word	0x00009270


	//   ....[16]....
        /*0724*/ 	.word	0x000092a0


	//   ....[17]....
        /*0728*/ 	.word	0x000092f0


	//   ....[18]....
        /*072c*/ 	.word	0x00009340


	//   ....[19]....
        /*0730*/ 	.word	0x000093b0


	//   ....[20]....
        /*0734*/ 	.word	0x000093d0


	//   ....[21]....
        /*0738*/ 	.word	0x000093f0


	//   ....[22]....
        /*073c*/ 	.word	0x00009410


	//   ....[23]....
        /*0740*/ 	.word	0x0000b980


	//   ....[24]....
        /*0744*/ 	.word	0x0000b9e0


	//   ....[25]....
        /*0748*/ 	.word	0x0000ba40


	//   ....[26]....
        /*074c*/ 	.word	0x0000baa0


	//   ....[27]....
        /*0750*/ 	.word	0x0000bb00


	//----- nvinfo : EIATTR_SYSCALL_OFFSETS
	.align		4
.L_367:
        /*0754*/ 	.byte	0x04, 0x46
        /*0756*/ 	.short	(.L_369 - .L_368)


	//   ....[0]....
.L_368:
        /*0758*/ 	.word	0x00000f40


	//----- nvinfo : EIATTR_EXIT_INSTR_OFFSETS
	.align		4
.L_369:
        /*075c*/ 	.byte	0x04, 0x1c
        /*075e*/ 	.short	(.L_371 - .L_370)


	//   ....[0]....
.L_370:
        /*0760*/ 	.word	0x000000c0


	//   ....[1]....
        /*0764*/ 	.word	0x0000b700


	//   ....[2]....
        /*0768*/ 	.word	0x0000b770


	//   ....[3]....
        /*076c*/ 	.word	0x0000b930


	//----- nvinfo : EIATTR_CRS_STACK_SIZE
	.align		4
.L_371:
        /*0770*/ 	.byte	0x04, 0x1e
        /*0772*/ 	.short	(.L_373 - .L_372)
.L_372:
        /*0774*/ 	.word	0x00000000


	//----- nvinfo : EIATTR_CBANK_PARAM_SIZE
	.align		4
.L_373:
        /*0778*/ 	.byte	0x03, 0x19
        /*077a*/ 	.short	0x0128


	//----- nvinfo : EIATTR_PARAM_CBANK
	.align		4
        /*077c*/ 	.byte	0x04, 0x0a
        /*077e*/ 	.short	(.L_375 - .L_374)
	.align		4
.L_374:
        /*0780*/ 	.word	index@(.nv.constant0._ZN4mmha33masked_multihead_attention_kernelIfLi80ELi128ELi1ELi32ELi256ELb1ELb0EEEv26Multihead_attention_paramsIT_XT5_EE)
        /*0784*/ 	.short	0x0210
        /*0786*/ 	.short	0x0128


	//----- nvinfo : EIATTR_SW_WAR
	.align		4
.L_375:
        /*0788*/ 	.byte	0x04, 0x36
        /*078a*/ 	.short	(.L_377 - .L_376)
.L_376:
        /*078c*/ 	.word	0x00000008
.L_377:


//--------------------- .nv.info._ZN4mmha33masked_multihead_attention_kernelIfLi80ELi128ELi2ELi32ELi128ELb1ELb0EEEv26Multihead_attention_paramsIT_XT5_EE --------------------------
	.section	.nv.info._ZN4mmha33masked_multihead_attention_kernelIfLi80ELi128ELi2ELi32ELi128ELb1ELb0EEEv26Multihead_attention_paramsIT_XT5_EE,"",@"SHT_CUDA_INFO"
	.sectionflags	@""
	.align	4


	//----- nvinfo : EIATTR_CUDA_API_VERSION
	.align		4
        /*0000*/ 	.byte	0x04, 0x37
        /*0002*/ 	.short	(.L_379 - .L_378)
.L_378:
        /*0004*/ 	.word	0x00000082


	//----- nvinfo : EIATTR_KPARAM_INFO
	.align		4
.L_379:
        /*0008*/ 	.byte	0x04, 0x17
        /*000a*/ 	.short	(.L_381 - .L_380)
.L_380:
        /*000c*/ 	.word	0x00000000
        /*0010*/ 	.short	0x0000
        /*0012*/ 	.short	0x0000
        /*0014*/ 	.byte	0x00, 0xf0, 0xa1, 0x04


	//----- nvinfo : EIATTR_SPARSE_MMA_MASK
	.align		4
.L_381:
        /*0018*/ 	.byte	0x03, 0x50
        /*001a*/ 	.short	0x0000


	//----- nvinfo : EIATTR_MAXREG_COUNT
	.align		4
        /*001c*/ 	.byte	0x03, 0x1b
        /*001e*/ 	.short	0x00ff


	//----- nvinfo : EIATTR_NUM_BARRIERS
	.align		4
        /*0020*/ 	.byte	0x02, 0x4c
        /*0022*/ 	.byte	0x01
	.zero		1


	//----- nvinfo : EIATTR_EXTERNS
	.align		4
        /*0024*/ 	.byte	0x04, 0x0f
        /*0026*/ 	.short	(.L_383 - .L_382)


	//   ....[0]....
	.align		4
.L_382:
        /*0028*/ 	.word	index@(__assertfail)


	//----- nvinfo : EIATTR_MERCURY_ISA_VERSION
	.align		4
.L_383:
        /*002c*/ 	.byte	0x03, 0x5f
        /*002e*/ 	.short	0x0101


	//----- nvinfo : EIATTR_COOP_GROUP_MASK_REGIDS
	.align		4
        /*0030*/ 	.byte	0x04, 0x29
        /*0032*/ 	.short	(.L_385 - .L_384)


	//   ....[0]....
.L_384:
        /*0034*/ 	.word	0xffffffff


	//   ....[1]....
        /*0038*/ 	.word	0xffffffff


	//   ....[2]....
        /*003c*/ 	.word	0xffffffff


	//   ....[3]....
        /*0040*/ 	.word	0xffffffff


	//   ....[4]....
        /*0044*/ 	.word	0xffffffff


	//   ....[5]....
        /*0048*/ 	.word	0xffffffff


	//   ....[6]....
        /*004c*/ 	.word	0xffffffff


	//   ....[7]....
        /*0050*/ 	.word	0xffffffff


	//   ....[8]....
        /*0054*/ 	.word	0xffffffff


	//   ....[9]....
        /*0058*/ 	.word	0xffffffff


	//   ....[10]....
        /*005c*/ 	.word	0xffffffff


	//   ....[11]....
        /*0060*/ 	.word	0xffffffff


	//   ....[12]....
        /*0064*/ 	.word	0xffffffff


	//   ....[13]....
        /*0068*/ 	.word	0xffffffff


	//   ....[14]....
        /*006c*/ 	.word	0xffffffff


	//   ....[15]....
        /*0070*/ 	.word	0xffffffff


	//   ....[16]....
        /*0074*/ 	.word	0xffffffff


	//   ....[17]....
        /*0078*/ 	.word	0xffffffff


	//   ....[18]....
        /*007c*/ 	.word	0xffffffff


	//   ....[19]....
        /*0080*/ 	.word	0xffffffff


	//   ....[20]....
        /*0084*/ 	.word	0xffffffff


	//   ....[21]....
        /*0088*/ 	.word	0x0500000f


	//   ....[22]....
        /*008c*/ 	.word	0x0500000f


	//   ....[23]....
        /*0090*/ 	.word	0x0500000f


	//   ....[24]....
        /*0094*/ 	.word	0x0500000f


	//   ....[25]....
        /*0098*/ 	.word	0x0500000f


	//   ....[26]....
        /*009c*/ 	.word	0x0500000f


	//   ....[27]....
        /*00a0*/ 	.word	0x0500000f


	//   ....[28]....
        /*00a4*/ 	.word	0x0500000f


	//   ....[29]....
        /*00a8*/ 	.word	0x0500000f


	//   ....[30]....
        /*00ac*/ 	.word	0x0500000f


	//----- nvinfo : EIATTR_COOP_GROUP_INSTR_OFFSETS
	.align		4
.L_385:
        /*00b0*/ 	.byte	0x04, 0x28
        /*00b2*/ 	.short	(.L_387 - .L_386)


	//   ....[0]....
.L_386:
        /*00b4*/ 	.word	0x00001e20


	//   ....[1]....
        /*00b8*/ 	.word	0x00001e40


	//   ....[2]....
        /*00bc*/ 	.word	0x00001e60


	//   ....[3]....
        /*00c0*/ 	.word	0x00001e80


	//   ....[4]....
        /*00c4*/ 	.word	0x00001ea0


	//   ....[5]....
        /*00c8*/ 	.word	0x000069e0


	//   ....[6]....
        /*00cc*/ 	.word	0x00006c50


	//   ....[7]....
        /*00d0*/ 	.word	0x00006c70


	//   ....[8]....
        /*00d4*/ 	.word	0x00006c90


	//   ....[9]....
        /*00d8*/ 	.word	0x00006cb0


	//   ....[10]....
        /*00dc*/ 	.word	0x00006e50


	//   ....[11]....
        /*00e0*/ 	.word	0x00006e70


	//   ....[12]....
        /*00e4*/ 	.word	0x00006e90


	//   ....[13]....
        /*00e8*/ 	.word	0x000075e0


	//   ....[14]....
        /*00ec*/ 	.word	0x00007660


	//   ....[15]....
        /*00f0*/ 	.word	0x00007690


	//   ....[16]....
        /*00f4*/ 	.word	0x000076e0


	//   ....[17]....
        /*00f8*/ 	.word	0x00007720


	//   ....[18]....
        /*00fc*/ 	.word	0x00007790


	//   ....[19]....
        /*0100*/ 	.word	0x000077b0


	//   ....[20]....
        /*0104*/ 	.word	0x000077e0


	//   ....[21]....
        /*0108*/ 	.word	0x00009b00


	//   ....[22]....
        /*010c*/ 	.word	0x00009b60


	//   ....[23]....
        /*0110*/ 	.word	0x00009bc0


	//   ....[24]....
        /*0114*/ 	.word	0x00009c20


	//   ....[25]....
        /*0118*/ 	.word	0x00009c80


	//   ....[26]....
        /*011c*/ 	.word	0x00009d00


	//   ....[27]....
        /*0120*/ 	.word	0x00009da0


	//   ....[28]....
        /*0124*/ 	.word	0x00009e20


	//   ....[29]....
        /*0128*/ 	.word	0x00009e80


	//   ....[30]....
        /*012c*/ 	.word	0x00009ee0


	//----- nvinfo : EIATTR_SYSCALL_OFFSETS
	.align		4
.L_387:
        /*0130*/ 	.byte	0x04, 0x46
        /*0132*/ 	.short	(.L_389 - .L_388)


	//   ....[0]....
.L_388:
        /*0134*/ 	.word	0x00000ea0


	//----- nvinfo : EIATTR_EXIT_INSTR_OFFSETS
	.align		4
.L_389:
        /*0138*/ 	.byte	0x04, 0x1c
        /*013a*/ 	.short	(.L_391 - .L_390)


	//   ....[0]....
.L_390:
        /*013c*/ 	.word	0x000000b0


	//   ....[1]....
        /*0140*/ 	.word	0x00009880


	//   ....[2]....
        /*0144*/ 	.word	0x000098f0


	//   ....[3]....
        /*0148*/ 	.word	0x00009ab0


	//----- nvinfo : EIATTR_CRS_STACK_SIZE
	.align		4
.L_391:
        /*014c*/ 	.byte	0x04, 0x1e
        /*014e*/ 	.short	(.L_393 - .L_392)
.L_392:
        /*0150*/ 	.word	0x00000000


	//----- nvinfo : EIATTR_CBANK_PARAM_SIZE
	.align		4
.L_393:
        /*0154*/ 	.byte	0x03, 0x19
        /*0156*/ 	.short	0x0128


	//----- nvinfo : EIATTR_PARAM_CBANK
	.align		4
        /*0158*/ 	.byte	0x04, 0x0a
        /*015a*/ 	.short	(.L_395 - .L_394)
	.align		4
.L_394:
        /*015c*/ 	.word	index@(.nv.constant0._ZN4mmha33masked_multihead_attention_kernelIfLi80ELi128ELi2ELi32ELi128ELb1ELb0EEEv26Multihead_attention_paramsIT_XT5_EE)
        /*0160*/ 	.short	0x0210
        /*0162*/ 	.short	0x0128


	//----- nvinfo : EIATTR_SW_WAR
	.align		4
.L_395:
        /*0164*/ 	.byte	0x04, 0x36
        /*0166*/ 	.short	(.L_397 - .L_396)
.L_396:
        /*0168*/ 	.word	0x00000008
.L_397:


//--------------------- .nv.info._ZN4mmha33masked_multihead_attention_kernelIfLi80ELi128ELi4ELi32ELi64ELb1ELb0EEEv26Multihead_attention_paramsIT_XT5_EE --------------------------
	.section	.nv.info._ZN4mmha33masked_multihead_attention_kernelIfLi80ELi128ELi4ELi32ELi64ELb1ELb0EEEv26Multihead_attention_paramsIT_XT5_EE,"",@"SHT_CUDA_INFO"
	.sectionflags	@""
	.align	4


	//----- nvinfo : EIATTR_CUDA_API_VERSION
	.align		4
        /*0000*/ 	.byte	0x04, 0x37
        /*0002*/ 	.short	(.L_399 - .L_398)
.L_398:
        /*0004*/ 	.word	0x00000082


	//----- nvinfo : EIATTR_KPARAM_INFO
	.align		4
.L_399:
        /*0008*/ 	.byte	0x04, 0x17
        /*000a*/ 	.short	(.L_401 - .L_400)
.L_400:
        /*000c*/ 	.word	0x00000000
        /*0010*/ 	.short	0x0000
        /*0012*/ 	.short	0x0000
        /*0014*/ 	.byte	0x00, 0xf0, 0xa1, 0x04


	//----- nvinfo : EIATTR_SPARSE_MMA_MASK
	.align		4
.L_401:
        /*0018*/ 	.byte	0x03, 0x50
        /*001a*/ 	.short	0x0000


	//----- nvinfo : EIATTR_MAXREG_COUNT
	.align		4
        /*001c*/ 	.byte	0x03, 0x1b
        /*001e*/ 	.short	0x00ff


	//----- nvinfo : EIATTR_NUM_BARRIERS
	.align		4
        /*0020*/ 	.byte	0x02, 0x4c
        /*0022*/ 	.byte	0x01
	.zero		1


	//----- nvinfo : EIATTR_EXTERNS
	.align		4
        /*0024*/ 	.byte	0x04, 0x0f
        /*0026*/ 	.short	(.L_403 - .L_402)


	//   ....[0]....
	.align		4
.L_402:
        /*0028*/ 	.word	index@(__assertfail)


	//----- nvinfo : EIATTR_MERCURY_ISA_VERSION
	.align		4
.L_403:
        /*002c*/ 	.byte	0x03, 0x5f
        /*002e*/ 	.short	0x0101


	//----- nvinfo : EIATTR_COOP_GROUP_MASK_REGIDS
	.align		4
        /*0030*/ 	.byte	0x04, 0x29
        /*0032*/ 	.short	(.L_405 - .L_404)


	//   ....[0]....
.L_404:
        /*0034*/ 	.word	0xffffffff


	//   ....[1]....
        /*0038*/ 	.word	0xffffffff


	//   ....[2]....
        /*003c*/ 	.word	0xffffffff


	//   ....[3]....
        /*0040*/ 	.word	0xffffffff


	//   ....[4]....
        /*0044*/ 	.word	0xffffffff


	//   ....[5]....
        /*0048*/ 	.word	0xffffffff


	//   ....[6]....
        /*004c*/ 	.word	0xffffffff


	//   ....[7]....
        /*0050*/ 	.word	0xffffffff


	//   ....[8]....
        /*0054*/ 	.word	0xffffffff


	//   ....[9]....
        /*0058*/ 	.word	0xffffffff


	//   ....[10]....
        /*005c*/ 	.word	0xffffffff


	//   ....[11]....
        /*0060*/ 	.word	0xffffffff


	//   ....[12]....
        /*0064*/ 	.word	0xffffffff


	//   ....[13]....
        /*0068*/ 	.word	0xffffffff


	//   ....[14]....
        /*006c*/ 	.word	0xffffffff


	//   ....[15]....
        /*0070*/ 	.word	0xffffffff


	//   ....[16]....
        /*0074*/ 	.word	0xffffffff


	//   ....[17]....
        /*0078*/ 	.word	0xffffffff


	//   ....[18]....
        /*007c*/ 	.word	0xffffffff


	//   ....[19]....
        /*0080*/ 	.word	0x0500000f


	//   ....[20]....
        /*0084*/ 	.word	0x0500000f


	//   ....[21]....
        /*0088*/ 	.word	0x0500000f


	//   ....[22]....
        /*008c*/ 	.word	0x0500000f


	//   ....[23]....
        /*0090*/ 	.word	0x0500000f


	//   ....[24]....
        /*0094*/ 	.word	0x0500000f


	//   ....[25]....
        /*0098*/ 	.word	0x0500000f


	//   ....[26]....
        /*009c*/ 	.word	0x0500000f


	//   ....[27]....
        /*00a0*/ 	.word	0x0500000f


	//   ....[28]....
        /*00a4*/ 	.word	0x0500000f


	//----- nvinfo : EIATTR_COOP_GROUP_INSTR_OFFSETS
	.align		4
.L_405:
        /*00a8*/ 	.byte	0x04, 0x28
        /*00aa*/ 	.short	(.L_407 - .L_406)


	//   ....[0]....
.L_406:
        /*00ac*/ 	.word	0x00001e10


	//   ....[1]....
        /*00b0*/ 	.word	0x00001e30


	//   ....[2]....
        /*00b4*/ 	.word	0x00001e50


	//   ....[3]....
        /*00b8*/ 	.word	0x00001e70


	//   ....[4]....
        /*00bc*/ 	.word	0x00001e90


	//   ....[5]....
        /*00c0*/ 	.word	0x000063b0


	//   ....[6]....
        /*00c4*/ 	.word	0x000063d0


	//   ....[7]....
        /*00c8*/ 	.word	0x00006650


	//   ....[8]....
        /*00cc*/ 	.word	0x00006670


	//   ....[9]....
        /*00d0*/ 	.word	0x00006690


	//   ....[10]....
        /*00d4*/ 	.word	0x00006820


	//   ....[11]....
        /*00d8*/ 	.word	0x00006840


	//   ....[12]....
        /*00dc*/ 	.word	0x00006fa0


	//   ....[13]....
        /*00e0*/ 	.word	0x00007020


	//   ....[14]....
        /*00e4*/ 	.word	0x00007050


	//   ....[15]....
        /*00e8*/ 	.word	0x000070a0


	//   ....[16]....
        /*00ec*/ 	.word	0x000070f0


	//   ....[17]....
        /*00f0*/ 	.word	0x00007150


	//   ....[18]....
        /*00f4*/ 	.word	0x00007180


	//   ....[19]....
        /*00f8*/ 	.word	0x000093d0


	//   ....[20]....
        /*00fc*/ 	.word	0x00009430


	//   ....[21]....
        /*0100*/ 	.word	0x00009490


	//   ....[22]....
        /*0104*/ 	.word	0x000094f0


	//   ....[23]....
        /*0108*/ 	.word	0x00009550


	//   ....[24]....
        /*010c*/ 	.word	0x000095d0


	//   ....[25]....
        /*0110*/ 	.word	0x00009650


	//   ....[26]....
        /*0114*/ 	.word	0x000096e0


	//   ....[27]....
        /*0118*/ 	.word	0x00009760


	//   ....[28]....
        /*011c*/ 	.word	0x000097c0


	//----- nvinfo : EIATTR_SYSCALL_OFFSETS
	.align		4
.L_407:
        /*0120*/ 	.byte	0x04, 0x46
        /*0122*/ 	.short	(.L_409 - .L_408)


	//   ....[0]....
.L_408:
        /*0124*/ 	.word	0x00000e90


	//----- nvinfo : EIATTR_EXIT_INSTR_OFFSETS
	.align		4
.L_409:
        /*0128*/ 	.byte	0x04, 0x1c
        /*012a*/ 	.short	(.L_411 - .L_410)


	//   ....[0]....
.L_410:
        /*012c*/ 	.word	0x000000b0


	//   ....[1]....
        /*0130*/ 	.word	0x00009150


	//   ....[2]....
        /*0134*/ 	.word	0x000091c0


	//   ....[3]....
        /*0138*/ 	.word	0x00009380


	//----- nvinfo : EIATTR_CRS_STACK_SIZE
	.align		4
.L_411:
        /*013c*/ 	.byte	0x04, 0x1e
        /*013e*/ 	.short	(.L_413 - .L_412)
.L_412:
        /*0140*/ 	.word	0x00000000


	//----- nvinfo : EIATTR_CBANK_PARAM_SIZE
	.align		4
.L_413:
        /*0144*/ 	.byte	0x03, 0x19
        /*0146*/ 	.short	0x0128


	//----- nvinfo : EIATTR_PARAM_CBANK
	.align		4
        /*0148*/ 	.byte	0x04, 0x0a
        /*014a*/ 	.short	(.L_415 - .L_414)
	.align		4
.L_414:
        /*014c*/ 	.word	index@(.nv.constant0._ZN4mmha33masked_multihead_attention_kernelIfLi80ELi128ELi4ELi32ELi64ELb1ELb0EEEv26Multihead_attention_paramsIT_XT5_EE)
        /*0150*/ 	.short	0x0210
        /*0152*/ 	.short	0x0128


	//----- nvinfo : EIATTR_SW_WAR
	.align		4
.L_415:
        /*0154*/ 	.byte	0x04, 0x36
        /*0156*/ 	.short	(.L_417 - .L_416)
.L_416:
        /*0158*/ 	.word	0x00000008
.L_417:


//--------------------- .nv.info._ZN4mmha33masked_multihead_attention_kernelItLi80ELi128ELi1ELi16ELi256ELb0ELb1EEEv26Multihead_attention_paramsIT_XT5_EE --------------------------
	.section	.nv.info._ZN4mmha33masked_multihead_attention_kernelItLi80ELi128ELi1ELi16ELi256ELb0ELb1EEEv26Multihead_attention_paramsIT_XT5_EE,"",@"SHT_CUDA_INFO"
	.sectionflags	@""
	.align	4


	//----- nvinfo : EIATTR_CUDA_API_VERSION
	.align		4
        /*0000*/ 	.byte	0x04, 0x37
        /*0002*/ 	.short	(.L_419 - .L_418)
.L_418:
        /*0004*/ 	.word	0x00000082


	//----- nvinfo : EIATTR_KPARAM_INFO
	.align		4
.L_419:
        /*0008*/ 	.byte	0x04, 0x17
        /*000a*/ 	.short	(.L_421 - .L_420)
.L_420:
        /*000c*/ 	.word	0x00000000
        /*0010*/ 	.short	0x0000
        /*0012*/ 	.short	0x0000
        /*0014*/ 	.byte	0x00, 0xf0, 0xa1, 0x04


	//----- nvinfo : EIATTR_SPARSE_MMA_MASK
	.align		4
.L_421:
        /*0018*/ 	.byte	0x03, 0x50
        /*001a*/ 	.short	0x0000


	//----- nvinfo : EIATTR_MAXREG_COUNT
	.align		4
        /*001c*/ 	.byte	0x03, 0x1b
        /*001e*/ 	.short	0x00ff


	//----- nvinfo : EIATTR_NUM_BARRIERS
	.align		4
        /*0020*/ 	.byte	0x02, 0x4c
        /*0022*/ 	.byte	0x01
	.zero		1


	//----- nvinfo : EIATTR_EXTERNS
	.align		4
        /*0024*/ 	.byte	0x04, 0x0f
        /*0026*/ 	.short	(.L_423 - .L_422)


	//   ....[0]....
	.align		4
.L_422:
        /*0028*/ 	.word	index@(__assertfail)


	//----- nvinfo : EIATTR_MERCURY_ISA_VERSION
	.align		4
.L_423:
        /*002c*/ 	.byte	0x03, 0x5f
        /*002e*/ 	.short	0x0101


	//----- nvinfo : EIATTR_INT_WARP_WIDE_INSTR_OFFSETS
	.align		4
        /*0030*/ 	.byte	0x04, 0x31
        /*0032*/ 	.short	(.L_425 - .L_424)


	//   ....[0]....
.L_424:
        /*0034*/ 	.word	0x000043c0


	//----- nvinfo : EIATTR_COOP_GROUP_MASK_REGIDS
	.align		4
.L_425:
        /*0038*/ 	.byte	0x04, 0x29
        /*003a*/ 	.short	(.L_427 - .L_426)


	//   ....[0]....
.L_426:
        /*003c*/ 	.word	0xffffffff


	//   ....[1]....
        /*0040*/ 	.word	0xffffffff


	//   ....[2]....
        /*0044*/ 	.word	0xffffffff


	//   ....[3]....
        /*0048*/ 	.word	0xffffffff


	//   ....[4]....
        /*004c*/ 	.word	0xffffffff


	//   ....[5]....
        /*0050*/ 	.word	0xffffffff


	//   ....[6]....
        /*0054*/ 	.word	0xffffffff


	//   ....[7]....
        /*0058*/ 	.word	0xffffffff


	//   ....[8]....
        /*005c*/ 	.word	0xffffffff


	//   ....[9]....
        /*0060*/ 	.word	0xffffffff


	//   ....[10]....
        /*0064*/ 	.word	0xffffffff


	//   ....[11]....
        /*0068*/ 	.word	0xffffffff


	//   ....[12]....
        /*006c*/ 	.word	0xffffffff


	//   ....[13]....
        /*0070*/ 	.word	0xffffffff


	//   ....[14]....
        /*0074*/ 	.word	0xffffffff


	//   ....[15]....
        /*0078*/ 	.word	0xffffffff


	//   ....[16]....
        /*007c*/ 	.word	0xffffffff


	//   ....[17]....
        /*0080*/ 	.word	0xffffffff


	//   ....[18]....
        /*0084*/ 	.word	0xffffffff


	//   ....[19]....
        /*0088*/ 	.word	0xffffffff


	//   ....[20]....
        /*008c*/ 	.word	0xffffffff


	//   ....[21]....
        /*0090*/ 	.word	0xffffffff


	//   ....[22]....
        /*0094*/ 	.word	0xffffffff


	//   ....[23]....
        /*0098*/ 	.word	0x0500000f


	//   ....[24]....
        /*009c*/ 	.word	0x0500000f


	//   ....[25]....
        /*00a0*/ 	.word	0x0500000f


	//   ....[26]....
        /*00a4*/ 	.word	0x0500000f


	//   ....[27]....
        /*00a8*/ 	.word	0x0500000f


	//----- nvinfo : EIATTR_COOP_GROUP_INSTR_OFFSETS
	.align		4
.L_427:
        /*00ac*/ 	.byte	0x04, 0x28
        /*00ae*/ 	.short	(.L_429 - .L_428)


	//   ....[0]....
.L_428:
        /*00b0*/ 	.word	0x00001ba0


	//   ....[1]....
        /*00b4*/ 	.word	0x00001bc0


	//   ....[2]....
        /*00b8*/ 	.word	0x00001be0


	//   ....[3]....
        /*00bc*/ 	.word	0x00001c00


	//   ....[4]....
        /*00c0*/ 	.word	0x00001c20


	//   ....[5]....
        /*00c4*/ 	.word	0x00003e90


	//   ....[6]....
        /*00c8*/ 	.word	0x00003ef0


	//   ....[7]....
        /*00cc*/ 	.word	0x00003f70


	//   ....[8]....
        /*00d0*/ 	.word	0x00003fd0


	//   ....[9]....
        /*00d4*/ 	.word	0x00004020


	//   ....[10]....
        /*00d8*/ 	.word	0x000040b0


	//   ....[11]....
        /*00dc*/ 	.word	0x000040e0


	//   ....[12]....
        /*00e0*/ 	.word	0x00004110


	//   ....[13]....
        /*00e4*/ 	.word	0x00004130


	//   ....[14]....
        /*00e8*/ 	.word	0x00004350


	//   ....[15]....
        /*00ec*/ 	.word	0x00004420


	//   ....[16]....
        /*00f0*/ 	.word	0x00004490


	//   ....[17]....
        /*00f4*/ 	.word	0x000044c0


	//   ....[18]....
        /*00f8*/ 	.word	0x000044f0


	//   ....[19]....
        /*00fc*/ 	.word	0x00004580


	//   ....[20]....
        /*0100*/ 	.word	0x000045c0


	//   ....[21]....
        /*0104*/ 	.word	0x00004600


	//   ....[22]....
        /*0108*/ 	.word	0x00004690


	//   ....[23]....
        /*010c*/ 	.word	0x00007340


	//   ....[24]....
        /*0110*/ 	.word	0x000073a0


	//   ....[25]....
        /*0114*/ 	.word	0x00007400


	//   ....[26]....
        /*0118*/ 	.word	0x00007460


	//   ....[27]....
        /*011c*/ 	.word	0x000074c0


	//----- nvinfo : EIATTR_SYSCALL_OFFSETS
	.align		4
.L_429:
        /*0120*/ 	.byte	0x04, 0x46
        /*0122*/ 	.short	(.L_431 - .L_430)


	//   ....[0]....
.L_430:
        /*0124*/ 	.word	0x00000f80


	//----- nvinfo : EIATTR_EXIT_INSTR_OFFSETS
	.align		4
.L_431:
        /*0128*/ 	.byte	0x04, 0x1c
        /*012a*/ 	.short	(.L_433 - .L_432)


	//   ....[0]....
.L_432:
        /*012c*/ 	.word	0x000000b0


	//   ....[1]....
        /*0130*/ 	.word	0x00006e60


	//   ....[2]....
        /*0134*/ 	.word	0x00006f50


	//   ....[3]....
        /*0138*/ 	.word	0x000072f0


	//----- nvinfo : EIATTR_CRS_STACK_SIZE
	.align		4
.L_433:
        /*013c*/ 	.byte	0x04, 0x1e
        /*013e*/ 	.short	(.L_435 - .L_434)
.L_434:
        /*0140*/ 	.word	0x00000000


	//----- nvinfo : EIATTR_CBANK_PARAM_SIZE
	.align		4
.L_435:
        /*0144*/ 	.byte	0x03, 0x19
        /*0146*/ 	.short	0x0128


	//----- nvinfo : EIATTR_PARAM_CBANK
	.align		4
        /*0148*/ 	.byte	0x04, 0x0a
        /*014a*/ 	.short	(.L_437 - .L_436)
	.align		4
.L_436:
        /*014c*/ 	.word	index@(.nv.constant0._ZN4mmha33masked_multihead_attention_kernelItLi80ELi128ELi1ELi16ELi256ELb0ELb1EEEv26Multihead_attention_paramsIT_XT5_EE)
        /*0150*/ 	.short	0x0210
        /*0152*/ 	.short	0x0128


	//----- nvinfo : EIATTR_SW_WAR
	.align		4
.L_437:
        /*0154*/ 	.byte	0x04, 0x36
        /*0156*/ 	.short	(.L_439 - .L_438)
.L_438:
        /*0158*/ 	.word	0x00000008
.L_439:


//--------------------- .nv.info._ZN4mmha33masked_multihead_attention_kernelItLi80ELi128ELi2ELi16ELi128ELb0ELb1EEEv26Multihead_attention_paramsIT_XT5_EE --------------------------
	.section	.nv.info._ZN4mmha33masked_multihead_attention_kernelItLi80ELi128ELi2ELi16ELi128ELb0ELb1EEEv26Multihead_attention_paramsIT_XT5_EE,"",@"SHT_CUDA_INFO"
	.sectionflags	@""
	.align	4


	//----- nvinfo : EIATTR_CUDA_API_VERSION
	.align		4
        /*0000*/ 	.byte	0x04, 0x37
        /*0002*/ 	.short	(.L_441 - .L_440)
.L_440:
        /*0004*/ 	.word	0x00000082


	//----- nvinfo : EIATTR_KPARAM_INFO
	.align		4
.L_441:
        /*0008*/ 	.byte	0x04, 0x17
        /*000a*/ 	.short	(.L_443 - .L_442)
.L_442:
        /*000c*/ 	.word	0x00000000
        /*0010*/ 	.short	0x0000
        /*0012*/ 	.short	0x0000
        /*0014*/ 	.byte	0x00, 0xf0, 0xa1, 0x04


	//----- nvinfo : EIATTR_SPARSE_MMA_MASK
	.align		4
.L_443:
        /*0018*/ 	.byte	0x03, 0x50
        /*001a*/ 	.short	0x0000


	//----- nvinfo : EIATTR_MAXREG_COUNT
	.align		4
        /*001c*/ 	.byte	0x03, 0x1b
        /*001e*/ 	.short	0x00ff


	//----- nvinfo : EIATTR_NUM_BARRIERS
	.align		4
        /*0020*/ 	.byte	0x02, 0x4c
        /*0022*/ 	.byte	0x01
	.zero		1


	//----- nvinfo : EIATTR_EXTERNS
	.align		4
        /*0024*/ 	.byte	0x04, 0x0f
        /*0026*/ 	.short	(.L_445 - .L_444)


	//   ....[0]....
	.align		4
.L_444:
        /*0028*/ 	.word	index@(__assertfail)


	//----- nvinfo : EIATTR_MERCURY_ISA_VERSION
	.align		4
.L_445:
        /*002c*/ 	.byte	0x03, 0x5f
        /*002e*/ 	.short	0x0101


	//----- nvinfo : EIATTR_INT_WARP_WIDE_INSTR_OFFSETS
	.align		4
        /*0030*/ 	.byte	0x04, 0x31
        /*0032*/ 	.short	(.L_447 - .L_446)


	//   ....[0]....
.L_446:
        /*0034*/ 	.word	0x00000ba0


	//   ....[1]....
        /*0038*/ 	.word	0x00003f30


	//----- nvinfo : EIATTR_COOP_GROUP_MASK_REGIDS
	.align		4
.L_447:
        /*003c*/ 	.byte	0x04, 0x29
        /*003e*/ 	.short	(.L_449 - .L_448)


	//   ....[0]....
.L_448:
        /*0040*/ 	.word	0xffffffff


	//   ....[1]....
        /*0044*/ 	.word	0xffffffff


	//   ....[2]....
        /*0048*/ 	.word	0xffffffff


	//   ....[3]....
        /*004c*/ 	.word	0xffffffff


	//   ....[4]....
        /*0050*/ 	.word	0xffffffff


	//   ....[5]....
        /*0054*/ 	.word	0xffffffff


	//   ....[6]....
        /*0058*/ 	.word	0xffffffff


	//   ....[7]....
        /*005c*/ 	.word	0xffffffff


	//   ....[8]....
        /*0060*/ 	.word	0xffffffff


	//   ....[9]....
        /*0064*/ 	.word	0xffffffff


	//   ....[10]....
        /*0068*/ 	.word	0xffffffff


	//   ....[11]....
        /*006c*/ 	.word	0xffffffff


	//   ....[12]....
        /*0070*/ 	.word	0xffffffff


	//   ....[13]....
        /*0074*/ 	.word	0xffffffff


	//   ....[14]....
        /*0078*/ 	.word	0xffffffff


	//   ....[15]....
        /*007c*/ 	.word	0xffffffff


	//   ....[16]....
        /*0080*/ 	.word	0xffffffff


	//   ....[17]....
        /*0084*/ 	.word	0xffffffff


	//   ....[18]....
        /*0088*/ 	.word	0xffffffff


	//   ....[19]....
        /*008c*/ 	.word	0xffffffff


	//   ....[20]....
        /*0090*/ 	.word	0xffffffff


	//   ....[21]....
        /*0094*/ 	.word	0x0500000f


	//   ....[22]....
        /*0098*/ 	.word	0x0500000f


	//   ....[23]....
        /*009c*/ 	.word	0x0500000f


	//   ....[24]....
        /*00a0*/ 	.word	0x0500000f


	//   ....[25]....
        /*00a4*/ 	.word	0x0500000f


	//   ....[26]....
        /*00a8*/ 	.word	0x0500000f


	//   ....[27]....
        /*00ac*/ 	.word	0x0500000f


	//   ....[28]....
        /*00b0*/ 	.word	0x0500000f


	//   ....[29]....
        /*00b4*/ 	.word	0x0500000f


	//   ....[30]....
        /*00b8*/ 	.word	0x0500000f


	//----- nvinfo : EIATTR_COOP_GROUP_INSTR_OFFSETS
	.align		4
.L_449:
        /*00bc*/ 	.byte	0x04, 0x28
        /*00be*/ 	.short	(.L_451 - .L_450)


	//   ....[0]....
.L_450:
        /*00c0*/ 	.word	0x00001cc0


	//   ....[1]....
        /*00c4*/ 	.word	0x00001ce0


	//   ....[2]....
        /*00c8*/ 	.word	0x00001d00


	//   ....[3]....
        /*00cc*/ 	.word	0x00001d20


	//   ....[4]....
        /*00d0*/ 	.word	0x00001d40


	//   ....[5]....
        /*00d4*/ 	.word	0x00003790


	//   ....[6]....
        /*00d8*/ 	.word	0x00003a10


	//   ....[7]....
        /*00dc*/ 	.word	0x00003a30


	//   ....[8]....
        /*00e0*/ 	.word	0x00003a50


	//   ....[9]....
        /*00e4*/ 	.word	0x00003a70


	//   ....[10]....
        /*00e8*/ 	.word	0x00003c20


	//   ....[11]....
        /*00ec*/ 	.word	0x00003c40


	//   ....[12]....
        /*00f0*/ 	.word	0x00003c60


	//   ....[13]....
        /*00f4*/ 	.word	0x00003e90


	//   ....[14]....
        /*00f8*/ 	.word	0x00003f80


	//   ....[15]....
        /*00fc*/ 	.word	0x00003fd0


	//   ....[16]....
        /*0100*/ 	.word	0x00004000


	//   ....[17]....
        /*0104*/ 	.word	0x00004050


	//   ....[18]....
        /*0108*/ 	.word	0x000041a0


	//   ....[19]....
        /*010c*/ 	.word	0x000041c0


	//   ....[20]....
        /*0110*/ 	.word	0x000041e0


	//   ....[21]....
        /*0114*/ 	.word	0x00006c40


	//   ....[22]....
        /*0118*/ 	.word	0x00006ca0


	//   ....[23]....
        /*011c*/ 	.word	0x00006d00


	//   ....[24]....
        /*0120*/ 	.word	0x00006d60


	//   ....[25]....
        /*0124*/ 	.word	0x00006dc0


	//   ....[26]....
        /*0128*/ 	.word	0x00006e40


	//   ....[27]....
        /*012c*/ 	.word	0x00006ee0


	//   ....[28]....
        /*0130*/ 	.word	0x00006f60


	//   ....[29]....
        /*0134*/ 	.word	0x00006fc0


	//   ....[30]....
        /*0138*/ 	.word	0x00007020


	//----- nvinfo : EIATTR_SYSCALL_OFFSETS
	.align		4
.L_451:
        /*013c*/ 	.byte	0x04, 0x46
        /*013e*/ 	.short	(.L_453 - .L_452)


	//   ....[0]....
.L_452:
        /*0140*/ 	.word	0x000010a0


	//----- nvinfo : EIATTR_EXIT_INSTR_OFFSETS
	.align		4
.L_453:
        /*0144*/ 	.byte	0x04, 0x1c
        /*0146*/ 	.short	(.L_455 - .L_454)


	//   ....[0]....
.L_454:
        /*0148*/ 	.word	0x000000d0


	//   ....[1]....
        /*014c*/ 	.word	0x00006740


	//   ....[2]....
        /*0150*/ 	.word	0x00006840


	//   ....[3]....
        /*0154*/ 	.word	0x00006bf0


	//----- nvinfo : EIATTR_CRS_STACK_SIZE
	.align		4
.L_455:
        /*0158*/ 	.byte	0x04, 0x1e
        /*015a*/ 	.short	(.L_457 - .L_456)
.L_456:
        /*015c*/ 	.word	0x00000000


	//----- nvinfo : EIATTR_CBANK_PARAM_SIZE
	.align		4
.L_457:
        /*0160*/ 	.byte	0x03, 0x19
        /*0162*/ 	.short	0x0128


	//----- nvinfo : EIATTR_PARAM_CBANK
	.align		4
        /*0164*/ 	.byte	0x04, 0x0a
        /*0166*/ 	.short	(.L_459 - .L_458)
	.align		4
.L_458:
        /*0168*/ 	.word	index@(.nv.constant0._ZN4mmha33masked_multihead_attention_kernelItLi80ELi128ELi2ELi16ELi128ELb0ELb1EEEv26Multihead_attention_paramsIT_XT5_EE)
        /*016c*/ 	.short	0x0210
        /*016e*/ 	.short	0x0128


	//----- nvinfo : EIATTR_SW_WAR
	.align		4
.L_459:
        /*0170*/ 	.byte	0x04, 0x36
        /*0172*/ 	.short	(.L_461 - .L_460)
.L_460:
        /*0174*/ 	.word	0x00000008
.L_461:


//--------------------- .nv.info._ZN4mmha33masked_multihead_attention_kernelItLi80ELi128ELi4ELi16ELi64ELb0ELb1EEEv26Multihead_attention_paramsIT_XT5_EE --------------------------
	.section	.nv.info._ZN4mmha33masked_multihead_attention_kernelItLi80ELi128ELi4ELi16ELi64ELb0ELb1EEEv26Multihead_attention_paramsIT_XT5_EE,"",@"SHT_CUDA_INFO"
	.sectionflags	@""
	.align	4


	//----- nvinfo : EIATTR_CUDA_API_VERSION
	.align		4
        /*0000*/ 	.byte	0x04, 0x37
        /*0002*/ 	.short	(.L_463 - .L_462)
.L_462:
        /*0004*/ 	.word	0x00000082


	//----- nvinfo : EIATTR_KPARAM_INFO
	.align		4
.L_463:
        /*0008*/ 	.byte	0x04, 0x17
        /*000a*/ 	.short	(.L_465 - .L_464)
.L_464:
        /*000c*/ 	.word	0x00000000
        /*0010*/ 	.short	0x0000
        /*0012*/ 	.short	0x0000
        /*0014*/ 	.byte	0x00, 0xf0, 0xa1, 0x04


	//----- nvinfo : EIATTR_SPARSE_MMA_MASK
	.align		4
.L_465:
        /*0018*/ 	.byte	0x03, 0x50
        /*001a*/ 	.short	0x0000


	//----- nvinfo : EIATTR_MAXREG_COUNT
	.align		4
        /*001c*/ 	.byte	0x03, 0x1b
        /*001e*/ 	.short	0x00ff


	//----- nvinfo : EIATTR_NUM_BARRIERS
	.align		4
        /*0020*/ 	.byte	0x02, 0x4c
        /*0022*/ 	.byte	0x01
	.zero		1


	//----- nvinfo : EIATTR_EXTERNS
	.align		4
        /*0024*/ 	.byte	0x04, 0x0f
        /*0026*/ 	.short	(.L_467 - .L_466)


	//   ....[0]....
	.align		4
.L_466:
        /*0028*/ 	.word	index@(__assertfail)


	//----- nvinfo : EIATTR_MERCURY_ISA_VERSION
	.align		4
.L_467:
        /*002c*/ 	.byte	0x03, 0x5f
        /*002e*/ 	.short	0x0101


	//----- nvinfo : EIATTR_INT_WARP_WIDE_INSTR_OFFSETS
	.align		4
        /*0030*/ 	.byte	0x04, 0x31
        /*0032*/ 	.short	(.L_469 - .L_468)


	//   ....[0]....
.L_468:
        /*0034*/ 	.word	0x00000bb0


	//----- nvinfo : EIATTR_COOP_GROUP_MASK_REGIDS
	.align		4
.L_469:
        /*0038*/ 	.byte	0x04, 0x29
        /*003a*/ 	.short	(.L_471 - .L_470)


	//   ....[0]....
.L_470:
        /*003c*/ 	.word	0xffffffff


	//   ....[1]....
        /*0040*/ 	.word	0xffffffff


	//   ....[2]....
        /*0044*/ 	.word	0xffffffff


	//   ....[3]....
        /*0048*/ 	.word	0xffffffff


	//   ....[4]....
        /*004c*/ 	.word	0xffffffff


	//   ....[5]....
        /*0050*/ 	.word	0xffffffff


	//   ....[6]....
        /*0054*/ 	.word	0xffffffff


	//   ....[7]....
        /*0058*/ 	.word	0xffffffff


	//   ....[8]....
        /*005c*/ 	.word	0xffffffff


	//   ....[9]....
        /*0060*/ 	.word	0xffffffff


	//   ....[10]....
        /*0064*/ 	.word	0xffffffff


	//   ....[11]....
        /*0068*/ 	.word	0xffffffff


	//   ....[12]....
        /*006c*/ 	.word	0xffffffff


	//   ....[13]....
        /*0070*/ 	.word	0xffffffff


	//   ....[14]....
        /*0074*/ 	.word	0xffffffff


	//   ....[15]....
        /*0078*/ 	.word	0xffffffff


	//   ....[16]....
        /*007c*/ 	.word	0xffffffff


	//   ....[17]....
        /*0080*/ 	.word	0xffffffff


	//   ....[18]....
        /*0084*/ 	.word	0xffffffff


	//   ....[19]....
        /*0088*/ 	.word	0x0500000f


	//   ....[20]....
        /*008c*/ 	.word	0x0500000f


	//   ....[21]....
        /*0090*/ 	.word	0x0500000f


	//   ....[22]....
        /*0094*/ 	.word	0x0500000f


	//   ....[23]....
        /*0098*/ 	.word	0x0500000f


	//   ....[24]....
        /*009c*/ 	.word	0x0500000f


	//   ....[25]....
        /*00a0*/ 	.word	0x0500000f


	//   ....[26]....
        /*00a4*/ 	.word	0x0500000f


	//   ....[27]....
        /*00a8*/ 	.word	0x0500000f


	//   ....[28]....
        /*00ac*/ 	.word	0x0500000f


	//----- nvinfo : EIATTR_COOP_GROUP_INSTR_OFFSETS
	.align		4
.L_471:
        /*00b0*/ 	.byte	0x04, 0x28
        /*00b2*/ 	.short	(.L_473 - .L_472)


	//   ....[0]....
.L_472:
        /*00b4*/ 	.word	0x00001cd0


	//   ....[1]....
        /*00b8*/ 	.word	0x00001cf0


	//   ....[2]....
        /*00bc*/ 	.word	0x00001d10


	//   ....[3]....
        /*00c0*/ 	.word	0x00001d30


	//   ....[4]....
        /*00c4*/ 	.word	0x00001d50


	//   ....[5]....
        /*00c8*/ 	.word	0x000035a0


	//   ....[6]....
        /*00cc*/ 	.word	0x000035c0


	//   ....[7]....
        /*00d0*/ 	.word	0x00003860


	//   ....[8]....
        /*00d4*/ 	.word	0x00003880


	//   ....[9]....
        /*00d8*/ 	.word	0x000038a0


	//   ....[10]....
        /*00dc*/ 	.word	0x00003a40


	//   ....[11]....
        /*00e0*/ 	.word	0x00003a60


	//   ....[12]....
        /*00e4*/ 	.word	0x00003c90


	//   ....[13]....
        /*00e8*/ 	.word	0x00003d90


	//   ....[14]....
        /*00ec*/ 	.word	0x00003e50


	//   ....[15]....
        /*00f0*/ 	.word	0x00003ea0


	//   ....[16]....
        /*00f4*/ 	.word	0x00003ee0


	//   ....[17]....
        /*00f8*/ 	.word	0x00003f50


	//   ....[18]....
        /*00fc*/ 	.word	0x00003f70


	//   ....[19]....
        /*0100*/ 	.word	0x00006860


	//   ....[20]....
        /*0104*/ 	.word	0x000068c0


	//   ....[21]....
        /*0108*/ 	.word	0x00006920


	//   ....[22]....
        /*010c*/ 	.word	0x00006980


	//   ....[23]....
        /*0110*/ 	.word	0x000069e0


	//   ....[24]....
        /*0114*/ 	.word	0x00006a60


	//   ....[25]....
        /*0118*/ 	.word	0x00006ae0


	//   ....[26]....
        /*011c*/ 	.word	0x00006b70


	//   ....[27]....
        /*0120*/ 	.word	0x00006bf0


	//   ....[28]....
        /*0124*/ 	.word	0x00006c50


	//----- nvinfo : EIATTR_SYSCALL_OFFSETS
	.align		4
.L_473:
        /*0128*/ 	.byte	0x04, 0x46
        /*012a*/ 	.short	(.L_475 - .L_474)


	//   ....[0]....
.L_474:
        /*012c*/ 	.word	0x000010b0


	//----- nvinfo : EIATTR_EXIT_INSTR_OFFSETS
	.align		4
.L_475:
        /*0130*/ 	.byte	0x04, 0x1c
        /*0132*/ 	.short	(.L_477 - .L_476)


	//   ....[0]....
.L_476:
        /*0134*/ 	.word	0x000000d0


	//   ....[1]....
        /*0138*/ 	.word	0x00006380


	//   ....[2]....
        /*013c*/ 	.word	0x00006470


	//   ....[3]....
        /*0140*/ 	.word	0x00006810


	//----- nvinfo : EIATTR_CRS_STACK_SIZE
	.align		4
.L_477:
        /*0144*/ 	.byte	0x04, 0x1e
        /*0146*/ 	.short	(.L_479 - .L_478)
.L_478:
        /*0148*/ 	.word	0x00000000


	//----- nvinfo : EIATTR_CBANK_PARAM_SIZE
	.align		4
.L_479:
        /*014c*/ 	.byte	0x03, 0x19
        /*014e*/ 	.short	0x0128


	//----- nvinfo : EIATTR_PARAM_CBANK
	.align		4
        /*0150*/ 	.byte	0x04, 0x0a
        /*0152*/ 	.short	(.L_481 - .L_480)
	.align		4
.L_480:
        /*0154*/ 	.word	index@(.nv.constant0._ZN4mmha33masked_multihead_attention_kernelItLi80ELi128ELi4ELi16ELi64ELb0ELb1EEEv26Multihead_attention_paramsIT_XT5_EE)
        /*0158*/ 	.short	0x0210
        /*015a*/ 	.short	0x0128


	//----- nvinfo : EIATTR_SW_WAR
	.align		4
.L_481:
        /*015c*/ 	.byte	0x04, 0x36
        /*015e*/ 	.short	(.L_483 - .L_482)
.L_482:
        /*0160*/ 	.word	0x00000008
.L_483:


//--------------------- .nv.info._ZN4mmha33masked_multihead_attention_kernelItLi80ELi128ELi1ELi16ELi256ELb0ELb0EEEv26Multihead_attention_paramsIT_XT5_EE --------------------------
	.section	.nv.info._ZN4mmha33masked_multihead_attention_kernelItLi80ELi128ELi1ELi16ELi256ELb0ELb0EEEv26Multihead_attention_paramsIT_XT5_EE,"",@"SHT_CUDA_INFO"
	.sectionflags	@""
	.align	4


	//----- nvinfo : EIATTR_CUDA_API_VERSION
	.align		4
        /*0000*/ 	.byte	0x04, 0x37
        /*0002*/ 	.short	(.L_485 - .L_484)
.L_484:
        /*0004*/ 	.word	0x00000082


	//----- nvinfo : EIATTR_KPARAM_INFO
	.align		4
.L_485:
        /*0008*/ 	.byte	0x04, 0x17
        /*000a*/ 	.short	(.L_487 - .L_486)
.L_486:
        /*000c*/ 	.word	0x00000000
        /*0010*/ 	.short	0x0000
        /*0012*/ 	.short	0x0000
        /*0014*/ 	.byte	0x00, 0xf0, 0xa1, 0x04


	//----- nvinfo : EIATTR_SPARSE_MMA_MASK
	.align		4
.L_487:
        /*0018*/ 	.byte	0x03, 0x50
        /*001a*/ 	.short	0x0000


	//----- nvinfo : EIATTR_MAXREG_COUNT
	.align		4
        /*001c*/ 	.byte	0x03, 0x1b
        /*001e*/ 	.short	0x00ff


	//----- nvinfo : EIATTR_NUM_BARRIERS
	.align		4
        /*0020*/ 	.byte	0x02, 0x4c
        /*0022*/ 	.byte	0x01
	.zero		1


	//----- nvinfo : EIATTR_EXTERNS
	.align		4
        /*0024*/ 	.byte	0x04, 0x0f
        /*0026*/ 	.short	(.L_489 - .L_488)


	//   ....[0]....
	.align		4
.L_488:
        /*0028*/ 	.word	index@(__assertfail)


	//----- nvinfo : EIATTR_MERCURY_ISA_VERSION
	.align		4
.L_489:
        /*002c*/ 	.byte	0x03, 0x5f
        /*002e*/ 	.short	0x0101


	//----- nvinfo : EIATTR_INT_WARP_WIDE_INSTR_OFFSETS
	.align		4
        /*0030*/ 	.byte	0x04, 0x31
        /*0032*/ 	.short	(.L_491 - .L_490)


	//   ....[0]....
.L_490:
        /*0034*/ 	.word	0x00003c80


	//----- nvinfo : EIATTR_COOP_GROUP_MASK_REGIDS
	.align		4
.L_491:
        /*0038*/ 	.byte	0x04, 0x29
        /*003a*/ 	.short	(.L_493 - .L_492)


	//   ....[0]....
.L_492:
        /*003c*/ 	.word	0xffffffff


	//   ....[1]....
        /*0040*/ 	.word	0xffffffff


	//   ....[2]....
        /*0044*/ 	.word	0xffffffff


	//   ....[3]....
        /*0048*/ 	.word	0xffffffff


	//   ....[4]....
        /*004c*/ 	.word	0xffffffff


	//   ....[5]....
        /*0050*/ 	.word	0xffffffff


	//   ....[6]....
        /*0054*/ 	.word	0xffffffff


	//   ....[7]....
        /*0058*/ 	.word	0xffffffff


	//   ....[8]....
        /*005c*/ 	.word	0xffffffff


	//   ....[9]....
        /*0060*/ 	.word	0xffffffff


	//   ....[10]....
        /*0064*/ 	.word	0xffffffff


	//   ....[11]....
        /*0068*/ 	.word	0xffffffff


	//   ....[12]....
        /*006c*/ 	.word	0xffffffff


	//   ....[13]....
        /*0070*/ 	.word	0xffffffff


	//   ....[14]....
        /*0074*/ 	.word	0xffffffff


	//   ....[15]....
        /*0078*/ 	.word	0xffffffff


	//   ....[16]....
        /*007c*/ 	.word	0xffffffff


	//   ....[17]....
        /*0080*/ 	.word	0xffffffff


	//   ....[18]....
        /*0084*/ 	.word	0xffffffff


	//   ....[19]....
        /*0088*/ 	.word	0xffffffff


	//   ....[20]....
        /*008c*/ 	.word	0xffffffff


	//   ....[21]....
        /*0090*/ 	.word	0xffffffff


	//   ....[22]....
        /*0094*/ 	.word	0xffffffff


	//   ....[23]....
        /*0098*/ 	.word	0x0500000f


	//   ....[24]....
        /*009c*/ 	.word	0x0500000f


	//   ....[25]....
        /*00a0*/ 	.word	0x0500000f


	//   ....[26]....
        /*00a4*/ 	.word	0x0500000f


	//   ....[27]....
        /*00a8*/ 	.word	0x0500000f


	//----- nvinfo : EIATTR_COOP_GROUP_INSTR_OFFSETS
	.align		4
.L_493:
        /*00ac*/ 	.byte	0x04, 0x28
        /*00ae*/ 	.short	(.L_495 - .L_494)


	//   ....[0]....
.L_494:
        /*00b0*/ 	.word	0x00001ba0


	//   ....[1]....
        /*00b4*/ 	.word	0x00001bc0


	//   ....[2]....
        /*00b8*/ 	.word	0x00001be0


	//   ....[3]....
        /*00bc*/ 	.word	0x00001c00


	//   ....[4]....
        /*00c0*/ 	.word	0x00001c20


	//   ....[5]....
        /*00c4*/ 	.word	0x00003750


	//   ....[6]....
        /*00c8*/ 	.word	0x000037b0


	//   ....[7]....
        /*00cc*/ 	.word	0x000037e0


	//   ....[8]....
        /*00d0*/ 	.word	0x00003850


	//   ....[9]....
        /*00d4*/ 	.word	0x000038c0


	//   ....[10]....
        /*00d8*/ 	.word	0x00003970


	//   ....[11]....
        /*00dc*/ 	.word	0x00003990


	//   ....[12]....
        /*00e0*/ 	.word	0x000039b0


	//   ....[13]....
        /*00e4*/ 	.word	0x000039e0


	//   ....[14]....
        /*00e8*/ 	.word	0x00003c10


	//   ....[15]....
        /*00ec*/ 	.word	0x00003cf0


	//   ....[16]....
        /*00f0*/ 	.word	0x00003d30


	//   ....[17]....
        /*00f4*/ 	.word	0x00003d60


	//   ....[18]....
        /*00f8*/ 	.word	0x00003da0


	//   ....[19]....
        /*00fc*/ 	.word	0x00003e70


	//   ....[20]....
        /*0100*/ 	.word	0x00003e90


	//   ....[21]....
        /*0104*/ 	.word	0x00003ec0


	//   ....[22]....
        /*0108*/ 	.word	0x00003f40


	//   ....[23]....
        /*010c*/ 	.word	0x00006ac0


	//   ....[24]....
        /*0110*/ 	.word	0x00006b20


	//   ....[25]....
        /*0114*/ 	.word	0x00006b80


	//   ....[26]....
        /*0118*/ 	.word	0x00006be0


	//   ....[27]....
        /*011c*/ 	.word	0x00006c40


	//----- nvinfo : EIATTR_SYSCALL_OFFSETS
	.align		4
.L_495:
        /*0120*/ 	.byte	0x04, 0x46
        /*0122*/ 	.short	(.L_497 - .L_496)


	//   ....[0]....
.L_496:
        /*0124*/ 	.word	0x00000f80


	//----- nvinfo : EIATTR_EXIT_INSTR_OFFSETS
	.align		4
.L_497:
        /*0128*/ 	.byte	0x04, 0x1c
        /*012a*/ 	.short	(.L_499 - .L_498)


	//   ....[0]....
.L_498:
        /*012c*/ 	.word	0x000000b0


	//   ....[1]....
        /*0130*/ 	.word	0x000065e0


	//   ....[2]....
        /*0134*/ 	.word	0x000066d0


	//   ....[3]....
        /*0138*/ 	.word	0x00006a70


	//----- nvinfo : EIATTR_CRS_STACK_SIZE
	.align		4
.L_499:
        /*013c*/ 	.byte	0x04, 0x1e
        /*013e*/ 	.short	(.L_501 - .L_500)
.L_500:
        /*0140*/ 	.word	0x00000000


	//----- nvinfo : EIATTR_CBANK_PARAM_SIZE
	.align		4
.L_501:
        /*0144*/ 	.byte	0x03, 0x19
        /*0146*/ 	.short	0x0128


	//----- nvinfo : EIATTR_PARAM_CBANK
	.align		4
        /*0148*/ 	.byte	0x04, 0x0a
        /*014a*/ 	.short	(.L_503 - .L_502)
	.align		4
.L_502:
        /*014c*/ 	.word	index@(.nv.constant0._ZN4mmha33masked_multihead_attention_kernelItLi80ELi128ELi1ELi16ELi256ELb0ELb0EEEv26Multihead_attention_paramsIT_XT5_EE)
        /*0150*/ 	.short	0x0210
        /*0152*/ 	.short	0x0128


	//----- nvinfo : EIATTR_SW_WAR
	.align		4
.L_503:
        /*0154*/ 	.byte	0x04, 0x36
        /*0156*/ 	.short	(.L_505 - .L_504)
.L_504:
        /*0158*/ 	.word	0x00000008
.L_505:


//--------------------- .nv.info._ZN4mmha33masked_multihead_attention_kernelItLi80ELi128ELi2ELi16ELi128ELb0ELb0EEEv26Multihead_attention_paramsIT_XT5_EE --------------------------
	.section	.nv.info._ZN4mmha33masked_multihead_attention_kernelItLi80ELi128ELi2ELi16ELi128ELb0ELb0EEEv26Multihead_attention_paramsIT_XT5_EE,"",@"SHT_CUDA_INFO"
	.sectionflags	@""
	.align	4


	//----- nvinfo : EIATTR_CUDA_API_VERSION
	.align		4
        /*0000*/ 	.byte	0x04, 0x37
        /*0002*/ 	.short	(.L_507 - .L_506)
.L_506:
        /*0004*/ 	.word	0x00000082


	//----- nvinfo : EIATTR_KPARAM_INFO
	.align		4
.L_507:
        /*0008*/ 	.byte	0x04, 0x17
        /*000a*/ 	.short	(.L_509 - .L_508)
.L_508:
        /*000c*/ 	.word	0x00000000
        /*0010*/ 	.short	0x0000
        /*0012*/ 	.short	0x0000
        /*0014*/ 	.byte	0x00, 0xf0, 0xa1, 0x04


	//----- nvinfo : EIATTR_SPARSE_MMA_MASK
	.align		4
.L_509:
        /*0018*/ 	.byte	0x03, 0x50
        /*001a*/ 	.short	0x0000


	//----- nvinfo : EIATTR_MAXREG_COUNT
	.align		4
        /*001c*/ 	.byte	0x03, 0x1b
        /*001e*/ 	.short	0x00ff


	//----- nvinfo : EIATTR_NUM_BARRIERS
	.align		4
        /*0020*/ 	.byte	0x02, 0x4c
        /*0022*/ 	.byte	0x01
	.zero		1


	//----- nvinfo : EIATTR_EXTERNS
	.align		4
        /*0024*/ 	.byte	0x04, 0x0f
        /*0026*/ 	.short	(.L_511 - .L_510)


	//   ....[0]....
	.align		4
.L_510:
        /*0028*/ 	.word	index@(__assertfail)


	//----- nvinfo : EIATTR_MERCURY_ISA_VERSION
	.align		4
.L_511:
        /*002c*/ 	.byte	0x03, 0x5f
        /*002e*/ 	.short	0x0101


	//----- nvinfo : EIATTR_INT_WARP_WIDE_INSTR_OFFSETS
	.align		4
        /*0030*/ 	.byte	0x04, 0x31
        /*0032*/ 	.short	(.L_513 - .L_512)


	//   ....[0]....
.L_512:
        /*0034*/ 	.word	0x00000ba0


	//   ....[1]....
        /*0038*/ 	.word	0x000039a0


	//----- nvinfo : EIATTR_COOP_GROUP_MASK_REGIDS
	.align		4
.L_513:
        /*003c*/ 	.byte	0x04, 0x29
        /*003e*/ 	.short	(.L_515 - .L_514)


	//   ....[0]....
.L_514:
        /*0040*/ 	.word	0xffffffff


	//   ....[1]....
        /*0044*/ 	.word	0xffffffff


	//   ....[2]....
        /*0048*/ 	.word	0xffffffff


	//   ....[3]....
        /*004c*/ 	.word	0xffffffff


	//   ....[4]....
        /*0050*/ 	.word	0xffffffff


	//   ....[5]....
        /*0054*/ 	.word	0xffffffff


	//   ....[6]....
        /*0058*/ 	.word	0xffffffff


	//   ....[7]....
        /*005c*/ 	.word	0xffffffff


	//   ....[8]....
        /*0060*/ 	.word	0xffffffff


	//   ....[9]....
        /*0064*/ 	.word	0xffffffff


	//   ....[10]....
        /*0068*/ 	.word	0xffffffff


	//   ....[11]....
        /*006c*/ 	.word	0xffffffff


	//   ....[12]....
        /*0070*/ 	.word	0xffffffff


	//   ....[13]....
        /*0074*/ 	.word	0xffffffff


	//   ....[14]....
        /*0078*/ 	.word	0xffffffff


	//   ....[15]....
        /*007c*/ 	.word	0xffffffff


	//   ....[16]....
        /*0080*/ 	.word	0xffffffff


	//   ....[17]....
        /*0084*/ 	.word	0xffffffff


	//   ....[18]....
        /*0088*/ 	.word	0xffffffff


	//   ....[19]....
        /*008c*/ 	.word	0xffffffff


	//   ....[20]....
        /*0090*/ 	.word	0xffffffff


	//   ....[21]....
        /*0094*/ 	.word	0x0500000f


	//   ....[22]....
        /*0098*/ 	.word	0x0500000f


	//   ....[23]....
        /*009c*/ 	.word	0x0500000f


	//   ....[24]....
        /*00a0*/ 	.word	0x0500000f


	//   ....[25]....
        /*00a4*/ 	.word	0x0500000f


	//   ....[26]....
        /*00a8*/ 	.word	0x0500000f


	//   ....[27]....
        /*00ac*/ 	.word	0x0500000f


	//   ....[28]....
        /*00b0*/ 	.word	0x0500000f


	//   ....[29]....
        /*00b4*/ 	.word	0x0500000f


	//   ....[30]....
        /*00b8*/ 	.word	0x0500000f


	//----- nvinfo : EIATTR_COOP_GROUP_INSTR_OFFSETS
	.align		4
.L_515:
        /*00bc*/ 	.byte	0x04, 0x28
        /*00be*/ 	.short	(.L_517 - .L_516)


	//   ....[0]....
.L_516:
        /*00c0*/ 	.word	0x00001cc0


	//   ....[1]....
        /*00c4*/ 	.word	0x00001ce0


	//   ....[2]....
        /*00c8*/ 	.word	0x00001d00


	//   ....[3]....
        /*00cc*/ 	.word	0x00001d20


	//   ....[4]....
        /*00d0*/ 	.word	0x00001d40


	//   ....[5]....
        /*00d4*/ 	.word	0x00003200


	//   ....[6]....
        /*00d8*/ 	.word	0x00003480


	//   ....[7]....
        /*00dc*/ 	.word	0x000034a0


	//   ....[8]....
        /*00e0*/ 	.word	0x000034c0


	//   ....[9]....
        /*00e4*/ 	.word	0x000034e0


	//   ....[10]....
        /*00e8*/ 	.word	0x00003690


	//   ....[11]....
        /*00ec*/ 	.word	0x000036b0


	//   ....[12]....
        /*00f0*/ 	.word	0x000036d0


	//   ....[13]....
        /*00f4*/ 	.word	0x00003900


	//   ....[14]....
        /*00f8*/ 	.word	0x000039f0


	//   ....[15]....
        /*00fc*/ 	.word	0x00003a30


	//   ....[16]....
        /*0100*/ 	.word	0x00003a60


	//   ....[17]....
        /*0104*/ 	.word	0x00003ab0


	//   ....[18]....
        /*0108*/ 	.word	0x00003c10


	//   ....[19]....
        /*010c*/ 	.word	0x00003c30


	//   ....[20]....
        /*0110*/ 	.word	0x00003c50


	//   ....[21]....
        /*0114*/ 	.word	0x00006630


	//   ....[22]....
        /*0118*/ 	.word	0x00006690


	//   ....[23]....
        /*011c*/ 	.word	0x000066f0


	//   ....[24]....
        /*0120*/ 	.word	0x00006750


	//   ....[25]....
        /*0124*/ 	.word	0x000067b0


	//   ....[26]....
        /*0128*/ 	.word	0x00006830


	//   ....[27]....
        /*012c*/ 	.word	0x000068d0


	//   ....[28]....
        /*0130*/ 	.word	0x00006950


	//   ....[29]....
        /*0134*/ 	.word	0x000069b0


	//   ....[30]....
        /*0138*/ 	.word	0x00006a10


	//----- nvinfo : EIATTR_SYSCALL_OFFSETS
	.align		4
.L_517:
        /*013c*/ 	.byte	0x04, 0x46
        /*013e*/ 	.short	(.L_519 - .L_518)


	//   ....[0]....
.L_518:
        /*0140*/ 	.word	0x000010a0


	//----- nvinfo : EIATTR_EXIT_INSTR_OFFSETS
	.align		4
.L_519:
        /*0144*/ 	.byte	0x04, 0x1c
        /*0146*/ 	.short	(.L_521 - .L_520)


	//   ....[0]....
.L_520:
        /*0148*/ 	.word	0x000000d0


	//   ....[1]....
        /*014c*/ 	.word	0x00006130


	//   ....[2]....
        /*0150*/ 	.word	0x00006230


	//   ....[3]....
        /*0154*/ 	.word	0x000065e0


	//----- nvinfo : EIATTR_CRS_STACK_SIZE
	.align		4
.L_521:
        /*0158*/ 	.byte	0x04, 0x1e
        /*015a*/ 	.short	(.L_523 - .L_522)
.L_522:
        /*015c*/ 	.word	0x00000000


	//----- nvinfo : EIATTR_CBANK_PARAM_SIZE
	.align		4
.L_523:
        /*0160*/ 	.byte	0x03, 0x19
        /*0162*/ 	.short	0x0128


	//----- nvinfo : EIATTR_PARAM_CBANK
	.align		4
        /*0164*/ 	.byte	0x04, 0x0a
        /*0166*/ 	.short	(.L_525 - .L_524)
	.align		4
.L_524:
        /*0168*/ 	.word	index@(.nv.constant0._ZN4mmha33masked_multihead_attention_kernelItLi80ELi128ELi2ELi16ELi128ELb0ELb0EEEv26Multihead_attention_paramsIT_XT5_EE)
        /*016c*/ 	.short	0x0210
        /*016e*/ 	.short	0x0128


	//----- nvinfo : EIATTR_SW_WAR
	.align		4
.L_525:
        /*0170*/ 	.byte	0x04, 0x36
        /*0172*/ 	.short	(.L_527 - .L_526)
.L_526:
        /*0174*/ 	.word	0x00000008
.L_527:


//--------------------- .nv.info._ZN4mmha33masked_multihead_attention_kernelItLi80ELi128ELi4ELi16ELi64ELb0ELb0EEEv26Multihead_attention_paramsIT_XT5_EE --------------------------
	.section	.nv.info._ZN4mmha33masked_multihead_attention_kernelItLi80ELi128ELi4ELi16ELi64ELb0ELb0EEEv26Multihead_attention_paramsIT_XT5_EE,"",@"SHT_CUDA_INFO"
	.sectionflags	@""
	.align	4


	//----- nvinfo : EIATTR_CUDA_API_VERSION
	.align		4
        /*0000*/ 	.byte	0x04, 0x37
        /*0002*/ 	.short	(.L_529 - .L_528)
.L_528:
        /*0004*/ 	.word	0x00000082


	//----- nvinfo : EIATTR_KPARAM_INFO
	.align		4
.L_529:
        /*0008*/ 	.byte	0x04, 0x17
        /*000a*/ 	.short	(.L_531 - .L_530)
.L_530:
        /*000c*/ 	.word	0x00000000
        /*0010*/ 	.short	0x0000
        /*0012*/ 	.short	0x0000
        /*0014*/ 	.byte	0x00, 0xf0, 0xa1, 0x04


	//----- nvinfo : EIATTR_SPARSE_MMA_MASK
	.align		4
.L_531:
        /*0018*/ 	.byte	0x03, 0x50
        /*001a*/ 	.short	0x0000


	//----- nvinfo : EIATTR_MAXREG_COUNT
	.align		4
        /*001c*/ 	.byte	0x03, 0x1b
        /*001e*/ 	.short	0x00ff


	//----- nvinfo : EIATTR_NUM_BARRIERS
	.align		4
        /*0020*/ 	.byte	0x02, 0x4c
        /*0022*/ 	.byte	0x01
	.zero		1


	//----- nvinfo : EIATTR_EXTERNS
	.align		4
        /*0024*/ 	.byte	0x04, 0x0f
        /*0026*/ 	.short	(.L_533 - .L_532)


	//   ....[0]....
	.align		4
.L_532:
        /*0028*/ 	.word	index@(__assertfail)


	//----- nvinfo : EIATTR_MERCURY_ISA_VERSION
	.align		4
.L_533:
        /*002c*/ 	.byte	0x03, 0x5f
        /*002e*/ 	.short	0x0101


	//----- nvinfo : EIATTR_INT_WARP_WIDE_INSTR_OFFSETS
	.align		4
        /*0030*/ 	.byte	0x04, 0x31
        /*0032*/ 	.short	(.L_535 - .L_534)


	//   ....[0]....
.L_534:
        /*0034*/ 	.word	0x00000ba0


	//----- nvinfo : EIATTR_COOP_GROUP_MASK_REGIDS
	.align		4
.L_535:
        /*0038*/ 	.byte	0x04, 0x29
        /*003a*/ 	.short	(.L_537 - .L_536)


	//   ....[0]....
.L_536:
        /*003c*/ 	.word	0xffffffff


	//   ....[1]....
        /*0040*/ 	.word	0xffffffff


	//   ....[2]....
        /*0044*/ 	.word	0xffffffff


	//   ....[3]....
        /*0048*/ 	.word	0xffffffff


	//   ....[4]....
        /*004c*/ 	.word	0xffffffff


	//   ....[5]....
        /*0050*/ 	.word	0xffffffff


	//   ....[6]....
        /*0054*/ 	.word	0xffffffff


	//   ....[7]....
        /*0058*/ 	.word	0xffffffff


	//   ....[8]....
        /*005c*/ 	.word	0xffffffff


	//   ....[9]....
        /*0060*/ 	.word	0xffffffff


	//   ....[10]....
        /*0064*/ 	.word	0xffffffff


	//   ....[11]....
        /*0068*/ 	.word	0xffffffff


	//   ....[12]....
        /*006c*/ 	.word	0xffffffff


	//   ....[13]....
        /*0070*/ 	.word	0xffffffff


	//   ....[14]....
        /*0074*/ 	.word	0xffffffff


	//   ....[15]....
        /*0078*/ 	.word	0xffffffff


	//   ....[16]....
        /*007c*/ 	.word	0xffffffff


	//   ....[17]....
        /*0080*/ 	.word	0xffffffff


	//   ....[18]....
        /*0084*/ 	.word	0xffffffff


	//   ....[19]....
        /*0088*/ 	.word	0x0500000f


	//   ....[20]....
        /*008c*/ 	.word	0x0500000f


	//   ....[21]....
        /*0090*/ 	.word	0x0500000f


	//   ....[22]....
        /*0094*/ 	.word	0x0500000f


	//   ....[23]....
        /*0098*/ 	.word	0x0500000f


	//   ....[24]....
        /*009c*/ 	.word	0x0500000f


	//   ....[25]....
        /*00a0*/ 	.word	0x0500000f


	//   ....[26]....
        /*00a4*/ 	.word	0x0500000f


	//   ....[27]....
        /*00a8*/ 	.word	0x0500000f


	//   ....[28]....
        /*00ac*/ 	.word	0x0500000f


	//----- nvinfo : EIATTR_COOP_GROUP_INSTR_OFFSETS
	.align		4
.L_537:
        /*00b0*/ 	.byte	0x04, 0x28
        /*00b2*/ 	.short	(.L_539 - .L_538)


	//   ....[0]....
.L_538:
        /*00b4*/ 	.word	0x00001cc0


	//   ....[1]....
        /*00b8*/ 	.word	0x00001ce0


	//   ....[2]....
        /*00bc*/ 	.word	0x00001d00


	//   ....[3]....
        /*00c0*/ 	.word	0x00001d20


	//   ....[4]....
        /*00c4*/ 	.word	0x00001d40


	//   ....[5]....
        /*00c8*/ 	.word	0x00003010


	//   ....[6]....
        /*00cc*/ 	.word	0x00003030


	//   ....[7]....
        /*00d0*/ 	.word	0x000032d0


	//   ....[8]....
        /*00d4*/ 	.word	0x000032f0


	//   ....[9]....
        /*00d8*/ 	.word	0x00003310


	//   ....[10]....
        /*00dc*/ 	.word	0x00003490


	//   ....[11]....
        /*00e0*/ 	.word	0x000034c0


	//   ....[12]....
        /*00e4*/ 	.word	0x00003700


	//   ....[13]....
        /*00e8*/ 	.word	0x00003800


	//   ....[14]....
        /*00ec*/ 	.word	0x000038c0


	//   ....[15]....
        /*00f0*/ 	.word	0x00003910


	//   ....[16]....
        /*00f4*/ 	.word	0x00003950


	//   ....[17]....
        /*00f8*/ 	.word	0x000039c0


	//   ....[18]....
        /*00fc*/ 	.word	0x000039e0


	//   ....[19]....
        /*0100*/ 	.word	0x00006250


	//   ....[20]....
        /*0104*/ 	.word	0x000062b0


	//   ....[21]....
        /*0108*/ 	.word	0x00006310


	//   ....[22]....
        /*010c*/ 	.word	0x00006370


	//   ....[23]....
        /*0110*/ 	.word	0x000063d0


	//   ....[24]....
        /*0114*/ 	.word	0x00006450


	//   ....[25]....
        /*0118*/ 	.word	0x000064d0


	//   ....[26]....
        /*011c*/ 	.word	0x00006560


	//   ....[27]....
        /*0120*/ 	.word	0x000065e0


	//   ....[28]....
        /*0124*/ 	.word	0x00006640


	//----- nvinfo : EIATTR_SYSCALL_OFFSETS
	.align		4
.L_539:
        /*0128*/ 	.byte	0x04, 0x46
        /*012a*/ 	.short	(.L_541 - .L_540)


	//   ....[0]....
.L_540:
        /*012c*/ 	.word	0x000010a0


	//----- nvinfo : EIATTR_EXIT_INSTR_OFFSETS
	.align		4
.L_541:
        /*0130*/ 	.byte	0x04, 0x1c
        /*0132*/ 	.short	(.L_543 - .L_542)


	//   ....[0]....
.L_542:
        /*0134*/ 	.word	0x000000d0


	//   ....[1]....
        /*0138*/ 	.word	0x00005d70


	//   ....[2]....
        /*013c*/ 	.word	0x00005e60


	//   ....[3]....
        /*0140*/ 	.word	0x00006200


	//----- nvinfo : EIATTR_CRS_STACK_SIZE
	.align		4
.L_543:
        /*0144*/ 	.byte	0x04, 0x1e
        /*0146*/ 	.short	(.L_545 - .L_544)
.L_544:
        /*0148*/ 	.word	0x00000000


	//----- nvinfo : EIATTR_CBANK_PARAM_SIZE
	.align		4
.L_545:
        /*014c*/ 	.byte	0x03, 0x19
        /*014e*/ 	.short	0x0128


	//----- nvinfo : EIATTR_PARAM_CBANK
	.align		4
        /*0150*/ 	.byte	0x04, 0x0a
        /*0152*/ 	.short	(.L_547 - .L_546)
	.align		4
.L_546:
        /*0154*/ 	.word	index@(.nv.constant0._ZN4mmha33masked_multihead_attention_kernelItLi80ELi128ELi4ELi16ELi64ELb0ELb0EEEv26Multihead_attention_paramsIT_XT5_EE)
        /*0158*/ 	.short	0x0210
        /*015a*/ 	.short	0x0128


	//----- nvinfo : EIATTR_SW_WAR
	.align		4
.L_547:
        /*015c*/ 	.byte	0x04, 0x36
        /*015e*/ 	.short	(.L_549 - .L_548)
.L_548:
        /*0160*/ 	.word	0x00000008
.L_549:


//--------------------- .nv.info._ZN4mmha33masked_multihead_attention_kernelIfLi80ELi128ELi1ELi32ELi256ELb0ELb1EEEv26Multihead_attention_paramsIT_XT5_EE --------------------------
	.section	.nv.info._ZN4mmha33masked_multihead_attention_kernelIfLi80ELi128ELi1ELi32ELi256ELb0ELb1EEEv26Multihead_attention_paramsIT_XT5_EE,"",@"SHT_CUDA_INFO"
	.sectionflags	@""
	.align	4


	//----- nvinfo : EIATTR_CUDA_API_VERSION
	.align		4
        /*0000*/ 	.byte	0x04, 0x37
        /*0002*/ 	.short	(.L_551 - .L_550)
.L_550:
        /*0004*/ 	.word	0x00000082


	//----- nvinfo : EIATTR_KPARAM_INFO
	.align		4
.L_551:
        /*0008*/ 	.byte	0x04, 0x17
        /*000a*/ 	.short	(.L_553 - .L_552)
.L_552:
        /*000c*/ 	.word	0x00000000
        /*0010*/ 	.short	0x0000
        /*0012*/ 	.short	0x0000
        /*0014*/ 	.byte	0x00, 0xf0, 0xa1, 0x04


	//----- nvinfo : EIATTR_SPARSE_MMA_MASK
	.align		4
.L_553:
        /*0018*/ 	.byte	0x03, 0x50
        /*001a*/ 	.short	0x0000


	//----- nvinfo : EIATTR_MAXREG_COUNT
	.align		4
        /*001c*/ 	.byte	0x03, 0x1b
        /*001e*/ 	.short	0x00ff


	//----- nvinfo : EIATTR_NUM_BARRIERS
	.align		4
        /*0020*/ 	.byte	0x02, 0x4c
        /*0022*/ 	.byte	0x01
	.zero		1


	//----- nvinfo : EIATTR_EXTERNS
	.align		4
        /*0024*/ 	.byte	0x04, 0x0f
        /*0026*/ 	.short	(.L_555 - .L_554)


	//   ....[0]....
	.align		4
.L_554:
        /*0028*/ 	.word	index@(__assertfail)


	//----- nvinfo : EIATTR_ANNOTATIONS
	.align		4
.L_555:
        /*002c*/ 	.byte	0x04, 0x55
        /*002e*/ 	.short	(.L_557 - .L_556)


	//   ....[0]....
.L_556:
        /* <DEDUP_REMOVED lines=14> */
        /*0104*/ 	.byte	0x70, 0x60, 0x00, 0x00


	//----- nvinfo : EIATTR_MERCURY_ISA_VERSION
	.align		4
.L_557:
        /*0108*/ 	.byte	0x03, 0x5f
        /*010a*/ 	.short	0x0101


	//----- nvinfo : EIATTR_INT_WARP_WIDE_INSTR_OFFSETS
	.align		4
        /*010c*/ 	.byte	0x04, 0x31
        /*010e*/ 	.short	(.L_559 - .L_558)


	//   ....[0]....
.L_558:
        /*0110*/ 	.word	0x00000c20


	//   ....[1]....
        /*0114*/ 	.word	0x00001ae0


	//----- nvinfo : EIATTR_COOP_GROUP_MASK_REGIDS
	.align		4
.L_559:
        /*0118*/ 	.byte	0x04, 0x29
        /*011a*/ 	.short	(.L_561 - .L_560)


	//   ....[0]....
.L_560:
        /*011c*/ 	.word	0xffffffff


	//   ....[1]....
        /*0120*/ 	.word	0xffffffff


	//   ....[2]....
        /*0124*/ 	.word	0xffffffff


	//   ....[3]....
        /*0128*/ 	.word	0xffffffff


	//   ....[4]....
        /*012c*/ 	.word	0xffffffff


	//   ....[5]....
        /*0130*/ 	.word	0xffffffff


	//   ....[6]....
        /*0134*/ 	.word	0xffffffff


	//   ....[7]....
        /*0138*/ 	.word	0xffffffff


	//   ....[8]....
        /*013c*/ 	.word	0xffffffff


	//   ....[9]....
        /*0140*/ 	.word	0xffffffff


	//   ....[10]....
        /*0144*/ 	.word	0xffffffff


	//   ....[11]....
        /*0148*/ 	.word	0xffffffff


	//   ....[12]....
        /*014c*/ 	.word	0xffffffff


	//   ....[13]....
        /*0150*/ 	.word	0xffffffff


	//   ....[14]....
        /*0154*/ 	.word	0xffffffff


	//   ....[15]....
        /*0158*/ 	.word	0xffffffff


	//   ....[16]....
        /*015c*/ 	.word	0xffffffff


	//   ....[17]....
        /*0160*/ 	.word	0xffffffff


	//   ....[18]....
        /*0164*/ 	.word	0xffffffff


	//   ....[19]....
        /*0168*/ 	.word	0xffffffff


	//   ....[20]....
        /*016c*/ 	.word	0xffffffff


	//   ....[21]....
        /*0170*/ 	.word	0xffffffff


	//   ....[22]....
        /*0174*/ 	.word	0xffffffff


	//   ....[23]....
        /*0178*/ 	.word	0x0500000f


	//   ....[24]....
        /*017c*/ 	.word	0x0500000f


	//   ....[25]....
        /*0180*/ 	.word	0x0500000f


	//   ....[26]....
        /*0184*/ 	.word	0x0500000f


	//   ....[27]....
        /*0188*/ 	.word	0x0500000f


	//----- nvinfo : EIATTR_COOP_GROUP_INSTR_OFFSETS
	.align		4
.L_561:
        /*018c*/ 	.byte	0x04, 0x28
        /*018e*/ 	.short	(.L_563 - .L_562)


	//   ....[0]....
.L_562:
        /*0190*/ 	.word	0x00001bb0


	//   ....[1]....
        /*0194*/ 	.word	0x00001bd0


	//   ....[2]....
        /*0198*/ 	.word	0x00001bf0


	//   ....[3]....
        /*019c*/ 	.word	0x00001c10


	//   ....[4]....
        /*01a0*/ 	.word	0x00001c30


	//   ....[5]....
        /*01a4*/ 	.word	0x00006160


	//   ....[6]....
        /*01a8*/ 	.word	0x00006180


	//   ....[7]....
        /*01ac*/ 	.word	0x000061a0


	//   ....[8]....
        /*01b0*/ 	.word	0x000061d0


	//   ....[9]....
        /*01b4*/ 	.word	0x00006230


	//   ....[10]....
        /*01b8*/ 	.word	0x00006290


	//   ....[11]....
        /*01bc*/ 	.word	0x000062d0


	//   ....[12]....
        /*01c0*/ 	.word	0x00006300


	//   ....[13]....
        /*01c4*/ 	.word	0x00006320


	//   ....[14]....
        /*01c8*/ 	.word	0x00006520


	//   ....[15]....
        /*01cc*/ 	.word	0x00006590


	//   ....[16]....
        /*01d0*/ 	.word	0x00006620


	//   ....[17]....
        /*01d4*/ 	.word	0x00006660


	//   ....[18]....
        /*01d8*/ 	.word	0x000066b0


	//   ....[19]....
        /*01dc*/ 	.word	0x00006720


	//   ....[20]....
        /*01e0*/ 	.word	0x00006740


	//   ....[21]....
        /*01e4*/ 	.word	0x00006760


	//   ....[22]....
        /*01e8*/ 	.word	0x00006780


	//   ....[23]....
        /*01ec*/ 	.word	0x00008f10


	//   ....[24]....
        /*01f0*/ 	.word	0x00008f70


	//   ....[25]....
        /*01f4*/ 	.word	0x00008fd0


	//   ....[26]....
        /*01f8*/ 	.word	0x00009030


	//   ....[27]....
        /*01fc*/ 	.word	0x00009090


	//----- nvinfo : EIATTR_SYSCALL_OFFSETS
	.align		4
.L_563:
        /*0200*/ 	.byte	0x04, 0x46
        /*0202*/ 	.short	(.L_565 - .L_564)


	//   ....[0]....
.L_564:
        /*0204*/ 	.word	0x00001160


	//----- nvinfo : EIATTR_EXIT_INSTR_OFFSETS
	.align		4
.L_565:
        /*0208*/ 	.byte	0x04, 0x1c
        /*020a*/ 	.short	(.L_567 - .L_566)


	//   ....[0]....
.L_566:
        /*020c*/ 	.word	0x000000e0


	//   ....[1]....
        /*0210*/ 	.word	0x00008c80


	//   ....[2]....
        /*0214*/ 	.word	0x00008d00


	//   ....[3]....
        /*0218*/ 	.word	0x00008ec0


	//----- nvinfo : EIATTR_CRS_STACK_SIZE
	.align		4
.L_567:
        /*021c*/ 	.byte	0x04, 0x1e
        /*021e*/ 	.short	(.L_569 - .L_568)
.L_568:
        /*0220*/ 	.word	0x00000000


	//----- nvinfo : EIATTR_CBANK_PARAM_SIZE
	.align		4
.L_569:
        /*0224*/ 	.byte	0x03, 0x19
        /*0226*/ 	.short	0x0128


	//----- nvinfo : EIATTR_PARAM_CBANK
	.align		4
        /*0228*/ 	.byte	0x04, 0x0a
        /*022a*/ 	.short	(.L_571 - .L_570)
	.align		4
.L_570:
        /*022c*/ 	.word	index@(.nv.constant0._ZN4mmha33masked_multihead_attention_kernelIfLi80ELi128ELi1ELi32ELi256ELb0ELb1EEEv26Multihead_attention_paramsIT_XT5_EE)
        /*0230*/ 	.short	0x0210
        /*0232*/ 	.short	0x0128


	//----- nvinfo : EIATTR_SW_WAR
	.align		4
.L_571:
        /*0234*/ 	.byte	0x04, 0x36
        /*0236*/ 	.short	(.L_573 - .L_572)
.L_572:
        /*0238*/ 	.word	0x00000008
.L_573:


//--------------------- .nv.info._ZN4mmha33masked_multihead_attention_kernelIfLi80ELi128ELi2ELi32ELi128ELb0ELb1EEEv26Multihead_attention_paramsIT_XT5_EE --------------------------
	.section	.nv.info._ZN4mmha33masked_multihead_attention_kernelIfLi80ELi128ELi2ELi32ELi128ELb0ELb1EEEv26Multihead_attention_paramsIT_XT5_EE,"",@"SHT_CUDA_INFO"
	.sectionflags	@""
	.align	4


	//----- nvinfo : EIATTR_CUDA_API_VERSION
	.align		4
        /*0000*/ 	.byte	0x04, 0x37
        /*0002*/ 	.short	(.L_575 - .L_574)
.L_574:
        /*0004*/ 	.word	0x00000082


	//----- nvinfo : EIATTR_KPARAM_INFO
	.align		4
.L_575:
        /*0008*/ 	.byte	0x04, 0x17
        /*000a*/ 	.short	(.L_577 - .L_576)
.L_576:
        /*000c*/ 	.word	0x00000000
        /*0010*/ 	.short	0x0000
        /*0012*/ 	.short	0x0000
        /*0014*/ 	.byte	0x00, 0xf0, 0xa1, 0x04


	//----- nvinfo : EIATTR_SPARSE_MMA_MASK
	.align		4
.L_577:
        /*0018*/ 	.byte	0x03, 0x50
        /*001a*/ 	.short	0x0000


	//----- nvinfo : EIATTR_MAXREG_COUNT
	.align		4
        /*001c*/ 	.byte	0x03, 0x1b
        /*001e*/ 	.short	0x00ff


	//----- nvinfo : EIATTR_NUM_BARRIERS
	.align		4
        /*0020*/ 	.byte	0x02, 0x4c
        /*0022*/ 	.byte	0x01
	.zero		1


	//----- nvinfo : EIATTR_EXTERNS
	.align		4
        /*0024*/ 	.byte	0x04, 0x0f
        /*0026*/ 	.short	(.L_579 - .L_578)


	//   ....[0]....
	.align		4
.L_578:
        /*0028*/ 	.word	index@(__assertfail)


	//----- nvinfo : EIATTR_MERCURY_ISA_VERSION
	.align		4
.L_579:
        /*002c*/ 	.byte	0x03, 0x5f
        /*002e*/ 	.short	0x0101


	//----- nvinfo : EIATTR_COOP_GROUP_MASK_REGIDS
	.align		4
        /*0030*/ 	.byte	0x04, 0x29
        /*0032*/ 	.short	(.L_581 - .L_580)


	//   ....[0]....
.L_580:
        /*0034*/ 	.word	0xffffffff


	//   ....[1]....
        /*0038*/ 	.word	0xffffffff


	//   ....[2]....
        /*003c*/ 	.word	0xffffffff


	//   ....[3]....
        /*0040*/ 	.word	0xffffffff


	//   ....[4]....
        /*0044*/ 	.word	0xffffffff


	//   ....[5]....
        /*0048*/ 	.word	0xffffffff


	//   ....[6]....
        /*004c*/ 	.word	0xffffffff


	//   ....[7]....
        /*0050*/ 	.word	0xffffffff


	//   ....[8]....
        /*0054*/ 	.word	0xffffffff


	//   ....[9]....
        /*0058*/ 	.word	0xffffffff


	//   ....[10]....
        /*005c*/ 	.word	0xffffffff


	//   ....[11]....
        /*0060*/ 	.word	0xffffffff


	//   ....[12]....
        /*0064*/ 	.word	0xffffffff


	//   ....[13]....
        /*0068*/ 	.word	0xffffffff


	//   ....[14]....
        /*006c*/ 	.word	0xffffffff


	//   ....[15]....
        /*0070*/ 	.word	0xffffffff


	//   ....[16]....
        /*0074*/ 	.word	0xffffffff


	//   ....[17]....
        /*0078*/ 	.word	0xffffffff


	//   ....[18]....
        /*007c*/ 	.word	0xffffffff


	//   ....[19]....
        /*0080*/ 	.word	0xffffffff


	//   ....[20]....
        /*0084*/ 	.word	0xffffffff


	//   ....[21]....
        /*0088*/ 	.word	0x0500000f


	//   ....[22]....
        /*008c*/ 	.word	0x0500000f


	//   ....[23]....
        /*0090*/ 	.word	0x0500000f


	//   ....[24]....
        /*0094*/ 	.word	0x0500000f


	//   ....[25]....
        /*0098*/ 	.word	0x0500000f


	//   ....[26]....
        /*009c*/ 	.word	0x0500000f


	//   ....[27]....
        /*00a0*/ 	.word	0x0500000f


	//   ....[28]....
        /*00a4*/ 	.word	0x0500000f


	//   ....[29]....
        /*00a8*/ 	.word	0x0500000f


	//   ....[30]....
        /*00ac*/ 	.word	0x0500000f


	//----- nvinfo : EIATTR_COOP_GROUP_INSTR_OFFSETS
	.align		4
.L_581:
        /*00b0*/ 	.byte	0x04, 0x28
        /*00b2*/ 	.short	(.L_583 - .L_582)


	//   ....[0]....
.L_582:
        /*00b4*/ 	.word	0x00001a20


	//   ....[1]....
        /*00b8*/ 	.word	0x00001a40


	//   ....[2]....
        /*00bc*/ 	.word	0x00001a60


	//   ....[3]....
        /*00c0*/ 	.word	0x00001a80


	//   ....[4]....
        /*00c4*/ 	.word	0x00001aa0


	//   ....[5]....
        /*00c8*/ 	.word	0x000046e0


	//   ....[6]....
        /*00cc*/ 	.word	0x00004930


	//   ....[7]....
        /*00d0*/ 	.word	0x00004950


	//   ....[8]....
        /*00d4*/ 	.word	0x00004970


	//   ....[9]....
        /*00d8*/ 	.word	0x00004990


	//   ....[10]....
        /*00dc*/ 	.word	0x00004b50


	//   ....[11]....
        /*00e0*/ 	.word	0x00004b70


	//   ....[12]....
        /*00e4*/ 	.word	0x00004b90


	//   ....[13]....
        /*00e8*/ 	.word	0x00004d80


	//   ....[14]....
        /*00ec*/ 	.word	0x00004e00


	//   ....[15]....
        /*00f0*/ 	.word	0x00004e30


	//   ....[16]....
        /*00f4*/ 	.word	0x00004e80


	//   ....[17]....
        /*00f8*/ 	.word	0x00004ed0


	//   ....[18]....
        /*00fc*/ 	.word	0x00004f30


	//   ....[19]....
        /*0100*/ 	.word	0x00004f50


	//   ....[20]....
        /*0104*/ 	.word	0x00004f80


	//   ....[21]....
        /*0108*/ 	.word	0x00007480


	//   ....[22]....
        /*010c*/ 	.word	0x000074e0


	//   ....[23]....
        /*0110*/ 	.word	0x00007540


	//   ....[24]....
        /*0114*/ 	.word	0x000075a0


	//   ....[25]....
        /*0118*/ 	.word	0x00007600


	//   ....[26]....
        /*011c*/ 	.word	0x00007680


	//   ....[27]....
        /*0120*/ 	.word	0x00007720


	//   ....[28]....
        /*0124*/ 	.word	0x000077a0


	//   ....[29]....
        /*0128*/ 	.word	0x00007800


	//   ....[30]....
        /*012c*/ 	.word	0x00007860


	//----- nvinfo : EIATTR_SYSCALL_OFFSETS
	.align		4
.L_583:
        /*0130*/ 	.byte	0x04, 0x46
        /*0132*/ 	.short	(.L_585 - .L_584)


	//   ....[0]....
.L_584:
        /*0134*/ 	.word	0x00000fe0


	//----- nvinfo : EIATTR_EXIT_INSTR_OFFSETS
	.align		4
.L_585:
        /*0138*/ 	.byte	0x04, 0x1c
        /*013a*/ 	.short	(.L_587 - .L_586)


	//   ....[0]....
.L_586:
        /*013c*/ 	.word	0x000000b0


	//   ....[1]....
        /*0140*/ 	.word	0x00007200


	//   ....[2]....
        /*0144*/ 	.word	0x00007270


	//   ....[3]....
        /*0148*/ 	.word	0x00007430


	//----- nvinfo : EIATTR_CRS_STACK_SIZE
	.align		4
.L_587:
        /*014c*/ 	.byte	0x04, 0x1e
        /*014e*/ 	.short	(.L_589 - .L_588)
.L_588:
        /*0150*/ 	.word	0x00000000


	//----- nvinfo : EIATTR_CBANK_PARAM_SIZE
	.align		4
.L_589:
        /*0154*/ 	.byte	0x03, 0x19
        /*0156*/ 	.short	0x0128


	//----- nvinfo : EIATTR_PARAM_CBANK
	.align		4
        /*0158*/ 	.byte	0x04, 0x0a
        /*015a*/ 	.short	(.L_591 - .L_590)
	.align		4
.L_590:
        /*015c*/ 	.word	index@(.nv.constant0._ZN4mmha33masked_multihead_attention_kernelIfLi80ELi128ELi2ELi32ELi128ELb0ELb1EEEv26Multihead_attention_paramsIT_XT5_EE)
        /*0160*/ 	.short	0x0210
        /*0162*/ 	.short	0x0128


	//----- nvinfo : EIATTR_SW_WAR
	.align		4
.L_591:
        /*0164*/ 	.byte	0x04, 0x36
        /*0166*/ 	.short	(.L_593 - .L_592)
.L_592:
        /*0168*/ 	.word	0x00000008
.L_593:


//--------------------- .nv.info._ZN4mmha33masked_multihead_attention_kernelIfLi80ELi128ELi4ELi32ELi64ELb0ELb1EEEv26Multihead_attention_paramsIT_XT5_EE --------------------------
	.section	.nv.info._ZN4mmha33masked_multihead_attention_kernelIfLi80ELi128ELi4ELi32ELi64ELb0ELb1EEEv26Multihead_attention_paramsIT_XT5_EE,"",@"SHT_CUDA_INFO"
	.sectionflags	@""
	.align	4


	//----- nvinfo : EIATTR_CUDA_API_VERSION
	.align		4
        /*0000*/ 	.byte	0x04, 0x37
        /*0002*/ 	.short	(.L_595 - .L_594)
.L_594:
        /*0004*/ 	.word	0x00000082


	//----- nvinfo : EIATTR_KPARAM_INFO
	.align		4
.L_595:
        /*0008*/ 	.byte	0x04, 0x17
        /*000a*/ 	.short	(.L_597 - .L_596)
.L_596:
        /*000c*/ 	.word	0x00000000
        /*0010*/ 	.short	0x0000
        /*0012*/ 	.short	0x0000
        /*0014*/ 	.byte	0x00, 0xf0, 0xa1, 0x04


	//----- nvinfo : EIATTR_SPARSE_MMA_MASK
	.align		4
.L_597:
        /*0018*/ 	.byte	0x03, 0x50
        /*001a*/ 	.short	0x0000


	//----- nvinfo : EIATTR_MAXREG_COUNT
	.align		4
        /*001c*/ 	.byte	0x03, 0x1b
        /*001e*/ 	.short	0x00ff


	//----- nvinfo : EIATTR_NUM_BARRIERS
	.align		4
        /*0020*/ 	.byte	0x02, 0x4c
        /*0022*/ 	.byte	0x01
	.zero		1


	//----- nvinfo : EIATTR_EXTERNS
	.align		4
        /*0024*/ 	.byte	0x04, 0x0f
        /*0026*/ 	.short	(.L_599 - .L_598)


	//   ....[0]....
	.align		4
.L_598:
        /*0028*/ 	.word	index@(__assertfail)


	//----- nvinfo : EIATTR_MERCURY_ISA_VERSION
	.align		4
.L_599:
        /*002c*/ 	.byte	0x03, 0x5f
        /*002e*/ 	.short	0x0101


	//----- nvinfo : EIATTR_INT_WARP_WIDE_INSTR_OFFSETS
	.align		4
        /*0030*/ 	.byte	0x04, 0x31
        /*0032*/ 	.short	(.L_601 - .L_600)


	//   ....[0]....
.L_600:
        /*0034*/ 	.word	0x00000b90


	//----- nvinfo : EIATTR_COOP_GROUP_MASK_REGIDS
	.align		4
.L_601:
        /*0038*/ 	.byte	0x04, 0x29
        /*003a*/ 	.short	(.L_603 - .L_602)


	//   ....[0]....
.L_602:
        /*003c*/ 	.word	0xffffffff


	//   ....[1]....
        /*0040*/ 	.word	0xffffffff


	//   ....[2]....
        /*0044*/ 	.word	0xffffffff


	//   ....[3]....
        /*0048*/ 	.word	0xffffffff


	//   ....[4]....
        /*004c*/ 	.word	0xffffffff


	//   ....[5]....
        /*0050*/ 	.word	0xffffffff


	//   ....[6]....
        /*0054*/ 	.word	0xffffffff


	//   ....[7]....
        /*0058*/ 	.word	0xffffffff


	//   ....[8]....
        /*005c*/ 	.word	0xffffffff


	//   ....[9]....
        /*0060*/ 	.word	0xffffffff


	//   ....[10]....
        /*0064*/ 	.word	0xffffffff


	//   ....[11]....
        /*0068*/ 	.word	0xffffffff


	//   ....[12]....
        /*006c*/ 	.word	0xffffffff


	//   ....[13]....
        /*0070*/ 	.word	0xffffffff


	//   ....[14]....
        /*0074*/ 	.word	0xffffffff


	//   ....[15]....
        /*0078*/ 	.word	0xffffffff


	//   ....[16]....
        /*007c*/ 	.word	0xffffffff


	//   ....[17]....
        /*0080*/ 	.word	0xffffffff


	//   ....[18]....
        /*0084*/ 	.word	0xffffffff


	//   ....[19]....
        /*0088*/ 	.word	0x0500000f


	//   ....[20]....
        /*008c*/ 	.word	0x0500000f


	//   ....[21]....
        /*0090*/ 	.word	0x0500000f


	//   ....[22]....
        /*0094*/ 	.word	0x0500000f


	//   ....[23]....
        /*0098*/ 	.word	0x0500000f


	//   ....[24]....
        /*009c*/ 	.word	0x0500000f


	//   ....[25]....
        /*00a0*/ 	.word	0x0500000f


	//   ....[26]....
        /*00a4*/ 	.word	0x0500000f


	//   ....[27]....
        /*00a8*/ 	.word	0x0500000f


	//   ....[28]....
        /*00ac*/ 	.word	0x0500000f


	//----- nvinfo : EIATTR_COOP_GROUP_INSTR_OFFSETS
	.align		4
.L_603:
        /*00b0*/ 	.byte	0x04, 0x28
        /*00b2*/ 	.short	(.L_605 - .L_604)


	//   ....[0]....
.L_604:
        /*00b4*/ 	.word	0x00001b40


	//   ....[1]....
        /*00b8*/ 	.word	0x00001b60


	//   ....[2]....
        /*00bc*/ 	.word	0x00001b80


	//   ....[3]....
        /*00c0*/ 	.word	0x00001ba0


	//   ....[4]....
        /*00c4*/ 	.word	0x00001bc0


	//   ....[5]....
        /*00c8*/ 	.word	0x00004540


	//   ....[6]....
        /*00cc*/ 	.word	0x00004560


	//   ....[7]....
        /*00d0*/ 	.word	0x00004850


	//   ....[8]....
        /*00d4*/ 	.word	0x00004870


	//   ....[9]....
        /*00d8*/ 	.word	0x00004890


	//   ....[10]....
        /*00dc*/ 	.word	0x00004a30


	//   ....[11]....
        /*00e0*/ 	.word	0x00004a50


	//   ....[12]....
        /*00e4*/ 	.word	0x00004c30


	//   ....[13]....
        /*00e8*/ 	.word	0x00004c80


	//   ....[14]....
        /*00ec*/ 	.word	0x00004d10


	//   ....[15]....
        /*00f0*/ 	.word	0x00004d60


	//   ....[16]....
        /*00f4*/ 	.word	0x00004da0


	//   ....[17]....
        /*00f8*/ 	.word	0x00004e10


	//   ....[18]....
        /*00fc*/ 	.word	0x00004e30


	//   ....[19]....
        /*0100*/ 	.word	0x000072d0


	//   ....[20]....
        /*0104*/ 	.word	0x00007330


	//   ....[21]....
        /*0108*/ 	.word	0x00007390


	//   ....[22]....
        /*010c*/ 	.word	0x000073f0


	//   ....[23]....
        /*0110*/ 	.word	0x00007450


	//   ....[24]....
        /*0114*/ 	.word	0x000074d0


	//   ....[25]....
        /*0118*/ 	.word	0x00007550


	//   ....[26]....
        /*011c*/ 	.word	0x000075e0


	//   ....[27]....
        /*0120*/ 	.word	0x00007660


	//   ....[28]....
        /*0124*/ 	.word	0x000076c0


	//----- nvinfo : EIATTR_SYSCALL_OFFSETS
	.align		4
.L_605:
        /*0128*/ 	.byte	0x04, 0x46
        /*012a*/ 	.short	(.L_607 - .L_606)


	//   ....[0]....
.L_606:
        /*012c*/ 	.word	0x00001100


	//----- nvinfo : EIATTR_EXIT_INSTR_OFFSETS
	.align		4
.L_607:
        /*0130*/ 	.byte	0x04, 0x1c
        /*0132*/ 	.short	(.L_609 - .L_608)


	//   ....[0]....
.L_608:
        /*0134*/ 	.word	0x000000d0


	//   ....[1]....
        /*0138*/ 	.word	0x00007050


	//   ....[2]....
        /*013c*/ 	.word	0x000070c0


	//   ....[3]....
        /*0140*/ 	.word	0x00007280


	//----- nvinfo : EIATTR_CRS_STACK_SIZE
	.align		4
.L_609:
        /*0144*/ 	.byte	0x04, 0x1e
        /*0146*/ 	.short	(.L_611 - .L_610)
.L_610:
        /*0148*/ 	.word	0x00000000


	//----- nvinfo : EIATTR_CBANK_PARAM_SIZE
	.align		4
.L_611:
        /*014c*/ 	.byte	0x03, 0x19
        /*014e*/ 	.short	0x0128


	//----- nvinfo : EIATTR_PARAM_CBANK
	.align		4
        /*0150*/ 	.byte	0x04, 0x0a
        /*0152*/ 	.short	(.L_613 - .L_612)
	.align		4
.L_612:
        /*0154*/ 	.word	index@(.nv.constant0._ZN4mmha33masked_multihead_attention_kernelIfLi80ELi128ELi4ELi32ELi64ELb0ELb1EEEv26Multihead_attention_paramsIT_XT5_EE)
        /*0158*/ 	.short	0x0210
        /*015a*/ 	.short	0x0128


	//----- nvinfo : EIATTR_SW_WAR
	.align		4
.L_613:
        /*015c*/ 	.byte	0x04, 0x36
        /*015e*/ 	.short	(.L_615 - .L_614)
.L_614:
        /*0160*/ 	.word	0x00000008
.L_615:


//--------------------- .nv.info._ZN4mmha33masked_multihead_attention_kernelIfLi80ELi128ELi1ELi32ELi256ELb0ELb0EEEv26Multihead_attention_paramsIT_XT5_EE --------------------------
	.section	.nv.info._ZN4mmha33masked_multihead_attention_kernelIfLi80ELi128ELi1ELi32ELi256ELb0ELb0EEEv26Multihead_attention_paramsIT_XT5_EE,"",@"SHT_CUDA_INFO"
	.sectionflags	@""
	.align	4


	//----- nvinfo : EIATTR_CUDA_API_VERSION
	.align		4
        /*0000*/ 	.byte	0x04, 0x37
        /*0002*/ 	.short	(.L_617 - .L_616)
.L_616:
        /*0004*/ 	.word	0x00000082


	//----- nvinfo : EIATTR_KPARAM_INFO
	.align		4
.L_617:
        /*0008*/ 	.byte	0x04, 0x17
        /*000a*/ 	.short	(.L_619 - .L_618)
.L_618:
        /*000c*/ 	.word	0x00000000
        /*0010*/ 	.short	0x0000
        /*0012*/ 	.short	0x0000
        /*0014*/ 	.byte	0x00, 0xf0, 0xa1, 0x04


	//----- nvinfo : EIATTR_SPARSE_MMA_MASK
	.align		4
.L_619:
        /*0018*/ 	.byte	0x03, 0x50
        /*001a*/ 	.short	0x0000


	//----- nvinfo : EIATTR_MAXREG_COUNT
	.align		4
        /*001c*/ 	.byte	0x03, 0x1b
        /*001e*/ 	.short	0x00ff


	//----- nvinfo : EIATTR_NUM_BARRIERS
	.align		4
        /*0020*/ 	.byte	0x02, 0x4c
        /*0022*/ 	.byte	0x01
	.zero		1


	//----- nvinfo : EIATTR_EXTERNS
	.align		4
        /*0024*/ 	.byte	0x04, 0x0f
        /*0026*/ 	.short	(.L_621 - .L_620)


	//   ....[0]....
	.align		4
.L_620:
        /*0028*/ 	.word	index@(__assertfail)


	//----- nvinfo : EIATTR_ANNOTATIONS
	.align		4
.L_621:
        /*002c*/ 	.byte	0x04, 0x55
        /*002e*/ 	.short	(.L_623 - .L_622)


	//   ....[0]....
.L_622:
        /* <DEDUP_REMOVED lines=18> */


	//----- nvinfo : EIATTR_MERCURY_ISA_VERSION
	.align		4
.L_623:
        /*0138*/ 	.byte	0x03, 0x5f
        /*013a*/ 	.short	0x0101


	//----- nvinfo : EIATTR_INT_WARP_WIDE_INSTR_OFFSETS
	.align		4
        /*013c*/ 	.byte	0x04, 0x31
        /*013e*/ 	.short	(.L_625 - .L_624)


	//   ....[0]....
.L_624:
        /*0140*/ 	.word	0x00000c20


	//   ....[1]....
        /*0144*/ 	.word	0x00001ae0


	//----- nvinfo : EIATTR_COOP_GROUP_MASK_REGIDS
	.align		4
.L_625:
        /*0148*/ 	.byte	0x04, 0x29
        /*014a*/ 	.short	(.L_627 - .L_626)


	//   ....[0]....
.L_626:
        /*014c*/ 	.word	0xffffffff


	//   ....[1]....
        /*0150*/ 	.word	0xffffffff


	//   ....[2]....
        /*0154*/ 	.word	0xffffffff


	//   ....[3]....
        /*0158*/ 	.word	0xffffffff


	//   ....[4]....
        /*015c*/ 	.word	0xffffffff


	//   ....[5]....
        /*0160*/ 	.word	0xffffffff


	//   ....[6]....
        /*0164*/ 	.word	0xffffffff


	//   ....[7]....
        /*0168*/ 	.word	0xffffffff


	//   ....[8]....
        /*016c*/ 	.word	0xffffffff


	//   ....[9]....
        /*0170*/ 	.word	0xffffffff


	//   ....[10]....
        /*0174*/ 	.word	0xffffffff


	//   ....[11]....
        /*0178*/ 	.word	0xffffffff


	//   ....[12]....
        /*017c*/ 	.word	0xffffffff


	//   ....[13]....
        /*0180*/ 	.word	0xffffffff


	//   ....[14]....
        /*0184*/ 	.word	0xffffffff


	//   ....[15]....
        /*0188*/ 	.word	0xffffffff


	//   ....[16]....
        /*018c*/ 	.word	0xffffffff


	//   ....[17]....
        /*0190*/ 	.word	0xffffffff


	//   ....[18]....
        /*0194*/ 	.word	0xffffffff


	//   ....[19]....
        /*0198*/ 	.word	0xffffffff


	//   ....[20]....
        /*019c*/ 	.word	0xffffffff


	//   ....[21]....
        /*01a0*/ 	.word	0xffffffff


	//   ....[22]....
        /*01a4*/ 	.word	0xffffffff


	//   ....[23]....
        /*01a8*/ 	.word	0x0500000f


	//   ....[24]....
        /*01ac*/ 	.word	0x0500000f


	//   ....[25]....
        /*01b0*/ 	.word	0x0500000f


	//   ....[26]....
        /*01b4*/ 	.word	0x0500000f


	//   ....[27]....
        /*01b8*/ 	.word	0x0500000f


	//----- nvinfo : EIATTR_COOP_GROUP_INSTR_OFFSETS
	.align		4
.L_627:
        /*01bc*/ 	.byte	0x04, 0x28
        /*01be*/ 	.short	(.L_629 - .L_628)


	//   ....[0]....
.L_628:
        /*01c0*/ 	.word	0x00001bb0


	//   ....[1]....
        /*01c4*/ 	.word	0x00001bd0


	//   ....[2]....
        /*01c8*/ 	.word	0x00001bf0


	//   ....[3]....
        /*01cc*/ 	.word	0x00001c10


	//   ....[4]....
        /*01d0*/ 	.word	0x00001c30


	//   ....[5]....
        /*01d4*/ 	.word	0x00004fd0


	//   ....[6]....
        /*01d8*/ 	.word	0x00004ff0


	//   ....[7]....
        /*01dc*/ 	.word	0x00005010


	//   ....[8]....
        /*01e0*/ 	.word	0x00005040


	//   ....[9]....
        /*01e4*/ 	.word	0x000050a0


	//   ....[10]....
        /*01e8*/ 	.word	0x00005100


	//   ....[11]....
        /*01ec*/ 	.word	0x00005140


	//   ....[12]....
        /*01f0*/ 	.word	0x00005170


	//   ....[13]....
        /*01f4*/ 	.word	0x00005190


	//   ....[14]....
        /*01f8*/ 	.word	0x00005390


	//   ....[15]....
        /*01fc*/ 	.word	0x00005400


	//   ....[16]....
        /*0200*/ 	.word	0x00005490


	//   ....[17]....
        /*0204*/ 	.word	0x000054d0


	//   ....[18]....
        /*0208*/ 	.word	0x00005520


	//   ....[19]....
        /*020c*/ 	.word	0x00005590


	//   ....[20]....
        /*0210*/ 	.word	0x000055b0


	//   ....[21]....
        /*0214*/ 	.word	0x000055d0


	//   ....[22]....
        /*0218*/ 	.word	0x000055f0


	//   ....[23]....
        /*021c*/ 	.word	0x00008170


	//   ....[24]....
        /*0220*/ 	.word	0x000081d0


	//   ....[25]....
        /*0224*/ 	.word	0x00008230


	//   ....[26]....
        /*0228*/ 	.word	0x00008290


	//   ....[27]....
        /*022c*/ 	.word	0x000082f0


	//----- nvinfo : EIATTR_SYSCALL_OFFSETS
	.align		4
.L_629:
        /*0230*/ 	.byte	0x04, 0x46
        /*0232*/ 	.short	(.L_631 - .L_630)


	//   ....[0]....
.L_630:
        /*0234*/ 	.word	0x00001160


	//----- nvinfo : EIATTR_EXIT_INSTR_OFFSETS
	.align		4
.L_631:
        /*0238*/ 	.byte	0x04, 0x1c
        /*023a*/ 	.short	(.L_633 - .L_632)


	//   ....[0]....
.L_632:
        /*023c*/ 	.word	0x000000e0


	//   ....[1]....
        /*0240*/ 	.word	0x00007ee0


	//   ....[2]....
        /*0244*/ 	.word	0x00007f60


	//   ....[3]....
        /*0248*/ 	.word	0x00008120


	//----- nvinfo : EIATTR_CRS_STACK_SIZE
	.align		4
.L_633:
        /*024c*/ 	.byte	0x04, 0x1e
        /*024e*/ 	.short	(.L_635 - .L_634)
.L_634:
        /*0250*/ 	.word	0x00000000


	//----- nvinfo : EIATTR_CBANK_PARAM_SIZE
	.align		4
.L_635:
        /*0254*/ 	.byte	0x03, 0x19
        /*0256*/ 	.short	0x0128


	//----- nvinfo : EIATTR_PARAM_CBANK
	.align		4
        /*0258*/ 	.byte	0x04, 0x0a
        /*025a*/ 	.short	(.L_637 - .L_636)
	.align		4
.L_636:
        /*025c*/ 	.word	index@(.nv.constant0._ZN4mmha33masked_multihead_attention_kernelIfLi80ELi128ELi1ELi32ELi256ELb0ELb0EEEv26Multihead_attention_paramsIT_XT5_EE)
        /*0260*/ 	.short	0x0210
        /*0262*/ 	.short	0x0128


	//----- nvinfo : EIATTR_SW_WAR
	.align		4
.L_637:
        /*0264*/ 	.byte	0x04, 0x36
        /*0266*/ 	.short	(.L_639 - .L_638)
.L_638:
        /*0268*/ 	.word	0x00000008
.L_639:


//--------------------- .nv.info._ZN4mmha33masked_multihead_attention_kernelIfLi80ELi128ELi2ELi32ELi128ELb0ELb0EEEv26Multihead_attention_paramsIT_XT5_EE --------------------------
	.section	.nv.info._ZN4mmha33masked_multihead_attention_kernelIfLi80ELi128ELi2ELi32ELi128ELb0ELb0EEEv26Multihead_attention_paramsIT_XT5_EE,"",@"SHT_CUDA_INFO"
	.sectionflags	@""
	.align	4


	//----- nvinfo : EIATTR_CUDA_API_VERSION
	.align		4
        /*0000*/ 	.byte	0x04, 0x37
        /*0002*/ 	.short	(.L_641 - .L_640)
.L_640:
        /*0004*/ 	.word	0x00000082


	//----- nvinfo : EIATTR_KPARAM_INFO
	.align		4
.L_641:
        /*0008*/ 	.byte	0x04, 0x17
        /*000a*/ 	.short	(.L_643 - .L_642)
.L_642:
        /*000c*/ 	.word	0x00000000
        /*0010*/ 	.short	0x0000
        /*0012*/ 	.short	0x0000
        /*0014*/ 	.byte	0x00, 0xf0, 0xa1, 0x04


	//----- nvinfo : EIATTR_SPARSE_MMA_MASK
	.align		4
.L_643:
        /*0018*/ 	.byte	0x03, 0x50
        /*001a*/ 	.short	0x0000


	//----- nvinfo : EIATTR_MAXREG_COUNT
	.align		4
        /*001c*/ 	.byte	0x03, 0x1b
        /*001e*/ 	.short	0x00ff


	//----- nvinfo : EIATTR_NUM_BARRIERS
	.align		4
        /*0020*/ 	.byte	0x02, 0x4c
        /*0022*/ 	.byte	0x01
	.zero		1


	//----- nvinfo : EIATTR_EXTERNS
	.align		4
        /*0024*/ 	.byte	0x04, 0x0f
        /*0026*/ 	.short	(.L_645 - .L_644)


	//   ....[0]....
	.align		4
.L_644:
        /*0028*/ 	.word	index@(__assertfail)


	//----- nvinfo : EIATTR_MERCURY_ISA_VERSION
	.align		4
.L_645:
        /*002c*/ 	.byte	0x03, 0x5f
        /*002e*/ 	.short	0x0101


	//----- nvinfo : EIATTR_COOP_GROUP_MASK_REGIDS
	.align		4
        /*0030*/ 	.byte	0x04, 0x29
        /*0032*/ 	.short	(.L_647 - .L_646)


	//   ....[0]....
.L_646:
        /*0034*/ 	.word	0xffffffff


	//   ....[1]....
        /*0038*/ 	.word	0xffffffff


	//   ....[2]....
        /*003c*/ 	.word	0xffffffff


	//   ....[3]....
        /*0040*/ 	.word	0xffffffff


	//   ....[4]....
        /*0044*/ 	.word	0xffffffff


	//   ....[5]....
        /*0048*/ 	.word	0xffffffff


	//   ....[6]....
        /*004c*/ 	.word	0xffffffff


	//   ....[7]....
        /*0050*/ 	.word	0xffffffff


	//   ....[8]....
        /*0054*/ 	.word	0xffffffff


	//   ....[9]....
        /*0058*/ 	.word	0xffffffff


	//   ....[10]....
        /*005c*/ 	.word	0xffffffff


	//   ....[11]....
        /*0060*/ 	.word	0xffffffff


	//   ....[12]....
        /*0064*/ 	.word	0xffffffff


	//   ....[13]....
        /*0068*/ 	.word	0xffffffff


	//   ....[14]....
        /*006c*/ 	.word	0xffffffff


	//   ....[15]....
        /*0070*/ 	.word	0xffffffff


	//   ....[16]....
        /*0074*/ 	.word	0xffffffff


	//   ....[17]....
        /*0078*/ 	.word	0xffffffff


	//   ....[18]....
        /*007c*/ 	.word	0xffffffff


	//   ....[19]....
        /*0080*/ 	.word	0xffffffff


	//   ....[20]....
        /*0084*/ 	.word	0xffffffff


	//   ....[21]....
        /*0088*/ 	.word	0x0500000f


	//   ....[22]....
        /*008c*/ 	.word	0x0500000f


	//   ....[23]....
        /*0090*/ 	.word	0x0500000f


	//   ....[24]....
        /*0094*/ 	.word	0x0500000f


	//   ....[25]....
        /*0098*/ 	.word	0x0500000f


	//   ....[26]....
        /*009c*/ 	.word	0x0500000f


	//   ....[27]....
        /*00a0*/ 	.word	0x0500000f


	//   ....[28]....
        /*00a4*/ 	.word	0x0500000f


	//   ....[29]....
        /*00a8*/ 	.word	0x0500000f


	//   ....[30]....
        /*00ac*/ 	.word	0x0500000f


	//----- nvinfo : EIATTR_COOP_GROUP_INSTR_OFFSETS
	.align		4
.L_647:
        /*00b0*/ 	.byte	0x04, 0x28
        /*00b2*/ 	.short	(.L_649 - .L_648)


	//   ....[0]....
.L_648:
        /*00b4*/ 	.word	0x00001a20


	//   ....[1]....
        /*00b8*/ 	.word	0x00001a40


	//   ....[2]....
        /*00bc*/ 	.word	0x00001a60


	//   ....[3]....
        /*00c0*/ 	.word	0x00001a80


	//   ....[4]....
        /*00c4*/ 	.word	0x00001aa0


	//   ....[5]....
        /*00c8*/ 	.word	0x00003ca0


	//   ....[6]....
        /*00cc*/ 	.word	0x00003ef0


	//   ....[7]....
        /*00d0*/ 	.word	0x00003f10


	//   ....[8]....
        /*00d4*/ 	.word	0x00003f30


	//   ....[9]....
        /*00d8*/ 	.word	0x00003f50


	//   ....[10]....
        /*00dc*/ 	.word	0x00004110


	//   ....[11]....
        /*00e0*/ 	.word	0x00004130


	//   ....[12]....
        /*00e4*/ 	.word	0x00004150


	//   ....[13]....
        /*00e8*/ 	.word	0x00004340


	//   ....[14]....
        /*00ec*/ 	.word	0x000043c0


	//   ....[15]....
        /*00f0*/ 	.word	0x00004400


	//   ....[16]....
        /*00f4*/ 	.word	0x00004450


	//   ....[17]....
        /*00f8*/ 	.word	0x00004490


	//   ....[18]....
        /*00fc*/ 	.word	0x000044f0


	//   ....[19]....
        /*0100*/ 	.word	0x00004510


	//   ....[20]....
        /*0104*/ 	.word	0x00004540


	//   ....[21]....
        /*0108*/ 	.word	0x00006e90


	//   ....[22]....
        /*010c*/ 	.word	0x00006ef0


	//   ....[23]....
        /*0110*/ 	.word	0x00006f50


	//   ....[24]....
        /*0114*/ 	.word	0x00006fb0


	//   ....[25]....
        /*0118*/ 	.word	0x00007010


	//   ....[26]....
        /*011c*/ 	.word	0x00007090


	//   ....[27]....
        /*0120*/ 	.word	0x00007130


	//   ....[28]....
        /*0124*/ 	.word	0x000071b0


	//   ....[29]....
        /*0128*/ 	.word	0x00007210


	//   ....[30]....
        /*012c*/ 	.word	0x00007270


	//----- nvinfo : EIATTR_SYSCALL_OFFSETS
	.align		4
.L_649:
        /*0130*/ 	.byte	0x04, 0x46
        /*0132*/ 	.short	(.L_651 - .L_650)


	//   ....[0]....
.L_650:
        /*0134*/ 	.word	0x00000fe0


	//----- nvinfo : EIATTR_EXIT_INSTR_OFFSETS
	.align		4
.L_651:
        /*0138*/ 	.byte	0x04, 0x1c
        /*013a*/ 	.short	(.L_653 - .L_652)


	//   ....[0]....
.L_652:
        /*013c*/ 	.word	0x000000b0


	//   ....[1]....
        /*0140*/ 	.word	0x00006c10


	//   ....[2]....
        /*0144*/ 	.word	0x00006c80


	//   ....[3]....
        /*0148*/ 	.word	0x00006e40


	//----- nvinfo : EIATTR_CRS_STACK_SIZE
	.align		4
.L_653:
        /*014c*/ 	.byte	0x04, 0x1e
        /*014e*/ 	.short	(.L_655 - .L_654)
.L_654:
        /*0150*/ 	.word	0x00000000


	//----- nvinfo : EIATTR_CBANK_PARAM_SIZE
	.align		4
.L_655:
        /*0154*/ 	.byte	0x03, 0x19
        /*0156*/ 	.short	0x0128


	//----- nvinfo : EIATTR_PARAM_CBANK
	.align		4
        /*0158*/ 	.byte	0x04, 0x0a
        /*015a*/ 	.short	(.L_657 - .L_656)
	.align		4
.L_656:
        /*015c*/ 	.word	index@(.nv.constant0._ZN4mmha33masked_multihead_attention_kernelIfLi80ELi128ELi2ELi32ELi128ELb0ELb0EEEv26Multihead_attention_paramsIT_XT5_EE)
        /*0160*/ 	.short	0x0210
        /*0162*/ 	.short	0x0128


	//----- nvinfo : EIATTR_SW_WAR
	.align		4
.L_657:
        /*0164*/ 	.byte	0x04, 0x36
        /*0166*/ 	.short	(.L_659 - .L_658)
.L_658:
        /*0168*/ 	.word	0x00000008
.L_659:


//--------------------- .nv.info._ZN4mmha33masked_multihead_attention_kernelIfLi80ELi128ELi4ELi32ELi64ELb0ELb0EEEv26Multihead_attention_paramsIT_XT5_EE --------------------------
	.section	.nv.info._ZN4mmha33masked_multihead_attention_kernelIfLi80ELi128ELi4ELi32ELi64ELb0ELb0EEEv26Multihead_attention_paramsIT_XT5_EE,"",@"SHT_CUDA_INFO"
	.sectionflags	@""
	.align	4


	//----- nvinfo : EIATTR_CUDA_API_VERSION
	.align		4
        /*0000*/ 	.byte	0x04, 0x37
        /*0002*/ 	.short	(.L_661 - .L_660)
.L_660:
        /*0004*/ 	.word	0x00000082


	//----- nvinfo : EIATTR_KPARAM_INFO
	.align		4
.L_661:
        /*0008*/ 	.byte	0x04, 0x17
        /*000a*/ 	.short	(.L_663 - .L_662)
.L_662:
        /*000c*/ 	.word	0x00000000
        /*0010*/ 	.short	0x0000
        /*0012*/ 	.short	0x0000
        /*0014*/ 	.byte	0x00, 0xf0, 0xa1, 0x04


	//----- nvinfo : EIATTR_SPARSE_MMA_MASK
	.align		4
.L_663:
        /*0018*/ 	.byte	0x03, 0x50
        /*001a*/ 	.short	0x0000


	//----- nvinfo : EIATTR_MAXREG_COUNT
	.align		4
        /*001c*/ 	.byte	0x03, 0x1b
        /*001e*/ 	.short	0x00ff


	//----- nvinfo : EIATTR_NUM_BARRIERS
	.align		4
        /*0020*/ 	.byte	0x02, 0x4c
        /*0022*/ 	.byte	0x01
	.zero		1


	//----- nvinfo : EIATTR_EXTERNS
	.align		4
        /*0024*/ 	.byte	0x04, 0x0f
        /*0026*/ 	.short	(.L_665 - .L_664)


	//   ....[0]....
	.align		4
.L_664:
        /*0028*/ 	.word	index@(__assertfail)


	//----- nvinfo : EIATTR_MERCURY_ISA_VERSION
	.align		4
.L_665:
        /*002c*/ 	.byte	0x03, 0x5f
        /*002e*/ 	.short	0x0101


	//----- nvinfo : EIATTR_INT_WARP_WIDE_INSTR_OFFSETS
	.align		4
        /*0030*/ 	.byte	0x04, 0x31
        /*0032*/ 	.short	(.L_667 - .L_666)


	//   ....[0]....
.L_666:
        /*0034*/ 	.word	0x00000bc0


	//----- nvinfo : EIATTR_COOP_GROUP_MASK_REGIDS
	.align		4
.L_667:
        /*0038*/ 	.byte	0x04, 0x29
        /*003a*/ 	.short	(.L_669 - .L_668)


	//   ....[0]....
.L_668:
        /*003c*/ 	.word	0xffffffff


	//   ....[1]....
        /*0040*/ 	.word	0xffffffff


	//   ....[2]....
        /*0044*/ 	.word	0xffffffff


	//   ....[3]....
        /*0048*/ 	.word	0xffffffff


	//   ....[4]....
        /*004c*/ 	.word	0xffffffff


	//   ....[5]....
        /*0050*/ 	.word	0xffffffff


	//   ....[6]....
        /*0054*/ 	.word	0xffffffff


	//   ....[7]....
        /*0058*/ 	.word	0xffffffff


	//   ....[8]....
        /*005c*/ 	.word	0xffffffff


	//   ....[9]....
        /*0060*/ 	.word	0xffffffff


	//   ....[10]....
        /*0064*/ 	.word	0xffffffff


	//   ....[11]....
        /*0068*/ 	.word	0xffffffff


	//   ....[12]....
        /*006c*/ 	.word	0xffffffff


	//   ....[13]....
        /*0070*/ 	.word	0xffffffff


	//   ....[14]....
        /*0074*/ 	.word	0xffffffff


	//   ....[15]....
        /*0078*/ 	.word	0xffffffff


	//   ....[16]....
        /*007c*/ 	.word	0xffffffff


	//   ....[17]....
        /*0080*/ 	.word	0xffffffff


	//   ....[18]....
        /*0084*/ 	.word	0xffffffff


	//   ....[19]....
        /*0088*/ 	.word	0x0500000f


	//   ....[20]....
        /*008c*/ 	.word	0x0500000f


	//   ....[21]....
        /*0090*/ 	.word	0x0500000f


	//   ....[22]....
        /*0094*/ 	.word	0x0500000f


	//   ....[23]....
        /*0098*/ 	.word	0x0500000f


	//   ....[24]....
        /*009c*/ 	.word	0x0500000f


	//   ....[25]....
        /*00a0*/ 	.word	0x0500000f


	//   ....[26]....
        /*00a4*/ 	.word	0x0500000f


	//   ....[27]....
        /*00a8*/ 	.word	0x0500000f


	//   ....[28]....
        /*00ac*/ 	.word	0x0500000f


	//----- nvinfo : EIATTR_COOP_GROUP_INSTR_OFFSETS
	.align		4
.L_669:
        /*00b0*/ 	.byte	0x04, 0x28
        /*00b2*/ 	.short	(.L_671 - .L_670)


	//   ....[0]....
.L_670:
        /*00b4*/ 	.word	0x00001b50


	//   ....[1]....
        /*00b8*/ 	.word	0x00001b70


	//   ....[2]....
        /*00bc*/ 	.word	0x00001b90


	//   ....[3]....
        /*00c0*/ 	.word	0x00001bb0


	//   ....[4]....
        /*00c4*/ 	.word	0x00001bd0


	//   ....[5]....
        /*00c8*/ 	.word	0x00003a30


	//   ....[6]....
        /*00cc*/ 	.word	0x00003a50


	//   ....[7]....
        /*00d0*/ 	.word	0x00003c90


	//   ....[8]....
        /*00d4*/ 	.word	0x00003cb0


	//   ....[9]....
        /*00d8*/ 	.word	0x00003cd0


	//   ....[10]....
        /*00dc*/ 	.word	0x00003e70


	//   ....[11]....
        /*00e0*/ 	.word	0x00003e90


	//   ....[12]....
        /*00e4*/ 	.word	0x00004080


	//   ....[13]....
        /*00e8*/ 	.word	0x000040d0


	//   ....[14]....
        /*00ec*/ 	.word	0x00004160


	//   ....[15]....
        /*00f0*/ 	.word	0x000041b0


	//   ....[16]....
        /*00f4*/ 	.word	0x000041f0


	//   ....[17]....
        /*00f8*/ 	.word	0x00004260


	//   ....[18]....
        /*00fc*/ 	.word	0x00004280


	//   ....[19]....
        /*0100*/ 	.word	0x00006b80


	//   ....[20]....
        /*0104*/ 	.word	0x00006be0


	//   ....[21]....
        /*0108*/ 	.word	0x00006c40


	//   ....[22]....
        /*010c*/ 	.word	0x00006ca0


	//   ....[23]....
        /*0110*/ 	.word	0x00006d00


	//   ....[24]....
        /*0114*/ 	.word	0x00006d80


	//   ....[25]....
        /*0118*/ 	.word	0x00006e00


	//   ....[26]....
        /*011c*/ 	.word	0x00006e90


	//   ....[27]....
        /*0120*/ 	.word	0x00006f10


	//   ....[28]....
        /*0124*/ 	.word	0x00006f70


	//----- nvinfo : EIATTR_SYSCALL_OFFSETS
	.align		4
.L_671:
        /*0128*/ 	.byte	0x04, 0x46
        /*012a*/ 	.short	(.L_673 - .L_672)


	//   ....[0]....
.L_672:
        /*012c*/ 	.word	0x00001110


	//----- nvinfo : EIATTR_EXIT_INSTR_OFFSETS
	.align		4
.L_673:
        /*0130*/ 	.byte	0x04, 0x1c
        /*0132*/ 	.short	(.L_675 - .L_674)


	//   ....[0]....
.L_674:
        /*0134*/ 	.word	0x000000d0


	//   ....[1]....
        /*0138*/ 	.word	0x00006900


	//   ....[2]....
        /*013c*/ 	.word	0x00006970


	//   ....[3]....
        /*0140*/ 	.word	0x00006b30


	//----- nvinfo : EIATTR_CRS_STACK_SIZE
	.align		4
.L_675:
        /*0144*/ 	.byte	0x04, 0x1e
        /*0146*/ 	.short	(.L_677 - .L_676)
.L_676:
        /*0148*/ 	.word	0x00000000


	//----- nvinfo : EIATTR_CBANK_PARAM_SIZE
	.align		4
.L_677:
        /*014c*/ 	.byte	0x03, 0x19
        /*014e*/ 	.short	0x0128


	//----- nvinfo : EIATTR_PARAM_CBANK
	.align		4
        /*0150*/ 	.byte	0x04, 0x0a
        /*0152*/ 	.short	(.L_679 - .L_678)
	.align		4
.L_678:
        /*0154*/ 	.word	index@(.nv.constant0._ZN4mmha33masked_multihead_attention_kernelIfLi80ELi128ELi4ELi32ELi64ELb0ELb0EEEv26Multihead_attention_paramsIT_XT5_EE)
        /*0158*/ 	.short	0x0210
        /*015a*/ 	.short	0x0128


	//----- nvinfo : EIATTR_SW_WAR
	.align		4
.L_679:
        /*015c*/ 	.byte	0x04, 0x36
        /*015e*/ 	.short	(.L_681 - .L_680)
.L_680:
        /*0160*/ 	.word	0x00000008
.L_681:


//--------------------- .nv.callgraph             --------------------------
	.section	.nv.callgraph,"",@"SHT_CUDA_CALLGRAPH"
	.align	4
	.sectionentsize	8
	.align		4
        /*0000*/ 	.word	0x00000000
	.align		4
        /*0004*/ 	.word	0xffffffff
	.align		4
        /*0008*/ 	.word	index@(_ZN4mmha33masked_multihead_attention_kernelItLi80ELi128ELi1ELi16ELi256ELb1ELb1EEEv26Multihead_attention_paramsIT_XT5_EE)
	.align		4
        /*000c*/ 	.word	index@(__assertfail)
	.align		4
        /*0010*/ 	.word	index@(_ZN4mmha33masked_multihead_attention_kernelItLi80ELi128ELi2ELi16ELi128ELb1ELb1EEEv26Multihead_attention_paramsIT_XT5_EE)
	.align		4
        /*0014*/ 	.word	index@(__assertfail)
	.align		4
        /*0018*/ 	.word	index@(_ZN4mmha33masked_multihead_attention_kernelItLi80ELi128ELi4ELi16ELi64ELb1ELb1EEEv26Multihead_attention_paramsIT_XT5_EE)
	.align		4
        /*001c*/ 	.word	index@(__assertfail)
	.align		4
        /*0020*/ 	.word	index@(_ZN4mmha33masked_multihead_attention_kernelItLi80ELi128ELi1ELi16ELi256ELb1ELb0EEEv26Multihead_attention_paramsIT_XT5_EE)
	.align		4
        /*0024*/ 	.word	index@(__assertfail)
	.align		4
        /*0028*/ 	.word	index@(_ZN4mmha33masked_multihead_attention_kernelItLi80ELi128ELi2ELi16ELi128ELb1ELb0EEEv26Multihead_attention_paramsIT_XT5_EE)
	.align		4
        /*002c*/ 	.word	index@(__assertfail)
	.align		4
        /*0030*/ 	.word	index@(_ZN4mmha33masked_multihead_attention_kernelItLi80ELi128ELi4ELi16ELi64ELb1ELb0EEEv26Multihead_attention_paramsIT_XT5_EE)
	.align		4
        /*0034*/ 	.word	index@(__assertfail)
	.align		4
        /*0038*/ 	.word	index@(_ZN4mmha33masked_multihead_attention_kernelIfLi80ELi128ELi1ELi32ELi256ELb1ELb1EEEv26Multihead_attention_paramsIT_XT5_EE)
	.align		4
        /*003c*/ 	.word	index@(__assertfail)
	.align		4
        /*0040*/ 	.word	index@(_ZN4mmha33masked_multihead_attention_kernelIfLi80ELi128ELi2ELi32ELi128ELb1ELb1EEEv26Multihead_attention_paramsIT_XT5_EE)
	.align		4
        /*0044*/ 	.word	index@(__assertfail)
	.align		4
        /*0048*/ 	.word	index@(_ZN4mmha33masked_multihead_attention_kernelIfLi80ELi128ELi4ELi32ELi64ELb1ELb1EEEv26Multihead_attention_paramsIT_XT5_EE)
	.align		4
        /*004c*/ 	.word	index@(__assertfail)
	.align		4
        /*0050*/ 	.word	index@(_ZN4mmha33masked_multihead_attention_kernelIfLi80ELi128ELi1ELi32ELi256ELb1ELb0EEEv26Multihead_attention_paramsIT_XT5_EE)
	.align		4
        /*0054*/ 	.word	index@(__assertfail)
	.align		4
        /*0058*/ 	.word	index@(_ZN4mmha33masked_multihead_attention_kernelIfLi80ELi128ELi2ELi32ELi128ELb1ELb0EEEv26Multihead_attention_paramsIT_XT5_EE)
	.align		4
        /*005c*/ 	.word	index@(__assertfail)
	.align		4
        /*0060*/ 	.word	index@(_ZN4mmha33masked_multihead_attention_kernelIfLi80ELi128ELi4ELi32ELi64ELb1ELb0EEEv26Multihead_attention_paramsIT_XT5_EE)
	.align		4
        /*0064*/ 	.word	index@(__assertfail)
	.align		4
        /*0068*/ 	.word	index@(_ZN4mmha33masked_multihead_attention_kernelItLi80ELi128ELi1ELi16ELi256ELb0ELb1EEEv26Multihead_attention_paramsIT_XT5_EE)
	.align		4
        /*006c*/ 	.word	index@(__assertfail)
	.align		4
        /*0070*/ 	.word	index@(_ZN4mmha33masked_multihead_attention_kernelItLi80ELi128ELi2ELi16ELi128ELb0ELb1EEEv26Multihead_attention_paramsIT_XT5_EE)
	.align		4
        /*0074*/ 	.word	index@(__assertfail)
	.align		4
        /*0078*/ 	.word	index@(_ZN4mmha33masked_multihead_attention_kernelItLi80ELi128ELi4ELi16ELi64ELb0ELb1EEEv26Multihead_attention_paramsIT_XT5_EE)
	.align		4
        /*007c*/ 	.word	index@(__assertfail)
	.align		4
        /*0080*/ 	.word	index@(_ZN4mmha33masked_multihead_attention_kernelItLi80ELi128ELi1ELi16ELi256ELb0ELb0EEEv26Multihead_attention_paramsIT_XT5_EE)
	.align		4
        /*0084*/ 	.word	index@(__assertfail)
	.align		4
        /*0088*/ 	.word	index@(_ZN4mmha33masked_multihead_attention_kernelItLi80ELi128ELi2ELi16ELi128ELb0ELb0EEEv26Multihead_attention_paramsIT_XT5_EE)
	.align		4
        /*008c*/ 	.word	index@(__assertfail)
	.align		4
        /*0090*/ 	.word	index@(_ZN4mmha33masked_multihead_attention_kernelItLi80ELi128ELi4ELi16ELi64ELb0ELb0EEEv26Multihead_attention_paramsIT_XT5_EE)
	.align		4
        /*0094*/ 	.word	index@(__assertfail)
	.align		4
        /*0098*/ 	.word	index@(_ZN4mmha33masked_multihead_attention_kernelIfLi80ELi128ELi1ELi32ELi256ELb0ELb1EEEv26Multihead_attention_paramsIT_XT5_EE)
	.align		4
        /*009c*/ 	.word	index@(__assertfail)
	.align		4
        /*00a0*/ 	.word	index@(_ZN4mmha33masked_multihead_attention_kernelIfLi80ELi128ELi2ELi32ELi128ELb0ELb1EEEv26Multihead_attention_paramsIT_XT5_EE)
	.align		4
        /*00a4*/ 	.word	index@(__assertfail)
	.align		4
        /*00a8*/ 	.word	index@(_ZN4mmha33masked_multihead_attention_kernelIfLi80ELi128ELi4ELi32ELi64ELb0ELb1EEEv26Multihead_attention_paramsIT_XT5_EE)
	.align		4
        /*00ac*/ 	.word	index@(__assertfail)
	.align		4
        /*00b0*/ 	.word	index@(_ZN4mmha33masked_multihead_attention_kernelIfLi80ELi128ELi1ELi32ELi256ELb0ELb0EEEv26Multihead_attention_paramsIT_XT5_EE)
	.align		4
        /*00b4*/ 	.word	index@(__assertfail)
	.align		4
        /*00b8*/ 	.word	index@(_ZN4mmha33masked_multihead_attention_kernelIfLi80ELi128ELi2ELi32ELi128ELb0ELb0EEEv26Multihead_attention_paramsIT_XT5_EE)
	.align		4
        /*00bc*/ 	.word	index@(__assertfail)
	.align		4
        /*00c0*/ 	.word	index@(_ZN4mmha33masked_multihead_attention_kernelIfLi80ELi128ELi4ELi32ELi64ELb0ELb0EEEv26Multihead_attention_paramsIT_XT5_EE)
	.align		4
        /*00c4*/ 	.word	index@(__assertfail)
	.align		4
        /*00c8*/ 	.word	0x00000000
	.align		4
        /*00cc*/ 	.word	0xfffffffe
	.align		4
        /*00d0*/ 	.word	0x00000000
	.align		4
        /*00d4*/ 	.word	0xfffffffd
	.align		4
        /*00d8*/ 	.word	0x00000000
	.align		4
        /*00dc*/ 	.word	0xfffffffc


//--------------------- .nv.constant4             --------------------------
	.section	.nv.constant4,"a",@progbits
	.align	8
	.align		8
.nv.constant4:
        /*0000*/ 	.dword	__assertfail
	.align		8
        /*0008*/ 	.dword	__unnamed_1
	.align		8
        /*0010*/ 	.dword	__unnamed_2
	.align		8
        /*0018*/ 	.dword	__unnamed_3
	.align		8
        /*0020*/ 	.dword	__unnamed_4
	.align		8
        /*0028*/ 	.dword	__unnamed_5
	.align		8
        /*0030*/ 	.dword	__unnamed_6
	.align		8
        /*0038*/ 	.dword	__unnamed_7
	.align		8
        /*0040*/ 	.dword	__unnamed_8
	.align		8
        /*0048*/ 	.dword	__unnamed_9
	.align		8
        /*0050*/ 	.dword	__unnamed_10
	.align		8
        /*0058*/ 	.dword	__unnamed_11
	.align		8
        /*0060*/ 	.dword	__unnamed_12
	.align		8
        /*0068*/ 	.dword	__unnamed_13
	.align		8
        /*0070*/ 	.dword	__unnamed_14
	.align		8
        /*0078*/ 	.dword	__unnamed_15
	.align		8
        /*0080*/ 	.dword	__unnamed_16
	.align		8
        /*0088*/ 	.dword	__unnamed_17
	.align		8
        /*0090*/ 	.dword	__unnamed_18
	.align		8
        /*0098*/ 	.dword	__unnamed_19
	.align		8
        /*00a0*/ 	.dword	__unnamed_20
	.align		8
        /*00a8*/ 	.dword	__unnamed_21
	.align		8
        /*00b0*/ 	.dword	__unnamed_22
	.align		8
        /*00b8*/ 	.dword	__unnamed_23
	.align		8
        /*00c0*/ 	.dword	__unnamed_24
	.align		8
        /*00c8*/ 	.dword	$str
	.align		8
        /*00d0*/ 	.dword	$str$1


//--------------------- .text._ZN4mmha33masked_multihead_attention_kernelItLi80ELi128ELi1ELi16ELi256ELb1ELb1EEEv26Multihead_attention_paramsIT_XT5_EE --------------------------
	.section	.text._ZN4mmha33masked_multihead_attention_kernelItLi80ELi128ELi1ELi16ELi256ELb1ELb1EEEv26Multihead_attention_paramsIT_XT5_EE,"ax",@progbits
	.align	128
        .global         _ZN4mmha33masked_multihead_attention_kernelItLi80ELi128ELi1ELi16ELi256ELb1ELb1EEEv26Multihead_attention_paramsIT_XT5_EE
        .type           _ZN4mmha33masked_multihead_attention_kernelItLi80ELi128ELi1ELi16ELi256ELb1ELb1EEEv26Multihead_attention_paramsIT_XT5_EE,@function
        .size           _ZN4mmha33masked_multihead_attention_kernelItLi80ELi128ELi1ELi16ELi256ELb1ELb1EEEv26Multihead_attention_paramsIT_XT5_EE,(.L_x_3319 - _ZN4mmha33masked_multihead_attention_kernelItLi80ELi128ELi1ELi16ELi256ELb1ELb1EEEv26Multihead_attention_paramsIT_XT5_EE)
        .other          _ZN4mmha33masked_multihead_attention_kernelItLi80ELi128ELi1ELi16ELi256ELb1ELb1EEEv26Multihead_attention_paramsIT_XT5_EE,@"STO_CUDA_ENTRY STV_DEFAULT"
_ZN4mmha33masked_multihead_attention_kernelItLi80ELi128ELi1ELi16ELi256ELb1ELb1EEEv26Multihead_attention_paramsIT_XT5_EE:
.text._ZN4mmha33masked_multihead_attention_kernelItLi80ELi128ELi1ELi16ELi256ELb1ELb1EEEv26Multihead_attention_paramsIT_XT5_EE:
[----:B------:R-:W0:Y:S08]  /*0000*/  LDC R1, c[0x0][0x28] ;  /* 0x00000a00ff017b82 */ /* 0x000e300000000800 */
[----:B------:R-:W1:Y:S01]  /*0010*/  LDC.64 R4, c[0x0][0x320] ;  /* 0x0000c800ff047b82 */ /* 0x000e620000000a00 */
[----:B------:R-:W2:Y:S01]  /*0020*/  S2R R2, SR_CTAID.Y ;  /* 0x0000000000027919 */ /* 0x000ea20000002600 */
[----:B------:R-:W-:Y:S01]  /*0030*/  ULDC.64 UR36, c[0x0][0x208] ;  /* 0x0000820000247ab9 */ /* 0x000fe20000000a00 */
[----:B-1----:R-:W-:-:S04]  /*0040*/  ISETP.NE.U32.AND P0, PT, R4, RZ, PT ;  /* 0x000000ff0400720c */ /* 0x002fc80003f05070 */
[----:B------:R-:W-:-:S13]  /*0050*/  ISETP.NE.AND.EX P0, PT, R5, RZ, PT, P0 ;  /* 0x000000ff0500720c */ /* 0x000fda0003f05300 */
[----:B0-2---:R-:W-:Y:S05]  /*0060*/  @!P0 BRA `(.L_x_0) ;  /* 0x0000000000148947 */ /* 0x005fea0003800000 */
[----:B------:R-:W-:-:S04]  /*0070*/  IADD3 R4, P0, R2, R4, RZ ;  /* 0x0000000402047210 */ /* 0x000fc80007f1e0ff */
[----:B------:R-:W-:-:S05]  /*0080*/  LEA.HI.X.SX32 R5, R2, R5, 0x1, P0 ;  /* 0x0000000502057211 */ /* 0x000fca00000f0eff */
[----:B------:R-:W2:Y:S02]  /*0090*/  LDG.E.U8 R4, desc[UR36][R4.64] ;  /* 0x0000002404047981 */ /* 0x000ea4000c1e1100 */
[----:B--2---:R-:W-:-:S13]  /*00a0*/  ISETP.NE.AND P0, PT, R4, 0x1, PT ;  /* 0x000000010400780c */ /* 0x004fda0003f05270 */
[----:B------:R-:W-:Y:S05]  /*00b0*/  @!P0 EXIT ;  /* 0x000000000000894d */ /* 0x000fea0003800000 */
.L_x_0:
[----:B------:R-:W0:Y:S01]  /*00c0*/  LDC R9, c[0x0][0x280] ;  /* 0x0000a000ff097b82 */ /* 0x000e220000000800 */
[----:B------:R-:W-:Y:S01]  /*00d0*/  IABS R7, R2 ;  /* 0x0000000200077213 */ /* 0x000fe20000000000 */
[----:B------:R-:W-:-:S06]  /*00e0*/  HFMA2.MMA R16, -RZ, RZ, 0, 0 ;  /* 0x00000000ff107435 */ /* 0x000fcc00000001ff */
[----:B------:R-:W1:Y:S08]  /*00f0*/  LDC.64 R10, c[0x0][0x2f0] ;  /* 0x0000bc00ff0a7b82 */ /* 0x000e700000000a00 */
[----:B------:R-:W2:Y:S01]  /*0100*/  LDC R34, c[0x0][0x29c] ;  /* 0x0000a700ff227b82 */ /* 0x000ea20000000800 */
[----:B------:R-:W3:Y:S01]  /*0110*/  S2R R84, SR_TID.X ;  /* 0x0000000000547919 */ /* 0x000ee20000002100 */
[----:B------:R-:W-:Y:S01]  /*0120*/  ULDC UR5, c[0x0][0x288] ;  /* 0x0000a20000057ab9 */ /* 0x000fe20000000800 */
[----:B------:R-:W-:-:S02]  /*0130*/  LOP3.LUT R27, R27, 0xfffffffe, RZ, 0xc0, !PT ;  /* 0xfffffffe1b1b7812 */ /* 0x000fc400078ec0ff */
[----:B0-----:R-:W-:Y:S01]  /*0140*/  IABS R6, R9 ;  /* 0x0000000900067213 */ /* 0x001fe20000000000 */
[----:B------:R-:W0:Y:S02]  /*0150*/  S2R R19, SR_CTAID.X ;  /* 0x0000000000137919 */ /* 0x000e240000002500 */
[----:B------:R-:W4:Y:S01]  /*0160*/  S2UR UR38, SR_CgaCtaId ;  /* 0x00000000002679c3 */ /* 0x000f220000008800 */
[----:B------:R-:W3:Y:S01]  /*0170*/  I2F.RP R0, R6 ;  /* 0x0000000600007306 */ /* 0x000ee20000209400 */
[----:B-1----:R-:W-:-:S06]  /*0180*/  ISETP.NE.U32.AND P0, PT, R10, RZ, PT ;  /* 0x000000ff0a00720c */ /* 0x002fcc0003f05070 */
[----:B------:R-:W1:Y:S01]  /*0190*/  LDC.64 R12, c[0x0][0x2a8] ;  /* 0x0000aa00ff0c7b82 */ /* 0x000e620000000a00 */
[----:B------:R-:W-:-:S04]  /*01a0*/  ISETP.NE.AND.EX P0, PT, R11, RZ, PT, P0 ;  /* 0x000000ff0b00720c */ /* 0x000fc80003f05300 */
[----:B--2---:R-:W-:Y:S01]  /*01b0*/  ISETP.EQ.AND P3, PT, R34, RZ, P0 ;  /* 0x000000ff2200720c */ /* 0x004fe20000762270 */
[----:B---3--:R-:W2:Y:S01]  /*01c0*/  MUFU.RCP R0, R0 ;  /* 0x0000000000007308 */ /* 0x008ea20000001000 */
[----:B------:R-:W-:Y:S01]  /*01d0*/  UMOV UR4, 0x400 ;  /* 0x0000040000047882 */ /* 0x000fe20000000000 */
[----:B------:R-:W-:Y:S01]  /*01e0*/  BSSY B0, `(.L_x_1) ;  /* 0x0000045000007945 */ /* 0x000fe20003800000 */
[----:B------:R-:W-:Y:S01]  /*01f0*/  CS2R R32, SRZ ;  /* 0x0000000000207805 */ /* 0x000fe2000001ff00 */
[----:B------:R-:W-:-:S08]  /*0200*/  IMAD.SHL.U32 R14, R84, 0x4, RZ ;  /* 0x00000004540e7824 */ /* 0x000fd000078e00ff */
[----:B------:R-:W-:Y:S02]  /*0210*/  @P3 LOP3.LUT R27, R27, 0x1, RZ, 0xfc, !PT ;  /* 0x000000011b1b3812 */ /* 0x000fe400078efcff */
[----:B--2---:R-:W-:-:S04]  /*0220*/  IADD3 R4, R0, 0xffffffe, RZ ;  /* 0x0ffffffe00047810 */ /* 0x004fc80007ffe0ff */
[----:B------:R2:W3:Y:S02]  /*0230*/  F2I.FTZ.U32.TRUNC.NTZ R5, R4 ;  /* 0x0000000400057305 */ /* 0x0004e4000021f000 */
[----:B--2---:R-:W-:Y:S01]  /*0240*/  IMAD.MOV.U32 R4, RZ, RZ, RZ ;  /* 0x000000ffff047224 */ /* 0x004fe200078e00ff */
[----:B---3--:R-:W-:-:S05]  /*0250*/  IADD3 R3, RZ, -R5, RZ ;  /* 0x80000005ff037210 */ /* 0x008fca0007ffe0ff */
[----:B------:R-:W-:-:S04]  /*0260*/  IMAD R3, R3, R6, RZ ;  /* 0x0000000603037224 */ /* 0x000fc800078e02ff */
[----:B------:R-:W-:Y:S01]  /*0270*/  IMAD.HI.U32 R5, R5, R3, R4 ;  /* 0x0000000305057227 */ /* 0x000fe200078e0004 */
[----:B------:R-:W-:-:S05]  /*0280*/  MOV R3, R7 ;  /* 0x0000000700037202 */ /* 0x000fca0000000f00 */
[----:B------:R-:W-:-:S05]  /*0290*/  IMAD.HI.U32 R0, R5, R3, RZ ;  /* 0x0000000305007227 */ /* 0x000fca00078e00ff */
[----:B------:R-:W-:-:S05]  /*02a0*/  IADD3 R4, -R0, RZ, RZ ;  /* 0x000000ff00047210 */ /* 0x000fca0007ffe1ff */
[C---:B------:R-:W-:Y:S02]  /*02b0*/  IMAD R3, R6.reuse, R4, R3 ;  /* 0x0000000406037224 */ /* 0x040fe400078e0203 */
[----:B------:R-:W2:Y:S03]  /*02c0*/  LDC.64 R4, c[0x0][0x328] ;  /* 0x0000ca00ff047b82 */ /* 0x000ea60000000a00 */
[----:B------:R-:W-:-:S13]  /*02d0*/  ISETP.GT.U32.AND P1, PT, R6, R3, PT ;  /* 0x000000030600720c */ /* 0x000fda0003f24070 */
[----:B------:R-:W-:Y:S01]  /*02e0*/  @!P1 IMAD.IADD R3, R3, 0x1, -R6 ;  /* 0x0000000103039824 */ /* 0x000fe200078e0a06 */
[----:B------:R-:W-:Y:S02]  /*02f0*/  @!P1 IADD3 R0, R0, 0x1, RZ ;  /* 0x0000000100009810 */ /* 0x000fe40007ffe0ff */
[----:B------:R-:W-:Y:S02]  /*0300*/  ISETP.NE.AND P1, PT, R9, RZ, PT ;  /* 0x000000ff0900720c */ /* 0x000fe40003f25270 */
[----:B------:R-:W-:Y:S02]  /*0310*/  ISETP.GE.U32.AND P0, PT, R3, R6, PT ;  /* 0x000000060300720c */ /* 0x000fe40003f06070 */
[----:B------:R-:W3:Y:S01]  /*0320*/  @P3 LDC.64 R6, c[0x0][0x2f0] ;  /* 0x0000bc00ff063b82 */ /* 0x000ee20000000a00 */
[C---:B------:R-:W-:Y:S01]  /*0330*/  LOP3.LUT R3, R2.reuse, R9, RZ, 0x3c, !PT ;  /* 0x0000000902037212 */ /* 0x040fe200078e3cff */
[----:B--2---:R-:W-:-:S03]  /*0340*/  IMAD.WIDE R4, R2, 0x4, R4 ;  /* 0x0000000402047825 */ /* 0x004fc600078e0204 */
[----:B------:R-:W-:-:S06]  /*0350*/  ISETP.GE.AND P2, PT, R3, RZ, PT ;  /* 0x000000ff0300720c */ /* 0x000fcc0003f46270 */
[----:B------:R-:W-:Y:S01]  /*0360*/  @P0 IADD3 R0, R0, 0x1, RZ ;  /* 0x0000000100000810 */ /* 0x000fe20007ffe0ff */
[----:B0-----:R-:W-:Y:S01]  /*0370*/  IMAD R18, R2, UR5, R19 ;  /* 0x0000000502127c24 */ /* 0x001fe2000f8e0213 */
[----:B------:R-:W-:Y:S01]  /*0380*/  UIADD3 UR4, UR4, 0x240, URZ ;  /* 0x0000024004047890 */ /* 0x000fe2000fffe03f */
[----:B------:R0:W5:Y:S02]  /*0390*/  LDG.E R17, desc[UR36][R4.64] ;  /* 0x0000002404117981 */ /* 0x000164000c1e1900 */
[----:B------:R-:W-:Y:S02]  /*03a0*/  IMAD.MOV.U32 R39, RZ, RZ, R0 ;  /* 0x000000ffff277224 */ /* 0x000fe400078e0000 */
[----:B------:R-:W0:Y:S03]  /*03b0*/  LDC R0, c[0x0][0x278] ;  /* 0x00009e00ff007b82 */ /* 0x000e260000000800 */
[----:B------:R-:W-:-:S02]  /*03c0*/  @!P2 IADD3 R39, -R39, RZ, RZ ;  /* 0x000000ff2727a210 */ /* 0x000fc40007ffe1ff */
[----:B------:R-:W-:-:S05]  /*03d0*/  @!P1 LOP3.LUT R39, RZ, R9, RZ, 0x33, !PT ;  /* 0x00000009ff279212 */ /* 0x000fca00078e33ff */
[----:B---3--:R-:W-:-:S05]  /*03e0*/  @P3 IMAD.WIDE R6, R39, 0x4, R6 ;  /* 0x0000000427063825 */ /* 0x008fca00078e0206 */
[----:B------:R2:W5:Y:S01]  /*03f0*/  @P3 LDG.E R16, desc[UR36][R6.64] ;  /* 0x0000002406103981 */ /* 0x000562000c1e1900 */
[----:B------:R-:W-:Y:S01]  /*0400*/  ISETP.GT.AND P0, PT, R84, 0x13, PT ;  /* 0x000000135400780c */ /* 0x000fe20003f04270 */
[----:B------:R-:W-:Y:S02]  /*0410*/  IMAD R3, R19, 0x50, RZ ;  /* 0x0000005013037824 */ /* 0x000fe400078e02ff */
[----:B------:R-:W-:Y:S01]  /*0420*/  IMAD R216, R18, 0x50, RZ ;  /* 0x0000005012d87824 */ /* 0x000fe200078e02ff */
[----:B----4-:R-:W-:Y:S01]  /*0430*/  ULEA UR38, UR38, UR4, 0x18 ;  /* 0x0000000426267291 */ /* 0x010fe2000f8ec03f */
[----:B0-----:R-:W-:Y:S01]  /*0440*/  IMAD R5, R2, R0, R3 ;  /* 0x0000000002057224 */ /* 0x001fe200078e0203 */
[----:B------:R-:W-:-:S04]  /*0450*/  ISETP.NE.AND P1, PT, R0, RZ, PT ;  /* 0x000000ff0000720c */ /* 0x000fc80003f25270 */
[----:B------:R-:W-:-:S03]  /*0460*/  SEL R0, R216, R5, !P1 ;  /* 0x00000005d8007207 */ /* 0x000fc60004800000 */
[----:B-12---:R-:W-:Y:S06]  /*0470*/  @P0 BRA `(.L_x_2) ;  /* 0x00000000006c0947 */ /* 0x006fec0003800000 */
[----:B------:R-:W0:Y:S01]  /*0480*/  LDC R4, c[0x0][0x308] ;  /* 0x0000c200ff047b82 */ /* 0x000e220000000800 */
[----:B------:R-:W-:Y:S02]  /*0490*/  IADD3 R7, R0, R14, RZ ;  /* 0x0000000e00077210 */ /* 0x000fe40007ffe0ff */
[----:B0-----:R-:W-:-:S13]  /*04a0*/  ISETP.NE.AND P1, PT, R4, 0x2, PT ;  /* 0x000000020400780c */ /* 0x001fda0003f25270 */
[----:B------:R-:W0:Y:S02]  /*04b0*/  @P1 LDC.64 R4, c[0x0][0x218] ;  /* 0x00008600ff041b82 */ /* 0x000e240000000a00 */
[----:B0-----:R-:W-:-:S05]  /*04c0*/  @P1 IMAD.WIDE R4, R7, 0x2, R4 ;  /* 0x0000000207041825 */ /* 0x001fca00078e0204 */
[----:B------:R0:W5:Y:S01]  /*04d0*/  @P1 LDG.E.64 R32, desc[UR36][R4.64] ;  /* 0x0000002404201981 */ /* 0x000162000c1e1b00 */
[----:B------:R-:W-:Y:S05]  /*04e0*/  @P1 BRA `(.L_x_2) ;  /* 0x0000000000501947 */ /* 0x000fea0003800000 */
[----:B------:R-:W-:Y:S02]  /*04f0*/  ULDC.64 UR6, c[0x0][0x218] ;  /* 0x0000860000067ab9 */ /* 0x000fe40000000a00 */
[----:B------:R-:W-:-:S04]  /*0500*/  IADD3 R6, P1, R7, UR6, RZ ;  /* 0x0000000607067c10 */ /* 0x000fc8000ff3e0ff */
[----:B------:R-:W-:Y:S01]  /*0510*/  LEA.HI.X.SX32 R7, R7, UR7, 0x1, P1 ;  /* 0x0000000707077c11 */ /* 0x000fe200088f0eff */
[----:B0-----:R-:W0:Y:S04]  /*0520*/  LDC.64 R4, c[0x0][0x2f8] ;  /* 0x0000be00ff047b82 */ /* 0x001e280000000a00 */
[----:B------:R-:W2:Y:S04]  /*0530*/  LDG.E R6, desc[UR36][R6.64] ;  /* 0x0000002406067981 */ /* 0x000ea8000c1e1900 */
[----:B0-----:R-:W3:Y:S01]  /*0540*/  LDG.E R5, desc[UR36][R4.64] ;  /* 0x0000002404057981 */ /* 0x001ee2000c1e1900 */
[----:B--2---:R-:W-:Y:S01]  /*0550*/  PRMT R0, R6, 0x9910, RZ ;  /* 0x0000991006007816 */ /* 0x004fe200000000ff */
[----:B------:R-:W3:Y:S01]  /*0560*/  I2F.S8 R10, R6 ;  /* 0x00000006000a7306 */ /* 0x000ee20000001400 */
[----:B------:R-:W-:-:S02]  /*0570*/  SHF.R.U32.HI R8, RZ, 0x10, R6 ;  /* 0x00000010ff087819 */ /* 0x000fc40000011606 */
[----:B------:R-:W-:Y:S02]  /*0580*/  SHF.R.U32.HI R9, RZ, 0x18, R6 ;  /* 0x00000018ff097819 */ /* 0x000fe40000011606 */
[----:B------:R-:W-:-:S03]  /*0590*/  SHF.R.S32.HI R0, RZ, 0x8, R0 ;  /* 0x00000008ff007819 */ /* 0x000fc60000011400 */
[----:B------:R-:W0:Y:S08]  /*05a0*/  I2F.S8 R8, R8 ;  /* 0x0000000800087306 */ /* 0x000e300000001400 */
[----:B------:R-:W1:Y:S01]  /*05b0*/  I2F.S8 R9, R9 ;  /* 0x0000000900097306 */ /* 0x000e620000001400 */
[-C--:B---3--:R-:W-:Y:S01]  /*05c0*/  FMUL.FTZ R10, R10, R5.reuse ;  /* 0x000000050a0a7220 */ /* 0x088fe20000410000 */
[----:B0----5:R-:W-:-:S06]  /*05d0*/  FMUL.FTZ R33, R8, R5 ;  /* 0x0000000508217220 */ /* 0x021fcc0000410000 */
[----:B------:R-:W0:Y:S01]  /*05e0*/  I2F.S16 R0, R0 ;  /* 0x0000000000007306 */ /* 0x000e220000101400 */
[----:B-1----:R-:W-:-:S05]  /*05f0*/  FMUL.FTZ R4, R9, R5 ;  /* 0x0000000509047220 */ /* 0x002fca0000410000 */
[----:B------:R-:W-:Y:S01]  /*0600*/  F2FP.F16.F32.PACK_AB R33, R4, R33 ;  /* 0x000000210421723e */ /* 0x000fe200000000ff */
[----:B0-----:R-:W-:-:S05]  /*0610*/  FMUL.FTZ R5, R0, R5 ;  /* 0x0000000500057220 */ /* 0x001fca0000410000 */
[----:B------:R-:W-:-:S07]  /*0620*/  F2FP.F16.F32.PACK_AB R32, R5, R10 ;  /* 0x0000000a0520723e */ /* 0x000fce00000000ff */
.L_x_2:
[----:B------:R-:W-:Y:S05]  /*0630*/  BSYNC B0 ;  /* 0x0000000000007941 */ /* 0x000fea0003800000 */
.L_x_1:
[----:B------:R-:W1:Y:S01]  /*0640*/  LDC R25, c[0x0][0x284] ;  /* 0x0000a100ff197b82 */ /* 0x000e620000000800 */
[C---:B------:R-:W-:Y:S01]  /*0650*/  LEA.HI R0, R84.reuse, R84, RZ, 0x1 ;  /* 0x0000005454007211 */ /* 0x040fe200078f08ff */
[----:B------:R-:W-:Y:S01]  /*0660*/  ULDC.64 UR6, c[0x0][0x220] ;  /* 0x0000880000067ab9 */ /* 0x000fe20000000a00 */
[----:B------:R-:W-:Y:S01]  /*0670*/  ISETP.LT.AND P2, PT, R84, 0x20, P3 ;  /* 0x000000205400780c */ /* 0x000fe20001f41270 */
[----:B------:R-:W-:Y:S01]  /*0680*/  HFMA2.MMA R23, -RZ, RZ, 0, 0 ;  /* 0x00000000ff177435 */ /* 0x000fe200000001ff */
[----:B------:R-:W-:Y:S02]  /*0690*/  LOP3.LUT R7, R0, 0x3ffffffe, RZ, 0xc0, !PT ;  /* 0x3ffffffe00077812 */ /* 0x000fe400078ec0ff */
[----:B------:R-:W-:Y:S02]  /*06a0*/  CS2R R28, SRZ ;  /* 0x00000000001c7805 */ /* 0x000fe4000001ff00 */
[----:B------:R-:W-:Y:S01]  /*06b0*/  ISETP.NE.U32.AND P3, PT, R12, RZ, PT ;  /* 0x000000ff0c00720c */ /* 0x000fe20003f65070 */
[----:B0-----:R-:W0:Y:S01]  /*06c0*/  @!P0 LDC.64 R4, c[0x0][0x248] ;  /* 0x00009200ff048b82 */ /* 0x001e220000000a00 */
[----:B------:R-:W-:Y:S01]  /*06d0*/  SHF.L.U32 R0, R0, 0x2, RZ ;  /* 0x0000000200007819 */ /* 0x000fe200000006ff */
[----:B------:R-:W-:Y:S01]  /*06e0*/  IMAD.IADD R7, R84, 0x1, -R7 ;  /* 0x0000000154077824 */ /* 0x000fe200078e0a07 */
[----:B------:R-:W-:-:S02]  /*06f0*/  ISETP.NE.AND.EX P3, PT, R13, RZ, PT, P3 ;  /* 0x000000ff0d00720c */ /* 0x000fc40003f65330 */
[----:B------:R-:W-:Y:S02]  /*0700*/  CS2R R20, SRZ ;  /* 0x0000000000147805 */ /* 0x000fe4000001ff00 */
[----:B------:R-:W-:Y:S02]  /*0710*/  LOP3.LUT R35, R0, 0xfffffff8, RZ, 0xc0, !PT ;  /* 0xfffffff800237812 */ /* 0x000fe400078ec0ff */
[----:B-----5:R-:W-:Y:S01]  /*0720*/  IADD3 R22, R17, -0x1, RZ ;  /* 0xffffffff11167810 */ /* 0x020fe20007ffe0ff */
[----:B------:R-:W2:Y:S01]  /*0730*/  @P2 LDC.64 R8, c[0x0][0x2e0] ;  /* 0x0000b800ff082b82 */ /* 0x000ea20000000a00 */
[----:B------:R-:W-:Y:S01]  /*0740*/  SHF.L.U32 R37, R7, 0x2, RZ ;  /* 0x0000000207257819 */ /* 0x000fe200000006ff */
[----:B------:R-:W-:Y:S01]  /*0750*/  IMAD.IADD R35, R216, 0x1, R35 ;  /* 0x00000001d8237824 */ /* 0x000fe200078e0223 */
[----:B------:R-:W-:Y:S02]  /*0760*/  SHF.R.S32.HI R15, RZ, 0x1f, R2 ;  /* 0x0000001fff0f7819 */ /* 0x000fe40000011402 */
[----:B------:R-:W-:-:S02]  /*0770*/  @!P0 LEA R0, R22, R37, 0x3 ;  /* 0x0000002516008211 */ /* 0x000fc400078e18ff */
[----:B------:R-:W-:Y:S02]  /*0780*/  ISETP.EQ.U32.AND P1, PT, RZ, UR6, PT ;  /* 0x00000006ff007c0c */ /* 0x000fe4000bf22070 */
[----:B------:R-:W-:Y:S01]  /*0790*/  @P3 LEA R10, P4, R2, R12, 0x2 ;  /* 0x0000000c020a3211 */ /* 0x000fe200078810ff */
[----:B-1----:R-:W-:Y:S01]  /*07a0*/  @!P0 IMAD R11, R35, R25, R0 ;  /* 0x00000019230b8224 */ /* 0x002fe200078e0200 */
[----:B------:R-:W-:-:S03]  /*07b0*/  ISETP.EQ.OR.EX P1, PT, RZ, UR7, P0, P1 ;  /* 0x00000007ff007c0c */ /* 0x000fc60008722710 */
[----:B0-----:R-:W-:Y:S01]  /*07c0*/  @!P0 IMAD.WIDE R4, R11, 0x2, R4 ;  /* 0x000000020b048825 */ /* 0x001fe200078e0204 */
[----:B------:R-:W-:-:S03]  /*07d0*/  @P3 LEA.HI.X R11, R2, R13, R15, 0x2, P4 ;  /* 0x0000000d020b3211 */ /* 0x000fc600020f140f */
[----:B------:R-:W-:Y:S01]  /*07e0*/  @P2 IMAD R13, R16, UR5, R19 ;  /* 0x00000005100d2c24 */ /* 0x000fe2000f8e0213 */
[----:B------:R-:W5:Y:S01]  /*07f0*/  @!P0 LDG.E.64 R28, desc[UR36][R4.64] ;  /* 0x00000024041c8981 */ /* 0x000f62000c1e1b00 */
[--C-:B------:R-:W-:Y:S02]  /*0800*/  IMAD.IADD R15, R3, 0x1, R14.reuse ;  /* 0x00000001030f7824 */ /* 0x100fe400078e020e */
[----:B------:R-:W-:Y:S01]  /*0810*/  @P2 IMAD R13, R13, 0x50, R14 ;  /* 0x000000500d0d2824 */ /* 0x000fe200078e020e */
[----:B------:R-:W5:Y:S01]  /*0820*/  @P3 LDG.E R23, desc[UR36][R10.64] ;  /* 0x000000240a173981 */ /* 0x000f62000c1e1900 */
[----:B------:R-:W0:Y:S02]  /*0830*/  @!P1 LDC.64 R6, c[0x0][0x220] ;  /* 0x00008800ff069b82 */ /* 0x000e240000000a00 */
[----:B--2---:R-:W-:-:S06]  /*0840*/  @P2 IMAD.WIDE R8, R13, 0x2, R8 ;  /* 0x000000020d082825 */ /* 0x004fcc00078e0208 */
[----:B------:R-:W5:Y:S01]  /*0850*/  @P2 LDG.E.64 R8, desc[UR36][R8.64] ;  /* 0x0000002408082981 */ /* 0x000f62000c1e1b00 */
[----:B------:R-:W-:-:S04]  /*0860*/  IABS R3, R25 ;  /* 0x0000001900037213 */ /* 0x000fc80000000000 */
[----:B------:R-:W1:Y:S01]  /*0870*/  I2F.RP R0, R3 ;  /* 0x0000000300007306 */ /* 0x000e620000209400 */
[----:B------:R-:W-:Y:S01]  /*0880*/  IABS R24, R22 ;  /* 0x0000001600187213 */ /* 0x000fe20000000000 */
[----:B0-----:R-:W-:-:S06]  /*0890*/  @!P1 IMAD.WIDE R6, R15, 0x2, R6 ;  /* 0x000000020f069825 */ /* 0x001fcc00078e0206 */
[----:B-1----:R-:W0:Y:S01]  /*08a0*/  MUFU.RCP R0, R0 ;  /* 0x0000000000007308 */ /* 0x002e220000001000 */
[----:B------:R1:W5:Y:S01]  /*08b0*/  @!P1 LDG.E.64 R20, desc[UR36][R6.64] ;  /* 0x0000002406149981 */ /* 0x000362000c1e1b00 */
[----:B------:R-:W-:Y:S02]  /*08c0*/  ISETP.NE.AND P5, PT, R34, RZ, PT ;  /* 0x000000ff2200720c */ /* 0x000fe40003fa5270 */
[----:B------:R-:W-:Y:S01]  /*08d0*/  ISETP.GE.AND P4, PT, R22, RZ, PT ;  /* 0x000000ff1600720c */ /* 0x000fe20003f86270 */
[----:B-1----:R-:W1:Y:S01]  /*08e0*/  LDC R7, c[0x0][0x290] ;  /* 0x0000a400ff077b82 */ /* 0x002e620000000800 */
[----:B0-----:R-:W-:-:S04]  /*08f0*/  IADD3 R12, R0, 0xffffffe, RZ ;  /* 0x0ffffffe000c7810 */ /* 0x001fc80007ffe0ff */
[----:B------:R0:W2:Y:S02]  /*0900*/  F2I.FTZ.U32.TRUNC.NTZ R13, R12 ;  /* 0x0000000c000d7305 */ /* 0x0000a4000021f000 */
[----:B0-----:R-:W-:Y:S01]  /*0910*/  IMAD.MOV.U32 R12, RZ, RZ, RZ ;  /* 0x000000ffff0c7224 */ /* 0x001fe200078e00ff */
[----:B--2---:R-:W-:-:S05]  /*0920*/  IADD3 R10, RZ, -R13, RZ ;  /* 0x8000000dff0a7210 */ /* 0x004fca0007ffe0ff */
[----:B------:R-:W-:-:S04]  /*0930*/  IMAD R5, R10, R3, RZ ;  /* 0x000000030a057224 */ /* 0x000fc800078e02ff */
[----:B------:R-:W-:-:S06]  /*0940*/  IMAD.HI.U32 R13, R13, R5, R12 ;  /* 0x000000050d0d7227 */ /* 0x000fcc00078e000c */
[----:B------:R-:W-:-:S05]  /*0950*/  IMAD.HI.U32 R13, R13, R24, RZ ;  /* 0x000000180d0d7227 */ /* 0x000fca00078e00ff */
[----:B------:R-:W-:-:S05]  /*0960*/  IADD3 R13, -R13, RZ, RZ ;  /* 0x000000ff0d0d7210 */ /* 0x000fca0007ffe1ff */
[----:B------:R-:W-:-:S05]  /*0970*/  IMAD R24, R3, R13, R24 ;  /* 0x0000000d03187224 */ /* 0x000fca00078e0218 */
[----:B------:R-:W-:-:S13]  /*0980*/  ISETP.GT.U32.AND P1, PT, R3, R24, PT ;  /* 0x000000180300720c */ /* 0x000fda0003f24070 */
[----:B------:R-:W-:-:S04]  /*0990*/  @!P1 IADD3 R24, R24, -R3, RZ ;  /* 0x8000000318189210 */ /* 0x000fc80007ffe0ff */
[----:B------:R-:W-:Y:S02]  /*09a0*/  ISETP.GT.U32.AND P3, PT, R3, R24, PT ;  /* 0x000000180300720c */ /* 0x000fe40003f64070 */
[C---:B------:R-:W-:Y:S02]  /*09b0*/  ISETP.NE.AND P1, PT, R25.reuse, RZ, PT ;  /* 0x000000ff1900720c */ /* 0x040fe40003f25270 */
[----:B------:R-:W-:Y:S02]  /*09c0*/  IADD3 R0, R25, 0x4, RZ ;  /* 0x0000000419007810 */ /* 0x000fe40007ffe0ff */
[----:B------:R-:W-:-:S07]  /*09d0*/  CS2R R30, SRZ ;  /* 0x00000000001e7805 */ /* 0x000fce000001ff00 */
[----:B------:R-:W-:Y:S01]  /*09e0*/  @!P3 IMAD.IADD R24, R24, 0x1, -R3 ;  /* 0x000000011818b824 */ /* 0x000fe200078e0a03 */
[----:B------:R-:W-:-:S04]  /*09f0*/  SHF.R.S32.HI R3, RZ, 0x1f, R0 ;  /* 0x0000001fff037819 */ /* 0x000fc80000011400 */
[----:B------:R-:W-:Y:S02]  /*0a00*/  @!P4 IADD3 R24, -R24, RZ, RZ ;  /* 0x000000ff1818c210 */ /* 0x000fe40007ffe1ff */
[----:B------:R-:W-:Y:S02]  /*0a10*/  LEA.HI R3, R3, R0, RZ, 0x2 ;  /* 0x0000000003037211 */ /* 0x000fe400078f10ff */
[----:B------:R-:W-:Y:S02]  /*0a20*/  P2R R0, PR, RZ, 0x20 ;  /* 0x00000020ff007803 */ /* 0x000fe40000000000 */
[----:B------:R-:W-:Y:S01]  /*0a30*/  @!P1 LOP3.LUT R24, RZ, R25, RZ, 0x33, !PT ;  /* 0x00000019ff189212 */ /* 0x000fe200078e33ff */
[----:B-1----:R-:W-:Y:S06]  /*0a40*/  @P5 BRA `(.L_x_3) ;  /* 0x0000000000285947 */ /* 0x002fec0003800000 */
[----:B------:R-:W-:Y:S01]  /*0a50*/  ULDC.64 UR6, c[0x0][0x230] ;  /* 0x00008c0000067ab9 */ /* 0x000fe20000000a00 */
[----:B------:R-:W-:Y:S01]  /*0a60*/  BSSY B0, `(.L_x_3) ;  /* 0x0000008000007945 */ /* 0x000fe20003800000 */
[----:B------:R-:W-:Y:S02]  /*0a70*/  ISETP.EQ.U32.AND P1, PT, RZ, UR6, PT ;  /* 0x00000006ff007c0c */ /* 0x000fe4000bf22070 */
[----:B------:R-:W-:Y:S02]  /*0a80*/  CS2R R30, SRZ ;  /* 0x00000000001e7805 */ /* 0x000fe4000001ff00 */
[----:B------:R-:W-:-:S13]  /*0a90*/  ISETP.EQ.OR.EX P0, PT, RZ, UR7, P0, P1 ;  /* 0x00000007ff007c0c */ /* 0x000fda0008702710 */
[----:B------:R-:W-:Y:S05]  /*0aa0*/  @P0 BRA `(.L_x_4) ;  /* 0x00000000000c0947 */ /* 0x000fea0003800000 */
[----:B------:R-:W0:Y:S02]  /*0ab0*/  LDC.64 R30, c[0x0][0x230] ;  /* 0x00008c00ff1e7b82 */ /* 0x000e240000000a00 */
[----:B0-----:R-:W-:-:S06]  /*0ac0*/  IMAD.WIDE R30, R15, 0x2, R30 ;  /* 0x000000020f1e7825 */ /* 0x001fcc00078e021e */
[----:B------:R-:W5:Y:S02]  /*0ad0*/  LDG.E.64 R30, desc[UR36][R30.64] ;  /* 0x000000241e1e7981 */ /* 0x000f64000c1e1b00 */
.L_x_4:
[----:B------:R-:W-:Y:S05]  /*0ae0*/  BSYNC B0 ;  /* 0x0000000000007941 */ /* 0x000fea0003800000 */
.L_x_3:
[----:B------:R-:W-:Y:S01]  /*0af0*/  ISETP.NE.AND P1, PT, R34, RZ, PT ;  /* 0x000000ff2200720c */ /* 0x000fe20003f25270 */
[----:B------:R-:W-:Y:S01]  /*0b00*/  ULDC.U8 UR4, c[0x0][0x294] ;  /* 0x0000a50000047ab9 */ /* 0x000fe20000000000 */
[----:B------:R-:W-:Y:S01]  /*0b10*/  ISETP.GT.AND P3, PT, R7, RZ, PT ;  /* 0x000000ff0700720c */ /* 0x000fe20003f64270 */
[----:B-----5:R-:W-:Y:S01]  /*0b20*/  @!P5 HFMA2.MMA R28, R28, 1, 1, R30 ;  /* 0x3c003c001c1cd835 */ /* 0x020fe2000000001e */
[----:B------:R-:W-:Y:S01]  /*0b30*/  P2R R0, PR, RZ, 0x2 ;  /* 0x00000002ff007803 */ /* 0x000fe20000000000 */
[----:B------:R-:W-:Y:S01]  /*0b40*/  IMAD.SHL.U32 R3, R3, 0x4, RZ ;  /* 0x0000000403037824 */ /* 0x000fe200078e00ff */
[----:B------:R-:W-:Y:S01]  /*0b50*/  ISETP.NE.AND P1, PT, RZ, UR4, PT ;  /* 0x00000004ff007c0c */ /* 0x000fe2000bf25270 */
[----:B------:R-:W-:Y:S01]  /*0b60*/  @!P5 HADD2 R29, R29, R31 ;  /* 0x0000001f1d1dd230 */ /* 0x000fe20000000000 */
[----:B------:R-:W-:Y:S01]  /*0b70*/  HFMA2.MMA R33, R33, 1, 1, R21 ;  /* 0x3c003c0021217835 */ /* 0x000fe20000000015 */
[----:B------:R-:W-:Y:S01]  /*0b80*/  HADD2 R32, R32, R20 ;  /* 0x0000001420207230 */ /* 0x000fe20000000000 */
[----:B------:R-:W-:Y:S01]  /*0b90*/  LOP3.LUT R25, R3, 0xfffffff0, RZ, 0xc0, !PT ;  /* 0xfffffff003197812 */ /* 0x000fe200078ec0ff */
[----:B------:R-:W-:Y:S01]  /*0ba0*/  IMAD R86, R39, UR5, RZ ;  /* 0x0000000527567c24 */ /* 0x000fe2000f8e02ff */
[----:B------:R-:W-:Y:S01]  /*0bb0*/  ISETP.GE.AND P0, PT, R84, 0x20, PT ;  /* 0x000000205400780c */ /* 0x000fe20003f06270 */
[----:B------:R-:W-:Y:S01]  /*0bc0*/  @P2 HFMA2.MMA R29, R29, R9, -RZ ;  /* 0x000000091d1d2235 */ /* 0x000fe200001000ff */
[----:B------:R-:W-:Y:S01]  /*0bd0*/  @P2 HMUL2 R28, R28, R8 ;  /* 0x000000081c1c2232 */ /* 0x000fe20000000000 */
[----:B------:R-:W-:-:S04]  /*0be0*/  IADD3 R26, R25, UR38, RZ ;  /* 0x00000026191a7c10 */ /* 0x000fc8000fffe0ff */
[----:B------:R-:W-:Y:S06]  /*0bf0*/  @!P1 BRA P3, `(.L_x_5) ;  /* 0x0000000c00309947 */ /* 0x000fec0001800000 */
[----:B------:R-:W-:-:S13]  /*0c00*/  ISETP.LT.OR P1, PT, R7, 0x1, !P1 ;  /* 0x000000010700780c */ /* 0x000fda0004f21670 */
[----:B------:R-:W-:Y:S05]  /*0c10*/  @P1 BRA `(.L_x_6) ;  /* 0x0000001000981947 */ /* 0x000fea0003800000 */
[----:B------:R-:W-:Y:S02]  /*0c20*/  LEA.HI R0, R7, R7, RZ, 0x1 ;  /* 0x0000000707007211 */ /* 0x000fe400078f08ff */
[----:B------:R-:W-:Y:S02]  /*0c30*/  IABS R8, R14 ;  /* 0x0000000e00087213 */ /* 0x000fe40000000000 */
[----:B------:R-:W-:-:S04]  /*0c40*/  SHF.R.S32.HI R39, RZ, 0x1, R0 ;  /* 0x00000001ff277819 */ /* 0x000fc80000011400 */
[-C--:B------:R-:W-:Y:S02]  /*0c50*/  IABS R3, R39.reuse ;  /* 0x0000002700037213 */ /* 0x080fe40000000000 */
[----:B------:R-:W-:Y:S02]  /*0c60*/  IABS R10, R39 ;  /* 0x00000027000a7213 */ /* 0x000fe40000000000 */
[----:B------:R-:W0:Y:S08]  /*0c70*/  I2F.RP R0, R3 ;  /* 0x0000000300007306 */ /* 0x000e300000209400 */
[----:B0-----:R-:W0:Y:S02]  /*0c80*/  MUFU.RCP R0, R0 ;  /* 0x0000000000007308 */ /* 0x001e240000001000 */
[----:B0-----:R-:W-:Y:S01]  /*0c90*/  IADD3 R4, R0, 0xffffffe, RZ ;  /* 0x0ffffffe00047810 */ /* 0x001fe20007ffe0ff */
[----:B------:R-:W-:-:S05]  /*0ca0*/  IMAD.MOV R0, RZ, RZ, -R10 ;  /* 0x000000ffff007224 */ /* 0x000fca00078e0a0a */
[----:B------:R0:W1:Y:S02]  /*0cb0*/  F2I.FTZ.U32.TRUNC.NTZ R5, R4 ;  /* 0x0000000400057305 */ /* 0x000064000021f000 */
[----:B0-----:R-:W-:Y:S01]  /*0cc0*/  HFMA2.MMA R4, -RZ, RZ, 0, 0 ;  /* 0x00000000ff047435 */ /* 0x001fe200000001ff */
[----:B-1----:R-:W-:-:S04]  /*0cd0*/  IMAD.MOV R6, RZ, RZ, -R5 ;  /* 0x000000ffff067224 */ /* 0x002fc800078e0a05 */
[----:B------:R-:W-:Y:S01]  /*0ce0*/  IMAD R9, R6, R3, RZ ;  /* 0x0000000306097224 */ /* 0x000fe200078e02ff */
[----:B------:R-:W-:-:S04]  /*0cf0*/  MOV R6, R8 ;  /* 0x0000000800067202 */ /* 0x000fc80000000f00 */
[----:B------:R-:W-:-:S06]  /*0d00*/  IMAD.HI.U32 R5, R5, R9, R4 ;  /* 0x0000000905057227 */ /* 0x000fcc00078e0004 */
[----:B------:R-:W-:-:S04]  /*0d10*/  IMAD.HI.U32 R5, R5, R6, RZ ;  /* 0x0000000605057227 */ /* 0x000fc800078e00ff */
[----:B------:R-:W-:-:S05]  /*0d20*/  IMAD R0, R5, R0, R6 ;  /* 0x0000000005007224 */ /* 0x000fca00078e0206 */
[----:B------:R-:W-:-:S13]  /*0d30*/  ISETP.GT.U32.AND P3, PT, R3, R0, PT ;  /* 0x000000000300720c */ /* 0x000fda0003f64070 */
[-C--:B------:R-:W-:Y:S02]  /*0d40*/  @!P3 IADD3 R0, R0, -R3.reuse, RZ ;  /* 0x800000030000b210 */ /* 0x080fe40007ffe0ff */
[----:B------:R-:W-:Y:S02]  /*0d50*/  @!P3 IADD3 R5, R5, 0x1, RZ ;  /* 0x000000010505b810 */ /* 0x000fe40007ffe0ff */
[----:B------:R-:W-:Y:S02]  /*0d60*/  ISETP.GE.U32.AND P1, PT, R0, R3, PT ;  /* 0x000000030000720c */ /* 0x000fe40003f26070 */
[----:B------:R-:W-:Y:S02]  /*0d70*/  LOP3.LUT R0, R14, R39, RZ, 0x3c, !PT ;  /* 0x000000270e007212 */ /* 0x000fe400078e3cff */
[----:B------:R-:W-:Y:S02]  /*0d80*/  ISETP.NE.AND P3, PT, R39, RZ, PT ;  /* 0x000000ff2700720c */ /* 0x000fe40003f65270 */
[----:B------:R-:W-:-:S07]  /*0d90*/  ISETP.GE.AND P2, PT, R0, RZ, PT ;  /* 0x000000ff0000720c */ /* 0x000fce0003f46270 */
[----:B------:R-:W-:Y:S01]  /*0da0*/  @P1 VIADD R5, R5, 0x1 ;  /* 0x0000000105051836 */ /* 0x000fe20000000000 */
[----:B------:R-:W-:Y:S02]  /*0db0*/  ISETP.LT.AND P1, PT, R14, R7, !P0 ;  /* 0x000000070e00720c */ /* 0x000fe40004721270 */
[----:B------:R-:W-:Y:S02]  /*0dc0*/  LOP3.LUT P0, RZ, R39, 0x3, RZ, 0xc0, !PT ;  /* 0x0000000327ff7812 */ /* 0x000fe4000780c0ff */
[----:B------:R-:W-:Y:S02]  /*0dd0*/  MOV R36, R5 ;  /* 0x0000000500247202 */ /* 0x000fe40000000f00 */
[----:B------:R-:W-:Y:S02]  /*0de0*/  P2R R40, PR, RZ, 0x2 ;  /* 0x00000002ff287803 */ /* 0x000fe40000000000 */
[----:B------:R-:W-:Y:S02]  /*0df0*/  @!P2 IADD3 R36, -R36, RZ, RZ ;  /* 0x000000ff2424a210 */ /* 0x000fe40007ffe1ff */
[----:B------:R-:W-:-:S05]  /*0e00*/  @!P3 LOP3.LUT R36, RZ, R39, RZ, 0x33, !PT ;  /* 0x00000027ff24b212 */ /* 0x000fca00078e33ff */
[----:B------:R-:W-:-:S04]  /*0e10*/  IMAD.MOV R0, RZ, RZ, -R36 ;  /* 0x000000ffff007224 */ /* 0x000fc800078e0a24 */
[----:B------:R-:W-:Y:S01]  /*0e20*/  IMAD R38, R39, R0, R14 ;  /* 0x0000000027267224 */ /* 0x000fe200078e020e */
[----:B------:R-:W-:Y:S06]  /*0e30*/  @!P0 BRA `(.L_x_7) ;  /* 0x0000000000408947 */ /* 0x000fec0003800000 */
[----:B------:R-:W-:Y:S01]  /*0e40*/  MOV R0, 0x0 ;  /* 0x0000000000007802 */ /* 0x000fe20000000f00 */
[----:B------:R-:W-:Y:S01]  /*0e50*/  ULDC.64 UR4, c[0x4][0xc8] ;  /* 0x0100320000047ab9 */ /* 0x000fe20000000a00 */
[----:B------:R-:W-:Y:S01]  /*0e60*/  ULDC.64 UR6, c[0x4][0xc0] ;  /* 0x0100300000067ab9 */ /* 0x000fe20000000a00 */
[----:B------:R-:W-:Y:S01]  /*0e70*/  MOV R4, UR4 ;  /* 0x0000000400047c02 */ /* 0x000fe20008000f00 */
[----:B------:R0:W1:Y:S01]  /*0e80*/  LDC.64 R14, c[0x4][R0] ;  /* 0x01000000000e7b82 */ /* 0x0000620000000a00 */
[----:B------:R-:W-:Y:S01]  /*0e90*/  MOV R5, UR5 ;  /* 0x0000000500057c02 */ /* 0x000fe20008000f00 */
[----:B------:R-:W-:Y:S01]  /*0ea0*/  ULDC.64 UR4, c[0x4][0xd0] ;  /* 0x0100340000047ab9 */ /* 0x000fe20000000a00 */
[----:B------:R-:W-:Y:S01]  /*0eb0*/  MOV R10, UR6 ;  /* 0x00000006000a7c02 */ /* 0x000fe20008000f00 */
[----:B------:R-:W-:Y:S01]  /*0ec0*/  IMAD.U32 R6, RZ, RZ, UR4 ;  /* 0x00000004ff067e24 */ /* 0x000fe2000f8e00ff */
[----:B------:R-:W-:Y:S01]  /*0ed0*/  MOV R7, UR5 ;  /* 0x0000000500077c02 */ /* 0x000fe20008000f00 */
[----:B------:R-:W-:Y:S01]  /*0ee0*/  IMAD.U32 R11, RZ, RZ, UR7 ;  /* 0x00000007ff0b7e24 */ /* 0x000fe2000f8e00ff */
[----:B------:R-:W-:Y:S01]  /*0ef0*/  MOV R8, 0x53f ;  /* 0x0000053f00087802 */ /* 0x000fe20000000f00 */
[----:B------:R-:W-:Y:S01]  /*0f00*/  IMAD.MOV.U32 R13, RZ, RZ, RZ ;  /* 0x000000ffff0d7224 */ /* 0x000fe200078e00ff */
[----:B0-----:R-:W-:-:S07]  /*0f10*/  MOV R12, 0x1 ;  /* 0x00000001000c7802 */ /* 0x001fce0000000f00 */
[----:B------:R-:W-:-:S07]  /*0f20*/  LEPC R20, `(.L_x_7) ;  /* 0x000000001014794e */ /* 0x000fce0000000000 */
[----:B-1----:R-:W-:Y:S05]  /*0f30*/  CALL.ABS.NOINC R14 ;  /* 0x000000000e007343 */ /* 0x002fea0003c00000 */
.L_x_7:
[----:B------:R-:W0:Y:S01]  /*0f40*/  LDC R4, c[0x0][0x290] ;  /* 0x0000a400ff047b82 */ /* 0x000e220000000800 */
[----:B------:R-:W-:Y:S01]  /*0f50*/  ISETP.NE.AND P6, PT, R40, RZ, PT ;  /* 0x000000ff2800720c */ /* 0x000fe20003fc5270 */
[----:B------:R-:W-:-:S05]  /*0f60*/  IMAD R0, R39, R36, R38 ;  /* 0x0000002427007224 */ /* 0x000fca00078e0226 */
[----:B------:R-:W-:-:S04]  /*0f70*/  LEA R13, R0, UR38, 0x1 ;  /* 0x00000026000d7c11 */ /* 0x000fc8000f8e08ff */
[----:B0-----:R-:W-:-:S03]  /*0f80*/  LEA R14, R4, R13, 0x1 ;  /* 0x0000000d040e7211 */ /* 0x001fc600078e08ff */
[----:B------:R-:W-:Y:S05]  /*0f90*/  @!P6 BRA `(.L_x_8) ;  /* 0x00000000000ce947 */ /* 0x000fea0003800000 */
[----:B------:R-:W-:Y:S01]  /*0fa0*/  ISETP.NE.AND P5, PT, R34, RZ, PT ;  /* 0x000000ff2200720c */ /* 0x000fe20003fa5270 */
[----:B------:R0:W-:-:S12]  /*0fb0*/  STS.64 [R13], R32 ;  /* 0x000000200d007388 */ /* 0x0001d80000000a00 */
[----:B------:R0:W-:Y:S02]  /*0fc0*/  @!P5 STS.64 [R14], R28 ;  /* 0x0000001c0e00d388 */ /* 0x0001e40000000a00 */
.L_x_8:
[----:B------:R-:W-:Y:S05]  /*0fd0*/  WARPSYNC.ALL ;  /* 0x0000000000007948 */ /* 0x000fea0003800000 */
[----:B------:R-:W-:Y:S06]  /*0fe0*/  BAR.SYNC.DEFER_BLOCKING 0x0 ;  /* 0x0000000000007b1d */ /* 0x000fec0000010000 */
[----:B------:R-:W-:Y:S05]  /*0ff0*/  @!P6 BRA.U `(.L_x_9) ;  /* 0x00000009000ce947 */ /* 0x000fea0003800000 */
[----:B------:R-:W-:Y:S01]  /*1000*/  SHF.R.S32.HI R0, RZ, 0x1f, R4 ;  /* 0x0000001fff007819 */ /* 0x000fe20000011404 */
[----:B------:R-:W-:Y:S01]  /*1010*/  BSSY B0, `(.L_x_9) ;  /* 0x0000081000007945 */ /* 0x000fe20003800000 */
[----:B------:R-:W-:Y:S02]  /*1020*/  LEA.HI R3, R38, R38, RZ, 0x1 ;  /* 0x0000002626037211 */ /* 0x000fe400078f08ff */
[----:B------:R-:W-:Y:S02]  /*1030*/  LEA.HI R0, R0, R4, RZ, 0x2 ;  /* 0x0000000400007211 */ /* 0x000fe400078f10ff */
[----:B------:R-:W-:Y:S02]  /*1040*/  SHF.R.S32.HI R3, RZ, 0x1, R3 ;  /* 0x00000001ff037819 */ /* 0x000fe40000011403 */
[----:B------:R-:W-:-:S05]  /*1050*/  SHF.R.S32.HI R0, RZ, 0x2, R0 ;  /* 0x00000002ff007819 */ /* 0x000fca0000011400 */
[----:B------:R-:W-:Y:S01]  /*1060*/  IMAD R3, R36, R0, R3 ;  /* 0x0000000024037224 */ /* 0x000fe200078e0203 */
[----:B------:R-:W-:Y:S06]  /*1070*/  @!P6 BRA `(.L_x_10) ;  /* 0x0000000400e8e947 */ /* 0x000fec0003800000 */
[----:B------:R-:W-:Y:S01]  /*1080*/  LEA R15, R3, UR38, 0x1 ;  /* 0x00000026030f7c11 */ /* 0x000fe2000f8e08ff */
[----:B------:R-:W-:Y:S01]  /*1090*/  BSSY B1, `(.L_x_11) ;  /* 0x0000074000017945 */ /* 0x000fe20003800000 */
[----:B------:R-:W-:Y:S02]  /*10a0*/  ISETP.NE.AND P0, PT, R34, RZ, PT ;  /* 0x000000ff2200720c */ /* 0x000fe40003f05270 */
[----:B------:R-:W-:Y:S01]  /*10b0*/  LEA R20, R39, R15, 0x1 ;  /* 0x0000000f27147211 */ /* 0x000fe200078e08ff */
[----:B------:R-:W-:Y:S04]  /*10c0*/  LDS R0, [R15] ;  /* 0x000000000f007984 */ /* 0x000fe80000000800 */
[----:B0-----:R-:W0:Y:S02]  /*10d0*/  LDS R33, [R20] ;  /* 0x0000000014217984 */ /* 0x001e240000000800 */
[----:B0-----:R-:W-:-:S02]  /*10e0*/  PRMT R32, R0, 0x5410, R33 ;  /* 0x0000541000207816 */ /* 0x001fc40000000021 */
[----:B------:R-:W-:Y:S02]  /*10f0*/  PRMT R33, R0, 0x7632, R33 ;  /* 0x0000763200217816 */ /* 0x000fe40000000021 */
[----:B------:R-:W-:Y:S05]  /*1100*/  @!P0 BRA `(.L_x_12) ;  /* 0x0000000000a48947 */ /* 0x000fea0003800000 */
[----:B------:R-:W-:-:S05]  /*1110*/  LEA.HI R0, R3, R3, RZ, 0x1 ;  /* 0x0000000303007211 */ /* 0x000fca00078f08ff */
[----:B------:R-:W-:-:S05]  /*1120*/  IMAD.SHL.U32 R0, R0, 0x2, RZ ;  /* 0x0000000200007824 */ /* 0x000fca00078e00ff */
[----:B------:R-:W-:-:S04]  /*1130*/  LOP3.LUT R5, R0, 0xfffffffc, RZ, 0xc0, !PT ;  /* 0xfffffffc00057812 */ /* 0x000fc800078ec0ff */
[----:B------:R-:W-:-:S13]  /*1140*/  ISETP.GE.AND P0, PT, R5, R4, PT ;  /* 0x000000040500720c */ /* 0x000fda0003f06270 */
[----:B------:R-:W-:Y:S05]  /*1150*/  @P0 BRA `(.L_x_13) ;  /* 0x00000004009c0947 */ /* 0x000fea0003800000 */
[----:B------:R-:W-:Y:S01]  /*1160*/  I2FP.F32.S32 R0, R4 ;  /* 0x0000000400007245 */ /* 0x000fe20000201400 */
[----:B------:R-:W-:Y:S01]  /*1170*/  ULDC UR4, c[0x0][0x29c] ;  /* 0x0000a70000047ab9 */ /* 0x000fe20000000800 */
[----:B------:R-:W-:Y:S01]  /*1180*/  IADD3 R3, R5, 0x2, RZ ;  /* 0x0000000205037810 */ /* 0x000fe20007ffe0ff */
[--C-:B------:R-:W-:Y:S02]  /*1190*/  HADD2.F32 R7, -RZ, R33.reuse.H1_H1 ;  /* 0x30000021ff077230 */ /* 0x100fe40000004100 */
[----:B------:R-:W-:Y:S01]  /*11a0*/  HADD2.F32 R33, -RZ, R33.H0_H0 ;  /* 0x20000021ff217230 */ /* 0x000fe20000004100 */
[----:B------:R-:W0:Y:S01]  /*11b0*/  MUFU.RCP R0, R0 ;  /* 0x0000000000007308 */ /* 0x000e220000001000 */
[----:B------:R-:W-:-:S05]  /*11c0*/  I2FP.F32.S32 R3, R3 ;  /* 0x0000000300037245 */ /* 0x000fca0000201400 */
[----:B0-----:R-:W-:Y:S01]  /*11d0*/  FMUL.FTZ R4, R3, R0 ;  /* 0x0000000003047220 */ /* 0x001fe20000410000 */
[----:B------:R-:W-:-:S03]  /*11e0*/  I2FP.F32.S32 R3, R5 ;  /* 0x0000000500037245 */ /* 0x000fc60000201400 */
[----:B------:R-:W-:Y:S02]  /*11f0*/  FMUL.FTZ R4, R4, 13.28771209716796875 ;  /* 0x41549a7804047820 */ /* 0x000fe40000410000 */
[----:B------:R-:W-:Y:S01]  /*1200*/  FMUL.FTZ R3, R3, R0 ;  /* 0x0000000003037220 */ /* 0x000fe20000410000 */
[----:B------:R-:W-:Y:S01]  /*1210*/  I2FP.F32.S32 R0, UR4 ;  /* 0x0000000400007c45 */ /* 0x000fe20008201400 */
[----:B------:R-:W0:Y:S02]  /*1220*/  MUFU.EX2 R5, -R4 ;  /* 0x8000000400057308 */ /* 0x000e240000000800 */
[----:B------:R-:W-:-:S06]  /*1230*/  FMUL.FTZ R3, R3, 13.28771209716796875 ;  /* 0x41549a7803037820 */ /* 0x000fcc0000410000 */
[----:B------:R-:W1:Y:S01]  /*1240*/  MUFU.EX2 R3, -R3 ;  /* 0x8000000300037308 */ /* 0x000e620000000800 */
[----:B0-----:R-:W-:-:S04]  /*1250*/  FMUL.FTZ R5, R0, R5 ;  /* 0x0000000500057220 */ /* 0x001fc80000410000 */
[----:B------:R-:W-:Y:S01]  /*1260*/  FMUL.RZ R12, R5, 0.15915493667125701904 ;  /* 0x3e22f983050c7820 */ /* 0x000fe2000040c000 */
[--C-:B------:R-:W-:Y:S02]  /*1270*/  HADD2.F32 R5, -RZ, R32.reuse.H1_H1 ;  /* 0x30000020ff057230 */ /* 0x100fe40000004100 */
[----:B-1----:R-:W-:Y:S01]  /*1280*/  FMUL.FTZ R0, R0, R3 ;  /* 0x0000000300007220 */ /* 0x002fe20000410000 */
[----:B------:R-:W0:Y:S01]  /*1290*/  MUFU.COS R6, R12 ;  /* 0x0000000c00067308 */ /* 0x000e220000000000 */
[----:B------:R-:W-:Y:S02]  /*12a0*/  HADD2.F32 R3, -RZ, R32.H0_H0 ;  /* 0x20000020ff037230 */ /* 0x000fe40000004100 */
[----:B------:R-:W-:-:S05]  /*12b0*/  FMUL.RZ R10, R0, 0.15915493667125701904 ;  /* 0x3e22f983000a7820 */ /* 0x000fca000040c000 */
[----:B------:R-:W1:Y:S08]  /*12c0*/  MUFU.SIN R8, R12 ;  /* 0x0000000c00087308 */ /* 0x000e700000000400 */
[----:B------:R-:W2:Y:S01]  /*12d0*/  MUFU.SIN R4, R10 ;  /* 0x0000000a00047308 */ /* 0x000ea20000000400 */
[----:B0-----:R-:W-:-:S07]  /*12e0*/  FMUL.FTZ R11, R6, R7 ;  /* 0x00000007060b7220 */ /* 0x001fce0000410000 */
[----:B------:R-:W0:Y:S01]  /*12f0*/  MUFU.COS R0, R10 ;  /* 0x0000000a00007308 */ /* 0x000e220000000000 */
[C---:B-1----:R-:W-:Y:S01]  /*1300*/  FMUL.FTZ R9, R8.reuse, R7 ;  /* 0x0000000708097220 */ /* 0x042fe20000410000 */
[----:B------:R-:W-:-:S03]  /*1310*/  FFMA.FTZ R8, R8, R33, R11 ;  /* 0x0000002108087223 */ /* 0x000fc6000001000b */
[----:B------:R-:W-:Y:S01]  /*1320*/  FFMA.FTZ R9, R6, R33, -R9 ;  /* 0x0000002106097223 */ /* 0x000fe20000010809 */
[----:B--2---:R-:W-:-:S04]  /*1330*/  FMUL.FTZ R7, R4, R5 ;  /* 0x0000000504077220 */ /* 0x004fc80000410000 */
[----:B------:R-:W-:Y:S01]  /*1340*/  F2FP.F16.F32.PACK_AB R33, R8, R9 ;  /* 0x000000090821723e */ /* 0x000fe200000000ff */
[C---:B0-----:R-:W-:Y:S01]  /*1350*/  FMUL.FTZ R5, R0.reuse, R5 ;  /* 0x0000000500057220 */ /* 0x041fe20000410000 */
[----:B------:R-:W-:-:S03]  /*1360*/  FFMA.FTZ R7, R0, R3, -R7 ;  /* 0x0000000300077223 */ /* 0x000fc60000010807 */
[----:B------:R-:W-:-:S05]  /*1370*/  FFMA.FTZ R32, R4, R3, R5 ;  /* 0x0000000304207223 */ /* 0x000fca0000010005 */
[----:B------:R-:W-:Y:S01]  /*1380*/  F2FP.F16.F32.PACK_AB R32, R32, R7 ;  /* 0x000000072020723e */ /* 0x000fe200000000ff */
[----:B------:R-:W-:Y:S06]  /*1390*/  BRA `(.L_x_13) ;  /* 0x00000004000c7947 */ /* 0x000fec0003800000 */
.L_x_12:
[C---:B------:R-:W-:Y:S01]  /*13a0*/  LEA R12, R4.reuse, R20, 0x1 ;  /* 0x00000014040c7211 */ /* 0x040fe200078e08ff */
[----:B------:R-:W-:Y:S01]  /*13b0*/  IMAD R21, R4, 0x2, R15 ;  /* 0x0000000204157824 */ /* 0x000fe200078e020f */
[----:B------:R-:W-:Y:S01]  /*13c0*/  LEA.HI R3, R3, R3, RZ, 0x1 ;  /* 0x0000000303037211 */ /* 0x000fe200078f08ff */
[----:B------:R-:W-:Y:S02]  /*13d0*/  BSSY B2, `(.L_x_14) ;  /* 0x000003b000027945 */ /* 0x000fe40003800000 */
[----:B------:R-:W-:Y:S01]  /*13e0*/  LDS R29, [R12] ;  /* 0x000000000c1d7984 */ /* 0x000fe20000000800 */
[----:B------:R-:W-:-:S03]  /*13f0*/  SHF.L.U32 R3, R3, 0x1, RZ ;  /* 0x0000000103037819 */ /* 0x000fc600000006ff */
[----:B------:R-:W0:Y:S01]  /*1400*/  LDS R0, [R21] ;  /* 0x0000000015007984 */ /* 0x000e220000000800 */
[----:B------:R-:W-:-:S04]  /*1410*/  LOP3.LUT R3, R3, 0xfffffffc, RZ, 0xc0, !PT ;  /* 0xfffffffc03037812 */ /* 0x000fc800078ec0ff */
[----:B------:R-:W-:Y:S02]  /*1420*/  ISETP.GE.AND P0, PT, R3, R4, PT ;  /* 0x000000040300720c */ /* 0x000fe40003f06270 */
[C-C-:B0-----:R-:W-:Y:S02]  /*1430*/  PRMT R28, R0.reuse, 0x5410, R29.reuse ;  /* 0x00005410001c7816 */ /* 0x141fe4000000001d */
[----:B------:R-:W-:-:S09]  /*1440*/  PRMT R29, R0, 0x7632, R29 ;  /* 0x00007632001d7816 */ /* 0x000fd2000000001d */
[----:B------:R-:W-:Y:S05]  /*1450*/  @P0 BRA `(.L_x_15) ;  /* 0x0000000000c80947 */ /* 0x000fea0003800000 */
[----:B------:R-:W-:Y:S01]  /*1460*/  I2FP.F32.S32 R6, R4 ;  /* 0x0000000400067245 */ /* 0x000fe20000201400 */
[----:B------:R-:W-:Y:S01]  /*1470*/  ULDC UR4, c[0x0][0x29c] ;  /* 0x0000a70000047ab9 */ /* 0x000fe20000000800 */
[----:B------:R-:W-:Y:S01]  /*1480*/  IADD3 R0, R3, 0x2, RZ ;  /* 0x0000000203007810 */ /* 0x000fe20007ffe0ff */
[--C-:B------:R-:W-:Y:S01]  /*1490*/  HADD2.F32 R11, -RZ, R33.reuse.H1_H1 ;  /* 0x30000021ff0b7230 */ /* 0x100fe20000004100 */
[----:B------:R-:W0:Y:S01]  /*14a0*/  MUFU.RCP R7, R6 ;  /* 0x0000000600077308 */ /* 0x000e220000001000 */
[----:B------:R-:W-:Y:S01]  /*14b0*/  HADD2.F32 R33, -RZ, R33.H0_H0 ;  /* 0x20000021ff217230 */ /* 0x000fe20000004100 */
[----:B------:R-:W-:-:S05]  /*14c0*/  I2FP.F32.S32 R0, R0 ;  /* 0x0000000000007245 */ /* 0x000fca0000201400 */
[----:B0-----:R-:W-:-:S04]  /*14d0*/  FMUL.FTZ R0, R0, R7 ;  /* 0x0000000700007220 */ /* 0x001fc80000410000 */
[----:B------:R-:W-:Y:S01]  /*14e0*/  FMUL.FTZ R4, R0, 13.28771209716796875 ;  /* 0x41549a7800047820 */ /* 0x000fe20000410000 */
[----:B------:R-:W-:-:S03]  /*14f0*/  I2FP.F32.S32 R0, R3 ;  /* 0x0000000300007245 */ /* 0x000fc60000201400 */
[----:B------:R-:W0:Y:S02]  /*1500*/  MUFU.EX2 R5, -R4 ;  /* 0x8000000400057308 */ /* 0x000e240000000800 */
[----:B------:R-:W-:Y:S01]  /*1510*/  FMUL.FTZ R0, R0, R7 ;  /* 0x0000000700007220 */ /* 0x000fe20000410000 */
[--C-:B------:R-:W-:Y:S02]  /*1520*/  HADD2.F32 R7, -RZ, R29.reuse.H1_H1 ;  /* 0x3000001dff077230 */ /* 0x100fe40000004100 */
[----:B------:R-:W-:Y:S02]  /*1530*/  HADD2.F32 R29, -RZ, R29.H0_H0 ;  /* 0x2000001dff1d7230 */ /* 0x000fe40000004100 */
[----:B------:R-:W-:Y:S01]  /*1540*/  FMUL.FTZ R3, R0, 13.28771209716796875 ;  /* 0x41549a7800037820 */ /* 0x000fe20000410000 */
[----:B------:R-:W-:-:S04]  /*1550*/  IADD3 R0, -R23, UR4, RZ ;  /* 0x0000000417007c10 */ /* 0x000fc8000fffe1ff */
[----:B------:R-:W-:Y:S01]  /*1560*/  I2FP.F32.S32 R0, R0 ;  /* 0x0000000000007245 */ /* 0x000fe20000201400 */
[----:B------:R-:W1:Y:S04]  /*1570*/  MUFU.EX2 R3, -R3 ;  /* 0x8000000300037308 */ /* 0x000e680000000800 */
[----:B0-----:R-:W-:-:S04]  /*1580*/  FMUL.FTZ R5, R0, R5 ;  /* 0x0000000500057220 */ /* 0x001fc80000410000 */
[----:B------:R-:W-:-:S04]  /*1590*/  FMUL.RZ R10, R5, 0.15915493667125701904 ;  /* 0x3e22f983050a7820 */ /* 0x000fc8000040c000 */
[----:B------:R-:W0:Y:S01]  /*15a0*/  MUFU.SIN R6, R10 ;  /* 0x0000000a00067308 */ /* 0x000e220000000400 */
[----:B-1----:R-:W-:-:S07]  /*15b0*/  FMUL.FTZ R0, R0, R3 ;  /* 0x0000000300007220 */ /* 0x002fce0000410000 */
[----:B------:R1:W2:Y:S01]  /*15c0*/  MUFU.COS R5, R10 ;  /* 0x0000000a00057308 */ /* 0x0002a20000000000 */
[----:B------:R-:W-:-:S07]  /*15d0*/  FMUL.RZ R9, R0, 0.15915493667125701904 ;  /* 0x3e22f98300097820 */ /* 0x000fce000040c000 */
[----:B------:R-:W3:Y:S01]  /*15e0*/  MUFU.SIN R4, R9 ;  /* 0x0000000900047308 */ /* 0x000ee20000000400 */
[----:B0-----:R-:W-:Y:S01]  /*15f0*/  FMUL.FTZ R8, R11, R6 ;  /* 0x000000060b087220 */ /* 0x001fe20000410000 */
[----:B-1----:R-:W-:-:S06]  /*1600*/  FMUL.FTZ R10, R6, R7 ;  /* 0x00000007060a7220 */ /* 0x002fcc0000410000 */
[----:B------:R0:W1:Y:S01]  /*1610*/  MUFU.COS R0, R9 ;  /* 0x0000000900007308 */ /* 0x0000620000000000 */
[----:B--2---:R-:W-:Y:S01]  /*1620*/  FMUL.FTZ R3, R11, R5 ;  /* 0x000000050b037220 */ /* 0x004fe20000410000 */
[----:B------:R-:W-:Y:S01]  /*1630*/  FMUL.FTZ R7, R5, R7 ;  /* 0x0000000705077220 */ /* 0x000fe20000410000 */
[----:B------:R-:W-:Y:S01]  /*1640*/  FFMA.FTZ R8, R33, R5, -R8 ;  /* 0x0000000521087223 */ /* 0x000fe20000010808 */
[-C--:B------:R-:W-:Y:S01]  /*1650*/  FFMA.FTZ R10, R5, R29.reuse, -R10 ;  /* 0x0000001d050a7223 */ /* 0x080fe2000001080a */
[--C-:B------:R-:W-:Y:S02]  /*1660*/  HADD2.F32 R5, -RZ, R32.reuse.H1_H1 ;  /* 0x30000020ff057230 */ /* 0x100fe40000004100 */
[----:B------:R-:W-:Y:S01]  /*1670*/  FFMA.FTZ R33, R33, R6, R3 ;  /* 0x0000000621217223 */ /* 0x000fe20000010003 */
[----:B------:R-:W-:Y:S01]  /*1680*/  FFMA.FTZ R29, R6, R29, R7 ;  /* 0x0000001d061d7223 */ /* 0x000fe20000010007 */
[----:B------:R-:W-:Y:S02]  /*1690*/  HADD2.F32 R32, -RZ, R32.H0_H0 ;  /* 0x20000020ff207230 */ /* 0x000fe40000004100 */
[----:B0-----:R-:W-:-:S02]  /*16a0*/  HADD2.F32 R9, -RZ, R28.H1_H1 ;  /* 0x3000001cff097230 */ /* 0x001fc40000004100 */
[----:B---3--:R-:W-:Y:S01]  /*16b0*/  FMUL.FTZ R3, R5, R4 ;  /* 0x0000000405037220 */ /* 0x008fe20000410000 */
[----:B------:R-:W-:Y:S01]  /*16c0*/  HADD2.F32 R7, -RZ, R28.H0_H0 ;  /* 0x2000001cff077230 */ /* 0x000fe20000004100 */
[----:B------:R-:W-:Y:S01]  /*16d0*/  F2FP.F16.F32.PACK_AB R33, R33, R8 ;  /* 0x000000082121723e */ /* 0x000fe200000000ff */
[-C--:B------:R-:W-:Y:S01]  /*16e0*/  FMUL.FTZ R11, R4, R9.reuse ;  /* 0x00000009040b7220 */ /* 0x080fe20000410000 */
[----:B------:R-:W-:Y:S01]  /*16f0*/  F2FP.F16.F32.PACK_AB R29, R29, R10 ;  /* 0x0000000a1d1d723e */ /* 0x000fe200000000ff */
[-C--:B-1----:R-:W-:Y:S01]  /*1700*/  FMUL.FTZ R5, R5, R0.reuse ;  /* 0x0000000005057220 */ /* 0x082fe20000410000 */
[----:B------:R-:W-:Y:S01]  /*1710*/  FMUL.FTZ R9, R0, R9 ;  /* 0x0000000900097220 */ /* 0x000fe20000410000 */
[----:B------:R-:W-:Y:S01]  /*1720*/  FFMA.FTZ R3, R32, R0, -R3 ;  /* 0x0000000020037223 */ /* 0x000fe20000010803 */
[-C--:B------:R-:W-:Y:S01]  /*1730*/  FFMA.FTZ R11, R0, R7.reuse, -R11 ;  /* 0x00000007000b7223 */ /* 0x080fe2000001080b */
[----:B------:R-:W-:Y:S01]  /*1740*/  FFMA.FTZ R32, R32, R4, R5 ;  /* 0x0000000420207223 */ /* 0x000fe20000010005 */
[----:B------:R-:W-:-:S04]  /*1750*/  FFMA.FTZ R28, R4, R7, R9 ;  /* 0x00000007041c7223 */ /* 0x000fc80000010009 */
[----:B------:R-:W-:Y:S02]  /*1760*/  F2FP.F16.F32.PACK_AB R32, R32, R3 ;  /* 0x000000032020723e */ /* 0x000fe400000000ff */
[----:B------:R-:W-:-:S07]  /*1770*/  F2FP.F16.F32.PACK_AB R28, R28, R11 ;  /* 0x0000000b1c1c723e */ /* 0x000fce00000000ff */
.L_x_15:
[----:B------:R-:W-:Y:S05]  /*1780*/  BSYNC B2 ;  /* 0x0000000000027941 */ /* 0x000fea0003800000 */
.L_x_14:
[C-C-:B------:R-:W-:Y:S02]  /*1790*/  PRMT R0, R28.reuse, 0x5410, R29.reuse ;  /* 0x000054101c007816 */ /* 0x140fe4000000001d */
[----:B------:R-:W-:-:S03]  /*17a0*/  PRMT R3, R28, 0x7632, R29 ;  /* 0x000076321c037816 */ /* 0x000fc6000000001d */
[----:B------:R0:W-:Y:S04]  /*17b0*/  STS [R21], R0 ;  /* 0x0000000015007388 */ /* 0x0001e80000000800 */
[----:B------:R0:W-:Y:S02]  /*17c0*/  STS [R12], R3 ;  /* 0x000000030c007388 */ /* 0x0001e40000000800 */
.L_x_13:
[----:B------:R-:W-:Y:S05]  /*17d0*/  BSYNC B1 ;  /* 0x0000000000017941 */ /* 0x000fea0003800000 */
.L_x_11:
[C-C-:B0-----:R-:W-:Y:S02]  /*17e0*/  PRMT R0, R32.reuse, 0x5410, R33.reuse ;  /* 0x0000541020007816 */ /* 0x141fe40000000021 */
[----:B------:R-:W-:-:S03]  /*17f0*/  PRMT R3, R32, 0x7632, R33 ;  /* 0x0000763220037816 */ /* 0x000fc60000000021 */
[----:B------:R1:W-:Y:S04]  /*1800*/  STS [R15], R0 ;  /* 0x000000000f007388 */ /* 0x0003e80000000800 */
[----:B------:R1:W-:Y:S02]  /*1810*/  STS [R20], R3 ;  /* 0x0000000314007388 */ /* 0x0003e40000000800 */
.L_x_10:
[----:B------:R-:W-:Y:S05]  /*1820*/  BSYNC B0 ;  /* 0x0000000000007941 */ /* 0x000fea0003800000 */
.L_x_9:
[----:B------:R-:W-:Y:S06]  /*1830*/  BAR.SYNC.DEFER_BLOCKING 0x0 ;  /* 0x0000000000007b1d */ /* 0x000fec0000010000 */
[----:B------:R-:W-:Y:S04]  /*1840*/  BSSY B0, `(.L_x_16) ;  /* 0x0000005000007945 */ /* 0x000fe80003800000 */
[----:B------:R-:W-:Y:S05]  /*1850*/  @!P6 BRA `(.L_x_17) ;  /* 0x00000000000ce947 */ /* 0x000fea0003800000 */
[----:B------:R-:W-:Y:S01]  /*1860*/  ISETP.NE.AND P0, PT, R34, RZ, PT ;  /* 0x000000ff2200720c */ /* 0x000fe20003f05270 */
[----:B0-----:R2:W3:-:S12]  /*1870*/  LDS.64 R32, [R13] ;  /* 0x000000000d207984 */ /* 0x0014d80000000a00 */
[----:B------:R2:W4:Y:S02]  /*1880*/  @!P0 LDS.64 R28, [R14] ;  /* 0x000000000e1c8984 */ /* 0x0005240000000a00 */
.L_x_17:
[----:B------:R-:W-:Y:S05]  /*1890*/  BSYNC B0 ;  /* 0x0000000000007941 */ /* 0x000fea0003800000 */
.L_x_16:
[----:B------:R-:W-:Y:S06]  /*18a0*/  BAR.SYNC.DEFER_BLOCKING 0x0 ;  /* 0x0000000000007b1d */ /* 0x000fec0000010000 */
[----:B------:R-:W-:Y:S05]  /*18b0*/  BRA `(.L_x_6) ;  /* 0x0000000400707947 */ /* 0x000fea0003800000 */
.L_x_5:
[C---:B------:R-:W-:Y:S01]  /*18c0*/  ISETP.NE.AND P0, PT, R34.reuse, RZ, PT ;  /* 0x000000ff2200720c */ /* 0x040fe20003f05270 */
[----:B------:R-:W-:Y:S01]  /*18d0*/  BSSY B0, `(.L_x_6) ;  /* 0x000005a000007945 */ /* 0x000fe20003800000 */
[----:B------:R-:W-:-:S11]  /*18e0*/  IMAD.IADD R34, R34, 0x1, -R23 ;  /* 0x0000000122227824 */ /* 0x000fd600078e0a17 */
[----:B------:R-:W-:Y:S05]  /*18f0*/  @!P0 BRA `(.L_x_18) ;  /* 0x0000000000948947 */ /* 0x000fea0003800000 */
[----:B------:R-:W-:-:S13]  /*1900*/  ISETP.GE.AND P0, PT, R14, R7, PT ;  /* 0x000000070e00720c */ /* 0x000fda0003f06270 */
[----:B------:R-:W-:Y:S05]  /*1910*/  @P0 BRA `(.L_x_19) ;  /* 0x0000000400540947 */ /* 0x000fea0003800000 */
[----:B------:R-:W-:Y:S01]  /*1920*/  I2FP.F32.S32 R7, R7 ;  /* 0x0000000700077245 */ /* 0x000fe20000201400 */
[--C-:B------:R-:W-:Y:S01]  /*1930*/  HADD2.F32 R8, -RZ, R33.reuse.H1_H1 ;  /* 0x30000021ff087230 */ /* 0x100fe20000004100 */
[----:B------:R-:W-:Y:S01]  /*1940*/  IADD3 R0, R14, 0x2, RZ ;  /* 0x000000020e007810 */ /* 0x000fe20007ffe0ff */
[--C-:B------:R-:W-:Y:S01]  /*1950*/  HADD2.F32 R11, -RZ, R32.reuse.H1_H1 ;  /* 0x30000020ff0b7230 */ /* 0x100fe20000004100 */
[----:B------:R-:W-:Y:S01]  /*1960*/  I2FP.F32.S32 R14, R14 ;  /* 0x0000000e000e7245 */ /* 0x000fe20000201400 */
[----:B------:R-:W-:Y:S01]  /*1970*/  HADD2.F32 R33, -RZ, R33.H0_H0 ;  /* 0x20000021ff217230 */ /* 0x000fe20000004100 */
[----:B------:R-:W0:Y:S01]  /*1980*/  MUFU.RCP R7, R7 ;  /* 0x0000000700077308 */ /* 0x000e220000001000 */
[----:B------:R-:W-:Y:S01]  /*1990*/  I2FP.F32.S32 R0, R0 ;  /* 0x0000000000007245 */ /* 0x000fe20000201400 */
[----:B------:R-:W-:-:S04]  /*19a0*/  HADD2.F32 R32, -RZ, R32.H0_H0 ;  /* 0x20000020ff207230 */ /* 0x000fc80000004100 */
[-C--:B0-----:R-:W-:Y:S01]  /*19b0*/  FMUL.FTZ R0, R0, R7.reuse ;  /* 0x0000000700007220 */ /* 0x081fe20000410000 */
[----:B------:R-:W-:-:S03]  /*19c0*/  FMUL.FTZ R14, R14, R7 ;  /* 0x000000070e0e7220 */ /* 0x000fc60000410000 */
[----:B------:R-:W-:Y:S01]  /*19d0*/  FMUL.FTZ R3, R0, 13.28771209716796875 ;  /* 0x41549a7800037820 */ /* 0x000fe20000410000 */
[----:B------:R-:W-:Y:S01]  /*19e0*/  FMUL.FTZ R14, R14, 13.28771209716796875 ;  /* 0x41549a780e0e7820 */ /* 0x000fe20000410000 */
[----:B------:R-:W-:-:S03]  /*19f0*/  I2FP.F32.S32 R0, R34 ;  /* 0x0000002200007245 */ /* 0x000fc60000201400 */
[----:B------:R-:W-:Y:S08]  /*1a00*/  MUFU.EX2 R5, -R14 ;  /* 0x8000000e00057308 */ /* 0x000ff00000000800 */
[----:B------:R-:W0:Y:S02]  /*1a10*/  MUFU.EX2 R3, -R3 ;  /* 0x8000000300037308 */ /* 0x000e240000000800 */
[C---:B0-----:R-:W-:Y:S01]  /*1a20*/  FMUL.FTZ R4, R0.reuse, R3 ;  /* 0x0000000300047220 */ /* 0x041fe20000410000 */
[----:B------:R-:W-:-:S03]  /*1a30*/  FMUL.FTZ R0, R0, R5 ;  /* 0x0000000500007220 */ /* 0x000fc60000410000 */
[----:B------:R-:W-:Y:S01]  /*1a40*/  FMUL.RZ R4, R4, 0.15915493667125701904 ;  /* 0x3e22f98304047820 */ /* 0x000fe2000040c000 */
[----:B------:R-:W-:-:S03]  /*1a50*/  FMUL.RZ R10, R0, 0.15915493667125701904 ;  /* 0x3e22f983000a7820 */ /* 0x000fc6000040c000 */
[----:B------:R-:W0:Y:S08]  /*1a60*/  MUFU.SIN R7, R4 ;  /* 0x0000000400077308 */ /* 0x000e300000000400 */
[----:B------:R-:W1:Y:S08]  /*1a70*/  MUFU.COS R6, R4 ;  /* 0x0000000400067308 */ /* 0x000e700000000000 */
[----:B------:R-:W2:Y:S01]  /*1a80*/  MUFU.SIN R3, R10 ;  /* 0x0000000a00037308 */ /* 0x000ea20000000400 */
[----:B0-----:R-:W-:-:S07]  /*1a90*/  FMUL.FTZ R9, R7, R8 ;  /* 0x0000000807097220 */ /* 0x001fce0000410000 */
[----:B------:R-:W0:Y:S01]  /*1aa0*/  MUFU.COS R0, R10 ;  /* 0x0000000a00007308 */ /* 0x000e220000000000 */
[C---:B-1----:R-:W-:Y:S01]  /*1ab0*/  FMUL.FTZ R8, R6.reuse, R8 ;  /* 0x0000000806087220 */ /* 0x042fe20000410000 */
[----:B------:R-:W-:-:S03]  /*1ac0*/  FFMA.FTZ R9, R6, R33, -R9 ;  /* 0x0000002106097223 */ /* 0x000fc60000010809 */
[----:B------:R-:W-:Y:S01]  /*1ad0*/  FFMA.FTZ R8, R7, R33, R8 ;  /* 0x0000002107087223 */ /* 0x000fe20000010008 */
[----:B--2---:R-:W-:-:S04]  /*1ae0*/  FMUL.FTZ R5, R3, R11 ;  /* 0x0000000b03057220 */ /* 0x004fc80000410000 */
[----:B------:R-:W-:Y:S01]  /*1af0*/  F2FP.F16.F32.PACK_AB R33, R8, R9 ;  /* 0x000000090821723e */ /* 0x000fe200000000ff */
[C---:B0-----:R-:W-:Y:S01]  /*1b00*/  FMUL.FTZ R4, R0.reuse, R11 ;  /* 0x0000000b00047220 */ /* 0x041fe20000410000 */
[----:B------:R-:W-:-:S03]  /*1b10*/  FFMA.FTZ R5, R0, R32, -R5 ;  /* 0x0000002000057223 */ /* 0x000fc60000010805 */
[----:B------:R-:W-:-:S05]  /*1b20*/  FFMA.FTZ R4, R3, R32, R4 ;  /* 0x0000002003047223 */ /* 0x000fca0000010004 */
[----:B------:R-:W-:Y:S01]  /*1b30*/  F2FP.F16.F32.PACK_AB R32, R4, R5 ;  /* 0x000000050420723e */ /* 0x000fe200000000ff */
[----:B------:R-:W-:Y:S06]  /*1b40*/  BRA `(.L_x_19) ;  /* 0x0000000000c87947 */ /* 0x000fec0003800000 */
.L_x_18:
[----:B------:R-:W-:-:S13]  /*1b50*/  ISETP.GE.AND P0, PT, R14, R7, PT ;  /* 0x000000070e00720c */ /* 0x000fda0003f06270 */
[----:B------:R-:W-:Y:S05]  /*1b60*/  @P0 BRA `(.L_x_19) ;  /* 0x0000000000c00947 */ /* 0x000fea0003800000 */
[----:B------:R-:W-:Y:S01]  /*1b70*/  I2FP.F32.S32 R7, R7 ;  /* 0x0000000700077245 */ /* 0x000fe20000201400 */
[----:B------:R-:W-:Y:S01]  /*1b80*/  HADD2.F32 R13, -RZ, R29.H0_H0 ;  /* 0x2000001dff0d7230 */ /* 0x000fe20000004100 */
[----:B------:R-:W-:Y:S02]  /*1b90*/  IADD3 R0, R14, 0x2, RZ ;  /* 0x000000020e007810 */ /* 0x000fe40007ffe0ff */
[----:B------:R-:W-:Y:S02]  /*1ba0*/  I2FP.F32.S32 R14, R14 ;  /* 0x0000000e000e7245 */ /* 0x000fe40000201400 */
[----:B------:R-:W0:Y:S01]  /*1bb0*/  MUFU.RCP R7, R7 ;  /* 0x0000000700077308 */ /* 0x000e220000001000 */
[----:B------:R-:W-:Y:S02]  /*1bc0*/  I2FP.F32.S32 R0, R0 ;  /* 0x0000000000007245 */ /* 0x000fe40000201400 */
[----:B------:R-:W-:-:S03]  /*1bd0*/  I2FP.F32.S32 R34, R34 ;  /* 0x0000002200227245 */ /* 0x000fc60000201400 */
[-C--:B0-----:R-:W-:Y:S01]  /*1be0*/  FMUL.FTZ R0, R0, R7.reuse ;  /* 0x0000000700007220 */ /* 0x081fe20000410000 */
[----:B------:R-:W-:-:S03]  /*1bf0*/  FMUL.FTZ R14, R14, R7 ;  /* 0x000000070e0e7220 */ /* 0x000fc60000410000 */
[----:B------:R-:W-:Y:S01]  /*1c00*/  FMUL.FTZ R0, R0, 13.28771209716796875 ;  /* 0x41549a7800007820 */ /* 0x000fe20000410000 */
[----:B------:R-:W-:-:S03]  /*1c10*/  FMUL.FTZ R14, R14, 13.28771209716796875 ;  /* 0x41549a780e0e7820 */ /* 0x000fc60000410000 */
[----:B------:R0:W1:Y:S08]  /*1c20*/  MUFU.EX2 R5, -R0 ;  /* 0x8000000000057308 */ /* 0x0000700000000800 */
[----:B------:R-:W2:Y:S01]  /*1c30*/  MUFU.EX2 R3, -R14 ;  /* 0x8000000e00037308 */ /* 0x000ea20000000800 */
[--C-:B0-----:R-:W-:Y:S02]  /*1c40*/  HADD2.F32 R0, -RZ, R33.reuse.H1_H1 ;  /* 0x30000021ff007230 */ /* 0x101fe40000004100 */
[----:B------:R-:W-:-:S02]  /*1c50*/  HADD2.F32 R33, -RZ, R33.H0_H0 ;  /* 0x20000021ff217230 */ /* 0x000fc40000004100 */
[----:B-1----:R-:W-:-:S04]  /*1c60*/  FMUL.FTZ R5, R34, R5 ;  /* 0x0000000522057220 */ /* 0x002fc80000410000 */
[----:B------:R-:W-:-:S04]  /*1c70*/  FMUL.RZ R7, R5, 0.15915493667125701904 ;  /* 0x3e22f98305077820 */ /* 0x000fc8000040c000 */
[----:B------:R-:W0:Y:S01]  /*1c80*/  MUFU.SIN R8, R7 ;  /* 0x0000000700087308 */ /* 0x000e220000000400 */
[----:B--2---:R-:W-:-:S04]  /*1c90*/  FMUL.FTZ R3, R34, R3 ;  /* 0x0000000322037220 */ /* 0x004fc80000410000 */
[----:B------:R-:W-:Y:S01]  /*1ca0*/  FMUL.RZ R4, R3, 0.15915493667125701904 ;  /* 0x3e22f98303047820 */ /* 0x000fe2000040c000 */
[----:B------:R-:W-:Y:S02]  /*1cb0*/  HADD2.F32 R3, -RZ, R29.H1_H1 ;  /* 0x3000001dff037230 */ /* 0x000fe40000004100 */
[----:B------:R-:W1:Y:S08]  /*1cc0*/  MUFU.COS R9, R7 ;  /* 0x0000000700097308 */ /* 0x000e700000000000 */
[----:B------:R-:W2:Y:S01]  /*1cd0*/  MUFU.SIN R6, R4 ;  /* 0x0000000400067308 */ /* 0x000ea20000000400 */
[----:B0-----:R-:W-:-:S07]  /*1ce0*/  FMUL.FTZ R10, R8, R0 ;  /* 0x00000000080a7220 */ /* 0x001fce0000410000 */
[----:B------:R0:W3:Y:S01]  /*1cf0*/  MUFU.COS R5, R4 ;  /* 0x0000000400057308 */ /* 0x0000e20000000000 */
[C---:B-1----:R-:W-:Y:S01]  /*1d00*/  FMUL.FTZ R11, R9.reuse, R0 ;  /* 0x00000000090b7220 */ /* 0x042fe20000410000 */
[CC--:B------:R-:W-:Y:S01]  /*1d10*/  FMUL.FTZ R0, R8.reuse, R3.reuse ;  /* 0x0000000308007220 */ /* 0x0c0fe20000410000 */
[C---:B------:R-:W-:Y:S01]  /*1d20*/  FMUL.FTZ R3, R9.reuse, R3 ;  /* 0x0000000309037220 */ /* 0x040fe20000410000 */
[CC--:B------:R-:W-:Y:S01]  /*1d30*/  FFMA.FTZ R10, R9.reuse, R33.reuse, -R10 ;  /* 0x00000021090a7223 */ /* 0x0c0fe2000001080a */
[C---:B------:R-:W-:Y:S01]  /*1d40*/  FFMA.FTZ R33, R8.reuse, R33, R11 ;  /* 0x0000002108217223 */ /* 0x040fe2000001000b */
[-C--:B------:R-:W-:Y:S01]  /*1d50*/  FFMA.FTZ R29, R9, R13.reuse, -R0 ;  /* 0x0000000d091d7223 */ /* 0x080fe20000010800 */
[----:B------:R-:W-:Y:S02]  /*1d60*/  HADD2.F32 R0, -RZ, R32.H1_H1 ;  /* 0x30000020ff007230 */ /* 0x000fe40000004100 */
[----:B0-----:R-:W-:Y:S01]  /*1d70*/  FFMA.FTZ R4, R8, R13, R3 ;  /* 0x0000000d08047223 */ /* 0x001fe20000010003 */
[----:B------:R-:W-:Y:S01]  /*1d80*/  HADD2.F32 R3, -RZ, R28.H1_H1 ;  /* 0x3000001cff037230 */ /* 0x000fe20000004100 */
[----:B------:R-:W-:Y:S01]  /*1d90*/  F2FP.F16.F32.PACK_AB R33, R33, R10 ;  /* 0x0000000a2121723e */ /* 0x000fe200000000ff */
[----:B--2---:R-:W-:Y:S01]  /*1da0*/  FMUL.FTZ R8, R6, R0 ;  /* 0x0000000006087220 */ /* 0x004fe20000410000 */
[----:B------:R-:W-:Y:S01]  /*1db0*/  HADD2.F32 R32, -RZ, R32.H0_H0 ;  /* 0x20000020ff207230 */ /* 0x000fe20000004100 */
[----:B------:R-:W-:Y:S01]  /*1dc0*/  F2FP.F16.F32.PACK_AB R29, R4, R29 ;  /* 0x0000001d041d723e */ /* 0x000fe200000000ff */
[----:B------:R-:W-:-:S02]  /*1dd0*/  HADD2.F32 R9, -RZ, R28.H0_H0 ;  /* 0x2000001cff097230 */ /* 0x000fc40000004100 */
[C---:B---3--:R-:W-:Y:S01]  /*1de0*/  FMUL.FTZ R7, R5.reuse, R0 ;  /* 0x0000000005077220 */ /* 0x048fe20000410000 */
[CC--:B------:R-:W-:Y:S01]  /*1df0*/  FMUL.FTZ R0, R6.reuse, R3.reuse ;  /* 0x0000000306007220 */ /* 0x0c0fe20000410000 */
[C---:B------:R-:W-:Y:S01]  /*1e00*/  FMUL.FTZ R3, R5.reuse, R3 ;  /* 0x0000000305037220 */ /* 0x040fe20000410000 */
[CC--:B------:R-:W-:Y:S01]  /*1e10*/  FFMA.FTZ R8, R5.reuse, R32.reuse, -R8 ;  /* 0x0000002005087223 */ /* 0x0c0fe20000010808 */
[C---:B------:R-:W-:Y:S01]  /*1e20*/  FFMA.FTZ R7, R6.reuse, R32, R7 ;  /* 0x0000002006077223 */ /* 0x040fe20000010007 */
[-C--:B------:R-:W-:Y:S01]  /*1e30*/  FFMA.FTZ R0, R5, R9.reuse, -R0 ;  /* 0x0000000905007223 */ /* 0x080fe20000010800 */
[----:B------:R-:W-:-:S03]  /*1e40*/  FFMA.FTZ R3, R6, R9, R3 ;  /* 0x0000000906037223 */ /* 0x000fc60000010003 */
[----:B------:R-:W-:Y:S02]  /*1e50*/  F2FP.F16.F32.PACK_AB R32, R7, R8 ;  /* 0x000000080720723e */ /* 0x000fe400000000ff */
[----:B------:R-:W-:-:S07]  /*1e60*/  F2FP.F16.F32.PACK_AB R28, R3, R0 ;  /* 0x00000000031c723e */ /* 0x000fce00000000ff */
.L_x_19:
[----:B------:R-:W-:Y:S05]  /*1e70*/  BSYNC B0 ;  /* 0x0000000000007941 */ /* 0x000fea0003800000 */
.L_x_6:
[----:B------:R-:W-:Y:S01]  /*1e80*/  ISETP.GT.AND P0, PT, R84, 0x1f, PT ;  /* 0x0000001f5400780c */ /* 0x000fe20003f04270 */
[----:B------:R-:W-:Y:S01]  /*1e90*/  BSSY B0, `(.L_x_20) ;  /* 0x0000027000007945 */ /* 0x000fe20003800000 */
[----:B0-2---:R-:W-:-:S11]  /*1ea0*/  IMAD.MOV.U32 R14, RZ, RZ, RZ ;  /* 0x000000ffff0e7224 */ /* 0x005fd600078e00ff */
[----:B------:R-:W-:Y:S05]  /*1eb0*/  @P0 BRA `(.L_x_21) ;  /* 0x0000000000900947 */ /* 0x000fea0003800000 */
[----:B-1----:R-:W0:Y:S01]  /*1ec0*/  LDC R0, c[0x0][0x29c] ;  /* 0x0000a700ff007b82 */ /* 0x002e220000000800 */
[----:B------:R-:W1:Y:S01]  /*1ed0*/  S2R R7, SR_CgaCtaId ;  /* 0x0000000000077919 */ /* 0x000e620000008800 */
[----:B------:R-:W-:Y:S01]  /*1ee0*/  MOV R6, 0x400 ;  /* 0x0000040000067802 */ /* 0x000fe20000000f00 */
[----:B------:R-:W-:Y:S01]  /*1ef0*/  ULDC UR4, c[0x0][0x284] ;  /* 0x0000a10000047ab9 */ /* 0x000fe20000000800 */
[----:B------:R-:W-:Y:S01]  /*1f00*/  LEA R8, R24, R37, 0x3 ;  /* 0x0000002518087211 */ /* 0x000fe200078e18ff */
[----:B---34-:R-:W-:-:S04]  /*1f10*/  HMUL2 R14, R33, R29 ;  /* 0x0000001d210e7232 */ /* 0x018fc80000000000 */
[----:B------:R-:W-:Y:S01]  /*1f20*/  IMAD R35, R35, UR4, R8 ;  /* 0x0000000423237c24 */ /* 0x000fe2000f8e0208 */
[----:B------:R-:W-:Y:S01]  /*1f30*/  UMOV UR4, 0xffffffff ;  /* 0xffffffff00047882 */ /* 0x000fe20000000000 */
[----:B------:R-:W-:-:S10]  /*1f40*/  HFMA2.MMA R14, R32, R28, R14 ;  /* 0x0000001c200e7235 */ /* 0x000fd4000000000e */
[--C-:B------:R-:W-:Y:S02]  /*1f50*/  HADD2.F32 R13, -RZ, R14.reuse.H0_H0 ;  /* 0x2000000eff0d7230 */ /* 0x100fe40000004100 */
[----:B------:R-:W-:Y:S01]  /*1f60*/  HADD2.F32 R14, -RZ, R14.H1_H1 ;  /* 0x3000000eff0e7230 */ /* 0x000fe20000004100 */
[----:B0-----:R-:W-:Y:S02]  /*1f70*/  ISETP.NE.AND P1, PT, R0, RZ, PT ;  /* 0x000000ff0000720c */ /* 0x001fe40003f25270 */
[----:B------:R-:W-:Y:S02]  /*1f80*/  IADD3 R0, R6, 0x40, RZ ;  /* 0x0000004006007810 */ /* 0x000fe40007ffe0ff */
[----:B------:R-:W-:Y:S01]  /*1f90*/  ISETP.GT.OR P0, PT, R84, 0x13, P1 ;  /* 0x000000135400780c */ /* 0x000fe20000f04670 */
[----:B------:R-:W-:Y:S01]  /*1fa0*/  FADD.FTZ R13, R13, R14 ;  /* 0x0000000e0d0d7221 */ /* 0x000fe20000010000 */
[----:B-1----:R-:W-:-:S07]  /*1fb0*/  LEA R3, R7, R0, 0x18 ;  /* 0x0000000007037211 */ /* 0x002fce00078ec0ff */
[----:B------:R-:W-:Y:S01]  /*1fc0*/  @!P1 VIADD R6, R6, 0x140 ;  /* 0x0000014006069836 */ /* 0x000fe20000000000 */
[----:B------:R-:W-:-:S03]  /*1fd0*/  LEA R3, R84, R3, 0x3 ;  /* 0x0000000354037211 */ /* 0x000fc600078e18ff */
[----:B------:R-:W0:Y:S01]  /*1fe0*/  @!P0 LDC.64 R4, c[0x0][0x248] ;  /* 0x00009200ff048b82 */ /* 0x000e220000000a00 */
[----:B------:R-:W-:Y:S01]  /*1ff0*/  @!P1 LEA R7, R7, R6, 0x18 ;  /* 0x0000000607079211 */ /* 0x000fe200078ec0ff */
[----:B------:R1:W-:Y:S03]  /*2000*/  STS.64 [R3], R32 ;  /* 0x0000002003007388 */ /* 0x0003e60000000a00 */
[----:B------:R-:W-:-:S05]  /*2010*/  @!P1 LEA R7, R84, R7, 0x3 ;  /* 0x0000000754079211 */ /* 0x000fca00078e18ff */
[----:B------:R1:W-:Y:S01]  /*2020*/  @!P1 STS.64 [R7], R30 ;  /* 0x0000001e07009388 */ /* 0x0003e20000000a00 */
[----:B0-----:R-:W-:-:S05]  /*2030*/  @!P0 IMAD.WIDE R4, R35, 0x2, R4 ;  /* 0x0000000223048825 */ /* 0x001fca00078e0204 */
[----:B------:R1:W-:Y:S01]  /*2040*/  @!P0 STG.E.64 desc[UR36][R4.64], R28 ;  /* 0x0000001c04008986 */ /* 0x0003e2000c101b24 */
[----:B------:R-:W-:Y:S05]  /*2050*/  BRA.DIV UR4, `(.L_x_22) ;  /* 0x0000007a04607947 */ /* 0x000fea000b800000 */
[----:B------:R-:W0:Y:S02]  /*2060*/  SHFL.BFLY PT, R14, R13, 0x10, 0x1f ;  /* 0x0e001f000d0e7f89 */ /* 0x000e2400000e0000 */
[----:B0-----:R-:W-:-:S05]  /*2070*/  FADD.FTZ R0, R13, R14 ;  /* 0x0000000e0d007221 */ /* 0x001fca0000010000 */
[----:B------:R-:W1:Y:S02]  /*2080*/  SHFL.BFLY PT, R14, R0, 0x8, 0x1f ;  /* 0x0d001f00000e7f89 */ /* 0x000e6400000e0000 */
[----:B-1----:R-:W-:-:S05]  /*2090*/  FADD.FTZ R3, R0, R14 ;  /* 0x0000000e00037221 */ /* 0x002fca0000010000 */
[----:B------:R-:W0:Y:S02]  /*20a0*/  SHFL.BFLY PT, R14, R3, 0x4, 0x1f ;  /* 0x0c801f00030e7f89 */ /* 0x000e2400000e0000 */
[----:B0-----:R-:W-:-:S05]  /*20b0*/  FADD.FTZ R4, R3, R14 ;  /* 0x0000000e03047221 */ /* 0x001fca0000010000 */
[----:B------:R-:W0:Y:S02]  /*20c0*/  SHFL.BFLY PT, R14, R4, 0x2, 0x1f ;  /* 0x0c401f00040e7f89 */ /* 0x000e2400000e0000 */
[----:B0-----:R-:W-:-:S05]  /*20d0*/  FADD.FTZ R5, R4, R14 ;  /* 0x0000000e04057221 */ /* 0x001fca0000010000 */
[----:B------:R0:W1:Y:S02]  /*20e0*/  SHFL.BFLY PT, R14, R5, 0x1, 0x1f ;  /* 0x0c201f00050e7f89 */ /* 0x00006400000e0000 */
.L_x_142:
[----:B-1----:R-:W-:-:S07]  /*20f0*/  FADD.FTZ R14, R5, R14 ;  /* 0x0000000e050e7221 */ /* 0x002fce0000010000 */
.L_x_21:
[----:B------:R-:W-:Y:S05]  /*2100*/  BSYNC B0 ;  /* 0x0000000000007941 */ /* 0x000fea0003800000 */
.L_x_20:
[----:B------:R-:W2:Y:S01]  /*2110*/  LDC R214, c[0x0][0x284] ;  /* 0x0000a100ffd67b82 */ /* 0x000ea20000000800 */
[----:B------:R-:W-:Y:S01]  /*2120*/  ISETP.NE.AND P0, PT, R84, RZ, PT ;  /* 0x000000ff5400720c */ /* 0x000fe20003f05270 */
[----:B------:R-:W-:Y:S01]  /*2130*/  IMAD.MOV.U32 R218, RZ, RZ, -0x800001 ;  /* 0xff7fffffffda7424 */ /* 0x000fe200078e00ff */
[----:B--2---:R-:W-:-:S11]  /*2140*/  VIADDMNMX R213, R17, -R214, RZ, !PT ;  /* 0x800000d611d57246 */ /* 0x004fd600078001ff */
[----:B------:R-:W-:Y:S05]  /*2150*/  @P0 BRA `(.L_x_23) ;  /* 0x0000000000440947 */ /* 0x000fea0003800000 */
[----:B------:R-:W-:Y:S02]  /*2160*/  ULDC.64 UR4, c[0x0][0x2c8] ;  /* 0x0000b20000047ab9 */ /* 0x000fe40000000a00 */
[----:B------:R-:W-:Y:S01]  /*2170*/  ISETP.NE.U32.AND P0, PT, RZ, UR4, PT ;  /* 0x00000004ff007c0c */ /* 0x000fe2000bf05070 */
[----:B------:R-:W-:-:S03]  /*2180*/  ULDC UR4, c[0x0][0x2a0] ;  /* 0x0000a80000047ab9 */ /* 0x000fc60000000800 */
[----:B------:R-:W-:-:S13]  /*2190*/  ISETP.NE.AND.EX P0, PT, RZ, UR5, PT, P0 ;  /* 0x00000005ff007c0c */ /* 0x000fda000bf05300 */
[----:B------:R-:W2:Y:S01]  /*21a0*/  @P0 LDC R6, c[0x0][0x2d0] ;  /* 0x0000b400ff060b82 */ /* 0x000ea20000000800 */
[----:B-1----:R-:W-:-:S07]  /*21b0*/  @P0 IADD3 R0, R22, -R23, RZ ;  /* 0x8000001716000210 */ /* 0x002fce0007ffe0ff */
[----:B0-----:R-:W0:Y:S01]  /*21c0*/  @P0 LDC.64 R4, c[0x0][0x2c8] ;  /* 0x0000b200ff040b82 */ /* 0x001e220000000a00 */
[----:B--2---:R-:W-:-:S04]  /*21d0*/  @P0 IMAD R3, R19, R6, R0 ;  /* 0x0000000613030224 */ /* 0x004fc800078e0200 */
[----:B------:R-:W-:-:S04]  /*21e0*/  @P0 IMAD R3, R3, R6, R0 ;  /* 0x0000000603030224 */ /* 0x000fc800078e0200 */
[----:B0-----:R-:W-:-:S06]  /*21f0*/  @P0 IMAD.WIDE R4, R3, 0x2, R4 ;  /* 0x0000000203040825 */ /* 0x001fcc00078e0204 */
[----:B------:R-:W2:Y:S01]  /*2200*/  @P0 LDG.E.U16 R4, desc[UR36][R4.64] ;  /* 0x0000002404040981 */ /* 0x000ea2000c1e1500 */
[----:B------:R-:W-:Y:S01]  /*2210*/  IADD3 R0, R22, -R213, RZ ;  /* 0x800000d516007210 */ /* 0x000fe20007ffe0ff */
[----:B------:R-:W-:-:S03]  /*2220*/  FMUL.FTZ R218, R14, UR4 ;  /* 0x000000040eda7c20 */ /* 0x000fc60008410000 */
[----:B------:R-:W-:Y:S01]  /*2230*/  LEA R7, R0, UR38, 0x2 ;  /* 0x0000002600077c11 */ /* 0x000fe2000f8e10ff */
[----:B--2---:R-:W-:-:S05]  /*2240*/  @P0 HADD2.F32 R3, -RZ, R4.H0_H0 ;  /* 0x20000004ff030230 */ /* 0x004fca0000004100 */
[----:B------:R-:W-:-:S05]  /*2250*/  @P0 FADD.FTZ R218, R218, R3 ;  /* 0x00000003dada0221 */ /* 0x000fca0000010000 */
[----:B------:R2:W-:Y:S02]  /*2260*/  STS [R7], R218 ;  /* 0x000000da07007388 */ /* 0x0005e40000000800 */
.L_x_23:
[----:B------:R-:W-:Y:S05]  /*2270*/  WARPSYNC.ALL ;  /* 0x0000000000007948 */ /* 0x000fea0003800000 */
[----:B------:R-:W5:Y:S08]  /*2280*/  S2UR UR5, SR_CgaCtaId ;  /* 0x00000000000579c3 */ /* 0x000f700000008800 */
[----:B------:R-:W-:Y:S01]  /*2290*/  BAR.SYNC.DEFER_BLOCKING 0x0 ;  /* 0x0000000000007b1d */ /* 0x000fe20000010000 */
[--C-:B-1----:R-:W-:Y:S01]  /*22a0*/  IADD3 R0, R22, 0x1f, -R213.reuse ;  /* 0x0000001f16007810 */ /* 0x102fe20007ffe8d5 */
[----:B------:R-:W-:-:S03]  /*22b0*/  IMAD.IADD R212, R84, 0x1, R213 ;  /* 0x0000000154d47824 */ /* 0x000fc600078e02d5 */
[----:B------:R-:W-:Y:S01]  /*22c0*/  SHF.R.S32.HI R3, RZ, 0x1f, R0 ;  /* 0x0000001fff037819 */ /* 0x000fe20000011400 */
[----:B------:R-:W-:Y:S01]  /*22d0*/  UMOV UR4, 0x400 ;  /* 0x0000040000047882 */ /* 0x000fe20000000000 */
[----:B------:R-:W-:Y:S02]  /*22e0*/  ULDC UR10, c[0x0][0x29c] ;  /* 0x0000a700000a7ab9 */ /* 0x000fe40000000800 */
[----:B------:R-:W-:-:S04]  /*22f0*/  LEA.HI R3, R3, R0, RZ, 0x5 ;  /* 0x0000000003037211 */ /* 0x000fc800078f28ff */
[----:B------:R-:W-:-:S04]  /*2300*/  LOP3.LUT R0, R3, 0xffffffe0, RZ, 0xc0, !PT ;  /* 0xffffffe003007812 */ /* 0x000fc800078ec0ff */
[----:B------:R-:W-:-:S04]  /*2310*/  IADD3 R217, R0, R213, RZ ;  /* 0x000000d500d97210 */ /* 0x000fc80007ffe0ff */
[----:B------:R-:W-:Y:S01]  /*2320*/  ISETP.GE.AND P0, PT, R212, R217, PT ;  /* 0x000000d9d400720c */ /* 0x000fe20003f06270 */
[----:B-----5:R-:W-:-:S03]  /*2330*/  ULEA UR4, UR5, UR4, 0x18 ;  /* 0x0000000405047291 */ /* 0x020fc6000f8ec03f */
[----:B------:R-:W-:Y:S02]  /*2340*/  ULDC UR5, c[0x0][0x29c] ;  /* 0x0000a70000057ab9 */ /* 0x000fe40000000800 */
[----:B------:R-:W-:-:S03]  /*2350*/  UISETP.NE.AND UP0, UPT, UR5, URZ, UPT ;  /* 0x0000003f0500728c */ /* 0x000fc6000bf05270 */
[----:B------:R-:W-:Y:S01]  /*2360*/  ULDC UR5, c[0x0][0x280] ;  /* 0x0000a00000057ab9 */ /* 0x000fe20000000800 */
[----:B------:R-:W1:Y:S01]  /*2370*/  LDS.128 R8, [UR4+0x40] ;  /* 0x00004004ff087984 */ /* 0x000e620008000c00 */
[----:B------:R-:W-:Y:S01]  /*2380*/  IMAD R20, R86, UR5, R19 ;  /* 0x0000000556147c24 */ /* 0x000fe2000f8e0213 */
[----:B------:R-:W-:Y:S01]  /*2390*/  PLOP3.LUT P2, PT, PT, PT, UP0, 0x80, 0x0 ;  /* 0x000000000000781c */ /* 0x000fe20003f4f008 */
[----:B------:R-:W-:Y:S01]  /*23a0*/  ULDC UR5, c[0x0][0x2a0] ;  /* 0x0000a80000057ab9 */ /* 0x000fe20000000800 */
[----:B------:R-:W0:Y:S04]  /*23b0*/  LDS.128 R12, [UR4+0x50] ;  /* 0x00005004ff0c7984 */ /* 0x000e280008000c00 */
[----:B----4-:R-:W4:Y:S04]  /*23c0*/  LDS.128 R28, [UR4+0x60] ;  /* 0x00006004ff1c7984 */ /* 0x010f280008000c00 */
[----:B---3--:R-:W3:Y:S04]  /*23d0*/  LDS.128 R32, [UR4+0x70] ;  /* 0x00007004ff207984 */ /* 0x008ee80008000c00 */
[----:B------:R-:W0:Y:S04]  /*23e0*/  LDS.128 R36, [UR4+0x80] ;  /* 0x00008004ff247984 */ /* 0x000e280008000c00 */
        /* <DEDUP_REMOVED lines=10> */
[----:B------:R-:W0:Y:S01]  /*2490*/  LDS.128 R80, [UR4+0x130] ;  /* 0x00013004ff507984 */ /* 0x000e220008000c00 */
[----:B-1-34-:R-:W-:Y:S05]  /*24a0*/  @P2 BRA `(.L_x_24) ;  /* 0x0000000000402947 */ /* 0x01afea0003800000 */
[----:B------:R-:W1:Y:S04]  /*24b0*/  LDS.128 R84, [UR4+0x140] ;  /* 0x00014004ff547984 */ /* 0x000e680008000c00 */
[----:B------:R-:W3:Y:S04]  /*24c0*/  LDS.128 R88, [UR4+0x150] ;  /* 0x00015004ff587984 */ /* 0x000ee80008000c00 */
[----:B------:R-:W4:Y:S04]  /*24d0*/  LDS.128 R92, [UR4+0x160] ;  /* 0x00016004ff5c7984 */ /* 0x000f280008000c00 */
        /* <DEDUP_REMOVED lines=12> */
[----:B-1-34-:R-:W0:Y:S02]  /*25a0*/  LDS.128 R144, [UR4+0x230] ;  /* 0x00023004ff907984 */ /* 0x01ae240008000c00 */
.L_x_24:
[----:B------:R-:W-:Y:S01]  /*25b0*/  ULDC.64 UR8, c[0x0][0x258] ;  /* 0x0000960000087ab9 */ /* 0x000fe20000000a00 */
[----:B------:R-:W-:Y:S01]  /*25c0*/  ULDC.64 UR6, c[0x0][0x2b0] ;  /* 0x0000ac0000067ab9 */ /* 0x000fe20000000a00 */
[----:B------:R-:W-:Y:S01]  /*25d0*/  ULDC.64 UR12, c[0x0][0x2c8] ;  /* 0x0000b200000c7ab9 */ /* 0x000fe20000000a00 */
[----:B------:R-:W-:Y:S01]  /*25e0*/  BSSY B0, `(.L_x_25) ;  /* 0x0000321000007945 */ /* 0x000fe20003800000 */
[----:B------:R-:W-:-:S03]  /*25f0*/  IMAD R20, R20, 0x50, RZ ;  /* 0x0000005014147824 */ /* 0x000fc600078e02ff */
[----:B------:R-:W-:Y:S05]  /*2600*/  @P0 BRA `(.L_x_26) ;  /* 0x0000003000780947 */ /* 0x000fea0003800000 */
[-C--:B------:R-:W-:Y:S01]  /*2610*/  IABS R0, R214.reuse ;  /* 0x000000d600007213 */ /* 0x080fe20000000000 */
[----:B------:R-:W1:Y:S01]  /*2620*/  LDC R215, c[0x0][0x2c0] ;  /* 0x0000b000ffd77b82 */ /* 0x000e620000000800 */
[----:B------:R-:W-:Y:S01]  /*2630*/  IMAD R216, R216, R214, RZ ;  /* 0x000000d6d8d87224 */ /* 0x000fe200078e02ff */
[----:B------:R-:W-:Y:S01]  /*2640*/  ULDC UR4, c[0x0][0x298] ;  /* 0x0000a60000047ab9 */ /* 0x000fe20000000800 */
[----:B------:R-:W3:Y:S01]  /*2650*/  I2F.RP R6, R0 ;  /* 0x0000000000067306 */ /* 0x000ee20000209400 */
[----:B------:R-:W-:Y:S02]  /*2660*/  IMAD R214, R214, 0x50, RZ ;  /* 0x00000050d6d67824 */ /* 0x000fe400078e02ff */
[----:B------:R-:W-:-:S05]  /*2670*/  SHF.R.S32.HI R21, RZ, 0x1f, R216 ;  /* 0x0000001fff157819 */ /* 0x000fca00000114d8 */
[----:B---3--:R-:W3:Y:S01]  /*2680*/  MUFU.RCP R6, R6 ;  /* 0x0000000600067308 */ /* 0x008ee20000001000 */
[----:B-1----:R-:W-:Y:S02]  /*2690*/  IADD3 R215, R215, UR4, RZ ;  /* 0x00000004d7d77c10 */ /* 0x002fe4000fffe0ff */
[----:B---3--:R-:W-:-:S05]  /*26a0*/  IADD3 R4, R6, 0xffffffe, RZ ;  /* 0x0ffffffe06047810 */ /* 0x008fca0007ffe0ff */
[----:B0-----:R0:W1:Y:S02]  /*26b0*/  F2I.FTZ.U32.TRUNC.NTZ R5, R4 ;  /* 0x0000000400057305 */ /* 0x001064000021f000 */
[----:B0-----:R-:W-:Y:S01]  /*26c0*/  HFMA2.MMA R4, -RZ, RZ, 0, 0 ;  /* 0x00000000ff047435 */ /* 0x001fe200000001ff */
[----:B-1----:R-:W-:-:S04]  /*26d0*/  IMAD.MOV R3, RZ, RZ, -R5 ;  /* 0x000000ffff037224 */ /* 0x002fc800078e0a05 */
[----:B------:R-:W-:-:S05]  /*26e0*/  IMAD R3, R3, R0, RZ ;  /* 0x0000000003037224 */ /* 0x000fca00078e02ff */
[----:B------:R-:W-:-:S07]  /*26f0*/  IMAD.HI.U32 R3, R5, R3, R4 ;  /* 0x0000000305037227 */ /* 0x000fce00078e0004 */
.L_x_61:
[----:B0-----:R-:W0:Y:S01]  /*2700*/  LDC R221, c[0x0][0x284] ;  /* 0x0000a100ffdd7b82 */ /* 0x001e220000000800 */
[----:B------:R-:W-:-:S04]  /*2710*/  ISETP.NE.U32.AND P0, PT, RZ, UR6, PT ;  /* 0x00000006ff007c0c */ /* 0x000fc8000bf05070 */
[----:B------:R-:W-:-:S13]  /*2720*/  ISETP.NE.AND.EX P0, PT, RZ, UR7, PT, P0 ;  /* 0x00000007ff007c0c */ /* 0x000fda000bf05300 */
[----:B------:R-:W-:Y:S01]  /*2730*/  @P0 SHF.R.S32.HI R209, RZ, 0x1f, R212 ;  /* 0x0000001fffd10819 */ /* 0x000fe200000114d4 */
[----:B0-----:R-:W-:-:S05]  /*2740*/  IMAD R211, R2, R221, RZ ;  /* 0x000000dd02d37224 */ /* 0x001fca00078e02ff */
[--C-:B------:R-:W-:Y:S02]  /*2750*/  @P0 SHF.R.S32.HI R210, RZ, 0x1f, R211.reuse ;  /* 0x0000001fffd20819 */ /* 0x100fe400000114d3 */
[----:B------:R-:W-:-:S04]  /*2760*/  @P0 IADD3 R208, P1, P3, R212, UR6, R211 ;  /* 0x00000006d4d00c10 */ /* 0x000fc8000fb3e0d3 */
[----:B------:R-:W-:-:S05]  /*2770*/  @P0 IADD3.X R209, R209, UR7, R210, P1, P3 ;  /* 0x00000007d1d10c10 */ /* 0x000fca0008fe64d2 */
[----:B---3--:R0:W3:Y:S01]  /*2780*/  @P0 LDG.E.U8 R208, desc[UR36][R208.64] ;  /* 0x00000024d0d00981 */ /* 0x0080e2000c1e1100 */
[----:B------:R-:W-:Y:S01]  /*2790*/  IABS R220, R212 ;  /* 0x000000d400dc7213 */ /* 0x000fe20000000000 */
[----:B------:R-:W-:Y:S01]  /*27a0*/  BSSY B1, `(.L_x_27) ;  /* 0x0000045000017945 */ /* 0x000fe20003800000 */
[----:B------:R-:W-:Y:S02]  /*27b0*/  IABS R223, R221 ;  /* 0x000000dd00df7213 */ /* 0x000fe40000000000 */
[----:B------:R-:W-:Y:S01]  /*27c0*/  ISETP.GE.AND P3, PT, R212, RZ, PT ;  /* 0x000000ffd400720c */ /* 0x000fe20003f66270 */
[----:B------:R-:W-:Y:S01]  /*27d0*/  IMAD.HI.U32 R210, R3, R220, RZ ;  /* 0x000000dc03d27227 */ /* 0x000fe200078e00ff */
[----:B-1--4-:R-:W-:-:S03]  /*27e0*/  MOV R224, 0x50 ;  /* 0x0000005000e07802 */ /* 0x012fc60000000f00 */
[----:B------:R-:W-:-:S04]  /*27f0*/  IMAD.MOV R219, RZ, RZ, -R210 ;  /* 0x000000ffffdb7224 */ /* 0x000fc800078e0ad2 */
[----:B------:R-:W-:Y:S02]  /*2800*/  IMAD R220, R223, R219, R220 ;  /* 0x000000dbdfdc7224 */ /* 0x000fe400078e02dc */
[----:B------:R-:W1:Y:S03]  /*2810*/  LDC R219, c[0x0][0x288] ;  /* 0x0000a200ffdb7b82 */ /* 0x000e660000000800 */
[----:B------:R-:W-:-:S13]  /*2820*/  ISETP.GT.U32.AND P1, PT, R0, R220, PT ;  /* 0x000000dc0000720c */ /* 0x000fda0003f24070 */
[----:B------:R-:W-:-:S04]  /*2830*/  @!P1 IADD3 R220, R220, -R223, RZ ;  /* 0x800000dfdcdc9210 */ /* 0x000fc80007ffe0ff */
[----:B------:R-:W-:-:S13]  /*2840*/  ISETP.GT.U32.AND P1, PT, R0, R220, PT ;  /* 0x000000dc0000720c */ /* 0x000fda0003f24070 */
[----:B------:R-:W-:Y:S02]  /*2850*/  @!P1 IADD3 R220, R220, -R223, RZ ;  /* 0x800000dfdcdc9210 */ /* 0x000fe40007ffe0ff */
[----:B------:R-:W-:Y:S01]  /*2860*/  ISETP.NE.AND P1, PT, R221, RZ, PT ;  /* 0x000000ffdd00720c */ /* 0x000fe20003f25270 */
[----:B------:R-:W4:Y:S02]  /*2870*/  LDC.64 R222, c[0x0][0x2e0] ;  /* 0x0000b800ffde7b82 */ /* 0x000f240000000a00 */
[----:B------:R-:W-:-:S10]  /*2880*/  @!P3 IMAD.MOV R220, RZ, RZ, -R220 ;  /* 0x000000ffffdcb224 */ /* 0x000fd400078e0adc */
[----:B------:R-:W-:-:S04]  /*2890*/  @!P1 LOP3.LUT R220, RZ, R221, RZ, 0x33, !PT ;  /* 0x000000ddffdc9212 */ /* 0x000fc800078e33ff */
[----:B------:R-:W-:Y:S02]  /*28a0*/  SHF.R.S32.HI R210, RZ, 0x1f, R220 ;  /* 0x0000001fffd27819 */ /* 0x000fe400000114dc */
[----:B0-----:R-:W-:-:S04]  /*28b0*/  IADD3 R209, P1, R220, R211, RZ ;  /* 0x000000d3dcd17210 */ /* 0x001fc80007f3e0ff */
[----:B------:R-:W-:Y:S01]  /*28c0*/  LEA.HI.X.SX32 R210, R211, R210, 0x1, P1 ;  /* 0x000000d2d3d27211 */ /* 0x000fe200008f0eff */
[----:B-1----:R-:W-:Y:S01]  /*28d0*/  IMAD R211, R16, R219, R19 ;  /* 0x000000db10d37224 */ /* 0x002fe200078e0213 */
[----:B------:R-:W-:Y:S02]  /*28e0*/  ISETP.GE.AND P1, PT, R212, R22, PT ;  /* 0x00000016d400720c */ /* 0x000fe40003f26270 */
[----:B------:R-:W-:-:S04]  /*28f0*/  LEA R226, P3, R209, UR8, 0x2 ;  /* 0x00000008d1e27c11 */ /* 0x000fc8000f8610ff */
[----:B------:R-:W-:Y:S01]  /*2900*/  LEA.HI.X R227, R209, UR9, R210, 0x2, P3 ;  /* 0x00000009d1e37c11 */ /* 0x000fe200098f14d2 */
[----:B------:R-:W-:-:S04]  /*2910*/  IMAD R209, R211, R224, 0x8 ;  /* 0x00000008d3d17424 */ /* 0x000fc800078e02e0 */
[----:B----4-:R-:W-:Y:S01]  /*2920*/  IMAD.WIDE R222, R209, 0x2, R222 ;  /* 0x00000002d1de7825 */ /* 0x010fe200078e02de */
[----:B---3--:R-:W-:Y:S01]  /*2930*/  ISETP.NE.AND P0, PT, R208, RZ, P0 ;  /* 0x000000ffd000720c */ /* 0x008fe20000705270 */
[----:B-----5:R-:W-:-:S12]  /*2940*/  @P1 BRA `(.L_x_28) ;  /* 0x0000000000a81947 */ /* 0x020fd80003800000 */
[----:B------:R-:W-:-:S04]  /*2950*/  SHF.L.U32 R229, R220, 0x3, RZ ;  /* 0x00000003dce57819 */ /* 0x000fc800000006ff */
[----:B------:R-:W-:-:S13]  /*2960*/  ISETP.GE.AND P2, PT, R229, R214, PT ;  /* 0x000000d6e500720c */ /* 0x000fda0003f46270 */
[----:B------:R-:W3:Y:S01]  /*2970*/  @!P2 LDG.E R150, desc[UR36][R226.64] ;  /* 0x00000024e296a981 */ /* 0x000ee2000c1e1900 */
[----:B------:R-:W3:Y:S08]  /*2980*/  @!P2 LDC R151, c[0x0][0x288] ;  /* 0x0000a200ff97ab82 */ /* 0x000ef00000000800 */
[----:B------:R-:W0:Y:S01]  /*2990*/  @!P2 LDC.64 R148, c[0x0][0x248] ;  /* 0x00009200ff94ab82 */ /* 0x000e220000000a00 */
[----:B------:R-:W-:Y:S01]  /*29a0*/  UISETP.NE.AND UP0, UPT, UR10, URZ, UPT ;  /* 0x0000003f0a00728c */ /* 0x000fe2000bf05270 */
[----:B---3--:R-:W-:-:S02]  /*29b0*/  @!P2 IMAD R150, R150, R151, RZ ;  /* 0x000000979696a224 */ /* 0x008fc400078e02ff */
[----:B------:R-:W-:Y:S02]  /*29c0*/  @!P2 IMAD R151, R20, R221, RZ ;  /* 0x000000dd1497a224 */ /* 0x000fe400078e02ff */
[----:B------:R-:W-:-:S03]  /*29d0*/  @!P2 IMAD R150, R150, 0x50, RZ ;  /* 0x000000509696a824 */ /* 0x000fc600078e02ff */
[----:B------:R-:W-:Y:S01]  /*29e0*/  @!P2 SHF.R.S32.HI R209, RZ, 0x1f, R151 ;  /* 0x0000001fffd1a819 */ /* 0x000fe20000011497 */
[----:B------:R-:W-:-:S05]  /*29f0*/  @!P2 IMAD R150, R150, R221, R229 ;  /* 0x000000dd9696a224 */ /* 0x000fca00078e02e5 */
[----:B------:R-:W-:-:S04]  /*2a00*/  @!P2 IADD3 R210, P3, R150, R151, RZ ;  /* 0x0000009796d2a210 */ /* 0x000fc80007f7e0ff */
[----:B------:R-:W-:Y:S02]  /*2a10*/  @!P2 LEA.HI.X.SX32 R209, R150, R209, 0x1, P3 ;  /* 0x000000d196d1a211 */ /* 0x000fe400018f0eff */
[----:B------:R-:W-:Y:S02]  /*2a20*/  CS2R R150, SRZ ;  /* 0x0000000000967805 */ /* 0x000fe4000001ff00 */
[----:B0-----:R-:W-:-:S04]  /*2a30*/  @!P2 LEA R208, P3, R210, R148, 0x1 ;  /* 0x00000094d2d0a211 */ /* 0x001fc800078608ff */
[----:B------:R-:W-:Y:S02]  /*2a40*/  @!P2 LEA.HI.X R209, R210, R149, R209, 0x1, P3 ;  /* 0x00000095d2d1a211 */ /* 0x000fe400018f0cd1 */
[----:B------:R-:W-:-:S06]  /*2a50*/  CS2R R148, SRZ ;  /* 0x0000000000947805 */ /* 0x000fcc000001ff00 */
[----:B------:R0:W5:Y:S01]  /*2a60*/  @!P2 LDG.E.128 R148, desc[UR36][R208.64] ;  /* 0x00000024d094a981 */ /* 0x000162000c1e1d00 */
[----:B------:R-:W-:-:S13]  /*2a70*/  PLOP3.LUT P2, PT, PT, PT, UP0, 0x80, 0x0 ;  /* 0x000000000000781c */ /* 0x000fda0003f4f008 */
[----:B0-----:R-:W-:Y:S05]  /*2a80*/  @P2 BRA `(.L_x_28) ;  /* 0x0000000000582947 */ /* 0x001fea0003800000 */
[----:B------:R-:W-:-:S13]  /*2a90*/  LOP3.LUT P5, RZ, R27, 0x1, RZ, 0xc0, !PT ;  /* 0x000000011bff7812 */ /* 0x000fda00078ac0ff */
[----:B------:R-:W0:Y:S08]  /*2aa0*/  @P5 LDC R210, c[0x0][0x288] ;  /* 0x0000a200ffd25b82 */ /* 0x000e300000000800 */
[----:B------:R-:W1:Y:S01]  /*2ab0*/  @P5 LDC.64 R208, c[0x0][0x2e0] ;  /* 0x0000b800ffd05b82 */ /* 0x000e620000000a00 */
[----:B0-----:R-:W-:-:S04]  /*2ac0*/  @P5 IMAD R210, R16, R210, R19 ;  /* 0x000000d210d25224 */ /* 0x001fc800078e0213 */
[----:B------:R-:W-:-:S04]  /*2ad0*/  @P5 IMAD R211, R210, 0x50, RZ ;  /* 0x00000050d2d35824 */ /* 0x000fc800078e02ff */
[----:B-1----:R-:W-:-:S06]  /*2ae0*/  @P5 IMAD.WIDE R208, R211, 0x2, R208 ;  /* 0x00000002d3d05825 */ /* 0x002fcc00078e02d0 */
[----:B------:R-:W3:Y:S01]  /*2af0*/  @P5 LDG.E.128 R208, desc[UR36][R208.64] ;  /* 0x00000024d0d05981 */ /* 0x000ee2000c1e1d00 */
[----:B------:R-:W-:Y:S01]  /*2b00*/  ISETP.GE.AND P3, PT, R229, R214, PT ;  /* 0x000000d6e500720c */ /* 0x000fe20003f66270 */
[----:B-----5:R-:W-:Y:S01]  /*2b10*/  HFMA2.MMA R149, R149, 1, 1, R85 ;  /* 0x3c003c0095957835 */ /* 0x020fe20000000055 */
[----:B------:R-:W-:Y:S01]  /*2b20*/  HADD2 R148, R148, R84 ;  /* 0x0000005494947230 */ /* 0x000fe20000000000 */
[----:B------:R-:W-:Y:S01]  /*2b30*/  HFMA2.MMA R151, R151, 1, 1, R87 ;  /* 0x3c003c0097977835 */ /* 0x000fe20000000057 */
[----:B------:R-:W-:-:S09]  /*2b40*/  HADD2 R150, R150, R86 ;  /* 0x0000005696967230 */ /* 0x000fd20000000000 */
[----:B------:R-:W0:Y:S01]  /*2b50*/  @!P3 LDC.64 R224, c[0x0][0x248] ;  /* 0x00009200ffe0bb82 */ /* 0x000e220000000a00 */
[----:B------:R-:W-:-:S04]  /*2b60*/  @!P3 IADD3 R228, P4, R216, R229, RZ ;  /* 0x000000e5d8e4b210 */ /* 0x000fc80007f9e0ff */
[----:B------:R-:W-:Y:S02]  /*2b70*/  @!P3 LEA.HI.X.SX32 R229, R229, R21, 0x1, P4 ;  /* 0x00000015e5e5b211 */ /* 0x000fe400020f0eff */
[----:B0-----:R-:W-:-:S04]  /*2b80*/  @!P3 LEA R224, P4, R228, R224, 0x1 ;  /* 0x000000e0e4e0b211 */ /* 0x001fc800078808ff */
[----:B------:R-:W-:Y:S01]  /*2b90*/  @!P3 LEA.HI.X R225, R228, R225, R229, 0x1, P4 ;  /* 0x000000e1e4e1b211 */ /* 0x000fe200020f0ce5 */
[----:B---3--:R-:W-:Y:S01]  /*2ba0*/  @P5 HFMA2.MMA R149, R149, R209, -RZ ;  /* 0x000000d195955235 */ /* 0x008fe200001000ff */
[----:B------:R-:W-:Y:S01]  /*2bb0*/  @P5 HMUL2 R148, R148, R208 ;  /* 0x000000d094945232 */ /* 0x000fe20000000000 */
[----:B------:R-:W-:Y:S01]  /*2bc0*/  @P5 HFMA2.MMA R151, R151, R211, -RZ ;  /* 0x000000d397975235 */ /* 0x000fe200001000ff */
[----:B------:R-:W-:-:S06]  /*2bd0*/  @P5 HMUL2 R150, R150, R210 ;  /* 0x000000d296965232 */ /* 0x000fcc0000000000 */
[----:B------:R0:W-:Y:S04]  /*2be0*/  @!P3 STG.E.128 desc[UR36][R224.64], R148 ;  /* 0x00000094e000b986 */ /* 0x0001e8000c101d24 */
.L_x_28:
[----:B------:R-:W-:Y:S05]  /*2bf0*/  BSYNC B1 ;  /* 0x0000000000017941 */ /* 0x000fea0003800000 */
.L_x_27:
[----:B------:R-:W-:Y:S04]  /*2c00*/  BSSY B1, `(.L_x_29) ;  /* 0x0000026000017945 */ /* 0x000fe80003800000 */
[----:B------:R-:W-:Y:S05]  /*2c10*/  @P1 BRA `(.L_x_30) ;  /* 0x0000000000901947 */ /* 0x000fea0003800000 */
[----:B------:R-:W-:-:S05]  /*2c20*/  IMAD.IADD R4, R220, 0x1, R221 ;  /* 0x00000001dc047824 */ /* 0x000fca00078e02dd */
[----:B------:R-:W-:-:S04]  /*2c30*/  SHF.L.U32 R228, R4, 0x3, RZ ;  /* 0x0000000304e47819 */ /* 0x000fc800000006ff */
[----:B------:R-:W-:-:S13]  /*2c40*/  ISETP.GE.AND P3, PT, R228, R214, PT ;  /* 0x000000d6e400720c */ /* 0x000fda0003f66270 */
[----:B------:R-:W3:Y:S01]  /*2c50*/  @!P3 LDG.E R4, desc[UR36][R226.64] ;  /* 0x00000024e204b981 */ /* 0x000ee2000c1e1900 */
[----:B------:R-:W1:Y:S01]  /*2c60*/  @!P3 LDC.64 R208, c[0x0][0x248] ;  /* 0x00009200ffd0bb82 */ /* 0x000e620000000a00 */
[----:B------:R-:W-:Y:S02]  /*2c70*/  @!P3 IMAD R6, R20, R221, RZ ;  /* 0x000000dd1406b224 */ /* 0x000fe400078e02ff */
[----:B---3--:R-:W-:-:S04]  /*2c80*/  @!P3 IMAD R4, R4, R219, RZ ;  /* 0x000000db0404b224 */ /* 0x008fc800078e02ff */
[----:B------:R-:W-:-:S04]  /*2c90*/  @!P3 IMAD R4, R4, 0x50, RZ ;  /* 0x000000500404b824 */ /* 0x000fc800078e02ff */
[----:B------:R-:W-:-:S05]  /*2ca0*/  @!P3 IMAD R4, R4, R221, R228 ;  /* 0x000000dd0404b224 */ /* 0x000fca00078e02e4 */
[----:B------:R-:W-:Y:S02]  /*2cb0*/  @!P3 SHF.R.S32.HI R5, RZ, 0x1f, R4 ;  /* 0x0000001fff05b819 */ /* 0x000fe40000011404 */
[----:B------:R-:W-:-:S04]  /*2cc0*/  @!P3 IADD3 R4, P2, R6, R4, RZ ;  /* 0x000000040604b210 */ /* 0x000fc80007f5e0ff */
[----:B------:R-:W-:Y:S02]  /*2cd0*/  @!P3 LEA.HI.X.SX32 R5, R6, R5, 0x1, P2 ;  /* 0x000000050605b211 */ /* 0x000fe400010f0eff */
[----:B--2---:R-:W-:Y:S02]  /*2ce0*/  CS2R R6, SRZ ;  /* 0x0000000000067805 */ /* 0x004fe4000001ff00 */
[----:B-1----:R-:W-:-:S04]  /*2cf0*/  @!P3 LEA R208, P2, R4, R208, 0x1 ;  /* 0x000000d004d0b211 */ /* 0x002fc800078408ff */
[----:B------:R-:W-:Y:S02]  /*2d00*/  @!P3 LEA.HI.X R209, R4, R209, R5, 0x1, P2 ;  /* 0x000000d104d1b211 */ /* 0x000fe400010f0c05 */
[----:B------:R-:W-:-:S06]  /*2d10*/  CS2R R4, SRZ ;  /* 0x0000000000047805 */ /* 0x000fcc000001ff00 */
[----:B------:R1:W5:Y:S01]  /*2d20*/  @!P3 LDG.E.128 R4, desc[UR36][R208.64] ;  /* 0x00000024d004b981 */ /* 0x000362000c1e1d00 */
[----:B------:R-:W-:-:S06]  /*2d30*/  UISETP.NE.AND UP0, UPT, UR10, URZ, UPT ;  /* 0x0000003f0a00728c */ /* 0x000fcc000bf05270 */
[----:B------:R-:W-:-:S13]  /*2d40*/  PLOP3.LUT P2, PT, PT, PT, UP0, 0x80, 0x0 ;  /* 0x000000000000781c */ /* 0x000fda0003f4f008 */
[----:B-1----:R-:W-:Y:S05]  /*2d50*/  @P2 BRA `(.L_x_30) ;  /* 0x0000000000402947 */ /* 0x002fea0003800000 */
[----:B------:R-:W-:Y:S01]  /*2d60*/  LOP3.LUT P5, RZ, R27, 0x1, RZ, 0xc0, !PT ;  /* 0x000000011bff7812 */ /* 0x000fe200078ac0ff */
[----:B0-----:R-:W0:-:S12]  /*2d70*/  @!P3 LDC.64 R224, c[0x0][0x248] ;  /* 0x00009200ffe0bb82 */ /* 0x001e180000000a00 */
[----:B------:R-:W2:Y:S01]  /*2d80*/  @P5 LDG.E.128 R208, desc[UR36][R222.64] ;  /* 0x00000024ded05981 */ /* 0x000ea2000c1e1d00 */
[----:B-----5:R-:W-:Y:S01]  /*2d90*/  HFMA2.MMA R5, R5, 1, 1, R89 ;  /* 0x3c003c0005057835 */ /* 0x020fe20000000059 */
[----:B------:R-:W-:Y:S01]  /*2da0*/  @!P3 IADD3 R229, P4, R216, R228, RZ ;  /* 0x000000e4d8e5b210 */ /* 0x000fe20007f9e0ff */
[----:B------:R-:W-:Y:S01]  /*2db0*/  HFMA2.MMA R7, R7, 1, 1, R91 ;  /* 0x3c003c0007077835 */ /* 0x000fe2000000005b */
[----:B------:R-:W-:Y:S02]  /*2dc0*/  HADD2 R4, R4, R88 ;  /* 0x0000005804047230 */ /* 0x000fe40000000000 */
[----:B------:R-:W-:Y:S01]  /*2dd0*/  @!P3 LEA.HI.X.SX32 R228, R228, R21, 0x1, P4 ;  /* 0x00000015e4e4b211 */ /* 0x000fe200020f0eff */
[----:B------:R-:W-:Y:S01]  /*2de0*/  HADD2 R6, R6, R90 ;  /* 0x0000005a06067230 */ /* 0x000fe20000000000 */
[----:B0-----:R-:W-:-:S04]  /*2df0*/  @!P3 LEA R224, P4, R229, R224, 0x1 ;  /* 0x000000e0e5e0b211 */ /* 0x001fc800078808ff */
[----:B------:R-:W-:Y:S01]  /*2e00*/  @!P3 LEA.HI.X R225, R229, R225, R228, 0x1, P4 ;  /* 0x000000e1e5e1b211 */ /* 0x000fe200020f0ce4 */
[----:B--2---:R-:W-:Y:S01]  /*2e10*/  @P5 HFMA2.MMA R5, R5, R209, -RZ ;  /* 0x000000d105055235 */ /* 0x004fe200001000ff */
[----:B------:R-:W-:Y:S01]  /*2e20*/  @P5 HMUL2 R4, R4, R208 ;  /* 0x000000d004045232 */ /* 0x000fe20000000000 */
[----:B------:R-:W-:Y:S01]  /*2e30*/  @P5 HFMA2.MMA R7, R7, R211, -RZ ;  /* 0x000000d307075235 */ /* 0x000fe200001000ff */
[----:B------:R-:W-:-:S06]  /*2e40*/  @P5 HMUL2 R6, R6, R210 ;  /* 0x000000d206065232 */ /* 0x000fcc0000000000 */
[----:B------:R1:W-:Y:S04]  /*2e50*/  @!P3 STG.E.128 desc[UR36][R224.64], R4 ;  /* 0x00000004e000b986 */ /* 0x0003e8000c101d24 */
.L_x_30:
[----:B------:R-:W-:Y:S05]  /*2e60*/  BSYNC B1 ;  /* 0x0000000000017941 */ /* 0x000fea0003800000 */
.L_x_29:
[----:B------:R-:W-:Y:S04]  /*2e70*/  BSSY B1, `(.L_x_31) ;  /* 0x0000026000017945 */ /* 0x000fe80003800000 */
[----:B------:R-:W-:Y:S05]  /*2e80*/  @P1 BRA `(.L_x_32) ;  /* 0x0000000000901947 */ /* 0x000fea0003800000 */
[----:B------:R-:W-:-:S05]  /*2e90*/  LEA R152, R221, R220, 0x1 ;  /* 0x000000dcdd987211 */ /* 0x000fca00078e08ff */
[----:B------:R-:W-:-:S05]  /*2ea0*/  IMAD.SHL.U32 R228, R152, 0x8, RZ ;  /* 0x0000000898e47824 */ /* 0x000fca00078e00ff */
[----:B------:R-:W-:-:S13]  /*2eb0*/  ISETP.GE.AND P3, PT, R228, R214, PT ;  /* 0x000000d6e400720c */ /* 0x000fda0003f66270 */
[----:B------:R-:W3:Y:S01]  /*2ec0*/  @!P3 LDG.E R152, desc[UR36][R226.64] ;  /* 0x00000024e298b981 */ /* 0x000ee2000c1e1900 */
[----:B------:R-:W4:Y:S01]  /*2ed0*/  @!P3 LDC.64 R208, c[0x0][0x248] ;  /* 0x00009200ffd0bb82 */ /* 0x000f220000000a00 */
[----:B------:R-:W-:Y:S02]  /*2ee0*/  @!P3 IMAD R154, R20, R221, RZ ;  /* 0x000000dd149ab224 */ /* 0x000fe400078e02ff */
[----:B---3--:R-:W-:-:S04]  /*2ef0*/  @!P3 IMAD R152, R152, R219, RZ ;  /* 0x000000db9898b224 */ /* 0x008fc800078e02ff */
[----:B------:R-:W-:-:S04]  /*2f00*/  @!P3 IMAD R152, R152, 0x50, RZ ;  /* 0x000000509898b824 */ /* 0x000fc800078e02ff */
[----:B------:R-:W-:-:S05]  /*2f10*/  @!P3 IMAD R152, R152, R221, R228 ;  /* 0x000000dd9898b224 */ /* 0x000fca00078e02e4 */
[----:B------:R-:W-:Y:S02]  /*2f20*/  @!P3 SHF.R.S32.HI R153, RZ, 0x1f, R152 ;  /* 0x0000001fff99b819 */ /* 0x000fe40000011498 */
[----:B------:R-:W-:-:S04]  /*2f30*/  @!P3 IADD3 R152, P2, R154, R152, RZ ;  /* 0x000000989a98b210 */ /* 0x000fc80007f5e0ff */
[----:B------:R-:W-:Y:S02]  /*2f40*/  @!P3 LEA.HI.X.SX32 R153, R154, R153, 0x1, P2 ;  /* 0x000000999a99b211 */ /* 0x000fe400010f0eff */
[----:B------:R-:W-:Y:S02]  /*2f50*/  CS2R R154, SRZ ;  /* 0x00000000009a7805 */ /* 0x000fe4000001ff00 */
[----:B----4-:R-:W-:-:S04]  /*2f60*/  @!P3 LEA R208, P2, R152, R208, 0x1 ;  /* 0x000000d098d0b211 */ /* 0x010fc800078408ff */
[----:B------:R-:W-:Y:S02]  /*2f70*/  @!P3 LEA.HI.X R209, R152, R209, R153, 0x1, P2 ;  /* 0x000000d198d1b211 */ /* 0x000fe400010f0c99 */
[----:B------:R-:W-:-:S06]  /*2f80*/  CS2R R152, SRZ ;  /* 0x0000000000987805 */ /* 0x000fcc000001ff00 */
[----:B------:R3:W5:Y:S01]  /*2f90*/  @!P3 LDG.E.128 R152, desc[UR36][R208.64] ;  /* 0x00000024d098b981 */ /* 0x000762000c1e1d00 */
[----:B------:R-:W-:-:S06]  /*2fa0*/  UISETP.NE.AND UP0, UPT, UR10, URZ, UPT ;  /* 0x0000003f0a00728c */ /* 0x000fcc000bf05270 */
[----:B------:R-:W-:-:S13]  /*2fb0*/  PLOP3.LUT P2, PT, PT, PT, UP0, 0x80, 0x0 ;  /* 0x000000000000781c */ /* 0x000fda0003f4f008 */
[----:B---3--:R-:W-:Y:S05]  /*2fc0*/  @P2 BRA `(.L_x_32) ;  /* 0x0000000000402947 */ /* 0x008fea0003800000 */
[----:B------:R-:W-:Y:S01]  /*2fd0*/  LOP3.LUT P5, RZ, R27, 0x1, RZ, 0xc0, !PT ;  /* 0x000000011bff7812 */ /* 0x000fe200078ac0ff */
[----:B01----:R-:W0:-:S12]  /*2fe0*/  @!P3 LDC.64 R224, c[0x0][0x248] ;  /* 0x00009200ffe0bb82 */ /* 0x003e180000000a00 */
[----:B------:R-:W3:Y:S01]  /*2ff0*/  @P5 LDG.E.128 R208, desc[UR36][R222.64+0x10] ;  /* 0x00001024ded05981 */ /* 0x000ee2000c1e1d00 */
        /* <DEDUP_REMOVED lines=8> */
[----:B---3--:R-:W-:Y:S01]  /*3080*/  @P5 HFMA2.MMA R153, R153, R209, -RZ ;  /* 0x000000d199995235 */ /* 0x008fe200001000ff */
[----:B------:R-:W-:Y:S01]  /*3090*/  @P5 HMUL2 R152, R152, R208 ;  /* 0x000000d098985232 */ /* 0x000fe20000000000 */
[----:B------:R-:W-:Y:S01]  /*30a0*/  @P5 HFMA2.MMA R155, R155, R211, -RZ ;  /* 0x000000d39b9b5235 */ /* 0x000fe200001000ff */
[----:B------:R-:W-:-:S06]  /*30b0*/  @P5 HMUL2 R154, R154, R210 ;  /* 0x000000d29a9a5232 */ /* 0x000fcc0000000000 */
[----:B------:R3:W-:Y:S04]  /*30c0*/  @!P3 STG.E.128 desc[UR36][R224.64], R152 ;  /* 0x00000098e000b986 */ /* 0x0007e8000c101d24 */
.L_x_32:
[----:B------:R-:W-:Y:S05]  /*30d0*/  BSYNC B1 ;  /* 0x0000000000017941 */ /* 0x000fea0003800000 */
.L_x_31:
[----:B------:R-:W-:Y:S04]  /*30e0*/  BSSY B1, `(.L_x_33) ;  /* 0x0000027000017945 */ /* 0x000fe80003800000 */
[----:B------:R-:W-:Y:S05]  /*30f0*/  @P1 BRA `(.L_x_34) ;  /* 0x0000000000941947 */ /* 0x000fea0003800000 */
[----:B------:R-:W-:-:S05]  /*3100*/  IMAD R156, R221, 0x3, R220 ;  /* 0x00000003dd9c7824 */ /* 0x000fca00078e02dc */
[----:B------:R-:W-:-:S04]  /*3110*/  SHF.L.U32 R229, R156, 0x3, RZ ;  /* 0x000000039ce57819 */ /* 0x000fc800000006ff */
[----:B------:R-:W-:-:S13]  /*3120*/  ISETP.GE.AND P2, PT, R229, R214, PT ;  /* 0x000000d6e500720c */ /* 0x000fda0003f46270 */
[----:B------:R-:W4:Y:S01]  /*3130*/  @!P2 LDG.E R158, desc[UR36][R226.64] ;  /* 0x00000024e29ea981 */ /* 0x000f22000c1e1900 */
[----:B------:R-:W0:Y:S01]  /*3140*/  @!P2 LDC.64 R156, c[0x0][0x248] ;  /* 0x00009200ff9cab82 */ /* 0x000e220000000a00 */
[----:B------:R-:W-:Y:S01]  /*3150*/  @!P2 IMAD R210, R20, R221, RZ ;  /* 0x000000dd14d2a224 */ /* 0x000fe200078e02ff */
[----:B------:R-:W-:Y:S01]  /*3160*/  UISETP.NE.AND UP0, UPT, UR10, URZ, UPT ;  /* 0x0000003f0a00728c */ /* 0x000fe2000bf05270 */
[----:B----4-:R-:W-:-:S04]  /*3170*/  @!P2 IMAD R158, R158, R219, RZ ;  /* 0x000000db9e9ea224 */ /* 0x010fc800078e02ff */
[----:B------:R-:W-:-:S04]  /*3180*/  @!P2 IMAD R158, R158, 0x50, RZ ;  /* 0x000000509e9ea824 */ /* 0x000fc800078e02ff */
[----:B------:R-:W-:-:S05]  /*3190*/  @!P2 IMAD R158, R158, R221, R229 ;  /* 0x000000dd9e9ea224 */ /* 0x000fca00078e02e5 */
[----:B------:R-:W-:Y:S02]  /*31a0*/  @!P2 SHF.R.S32.HI R159, RZ, 0x1f, R158 ;  /* 0x0000001fff9fa819 */ /* 0x000fe4000001149e */
        /* <DEDUP_REMOVED lines=8> */
[----:B----4-:R-:W-:Y:S05]  /*3230*/  @P2 BRA `(.L_x_34) ;  /* 0x0000000000442947 */ /* 0x010fea0003800000 */
[----:B------:R-:W-:-:S13]  /*3240*/  LOP3.LUT P5, RZ, R27, 0x1, RZ, 0xc0, !PT ;  /* 0x000000011bff7812 */ /* 0x000fda00078ac0ff */
[----:B------:R-:W4:Y:S01]  /*3250*/  @P5 LDG.E.128 R208, desc[UR36][R222.64+0x20] ;  /* 0x00002024ded05981 */ /* 0x000f22000c1e1d00 */
[----:B------:R-:W-:Y:S01]  /*3260*/  ISETP.GE.AND P3, PT, R229, R214, PT ;  /* 0x000000d6e500720c */ /* 0x000fe20003f66270 */
[----:B-----5:R-:W-:Y:S01]  /*3270*/  HFMA2.MMA R157, R157, 1, 1, R97 ;  /* 0x3c003c009d9d7835 */ /* 0x020fe20000000061 */
[----:B------:R-:W-:Y:S01]  /*3280*/  HADD2 R156, R156, R96 ;  /* 0x000000609c9c7230 */ /* 0x000fe20000000000 */
[----:B------:R-:W-:Y:S01]  /*3290*/  HFMA2.MMA R159, R159, 1, 1, R99 ;  /* 0x3c003c009f9f7835 */ /* 0x000fe20000000063 */
[----:B------:R-:W-:-:S09]  /*32a0*/  HADD2 R158, R158, R98 ;  /* 0x000000629e9e7230 */ /* 0x000fd20000000000 */
[----:B-1-3--:R-:W0:Y:S01]  /*32b0*/  @!P3 LDC.64 R224, c[0x0][0x248] ;  /* 0x00009200ffe0bb82 */ /* 0x00ae220000000a00 */
[----:B------:R-:W-:-:S04]  /*32c0*/  @!P3 IADD3 R228, P4, R216, R229, RZ ;  /* 0x000000e5d8e4b210 */ /* 0x000fc80007f9e0ff */
[----:B------:R-:W-:Y:S02]  /*32d0*/  @!P3 LEA.HI.X.SX32 R229, R229, R21, 0x1, P4 ;  /* 0x00000015e5e5b211 */ /* 0x000fe400020f0eff */
[----:B0-----:R-:W-:-:S04]  /*32e0*/  @!P3 LEA R224, P4, R228, R224, 0x1 ;  /* 0x000000e0e4e0b211 */ /* 0x001fc800078808ff */
[----:B------:R-:W-:Y:S01]  /*32f0*/  @!P3 LEA.HI.X R225, R228, R225, R229, 0x1, P4 ;  /* 0x000000e1e4e1b211 */ /* 0x000fe200020f0ce5 */
[----:B----4-:R-:W-:Y:S01]  /*3300*/  @P5 HFMA2.MMA R157, R157, R209, -RZ ;  /* 0x000000d19d9d5235 */ /* 0x010fe200001000ff */
[----:B------:R-:W-:Y:S01]  /*3310*/  @P5 HMUL2 R156, R156, R208 ;  /* 0x000000d09c9c5232 */ /* 0x000fe20000000000 */
[----:B------:R-:W-:Y:S01]  /*3320*/  @P5 HFMA2.MMA R159, R159, R211, -RZ ;  /* 0x000000d39f9f5235 */ /* 0x000fe200001000ff */
[----:B------:R-:W-:-:S06]  /*3330*/  @P5 HMUL2 R158, R158, R210 ;  /* 0x000000d29e9e5232 */ /* 0x000fcc0000000000 */
[----:B------:R4:W-:Y:S04]  /*3340*/  @!P3 STG.E.128 desc[UR36][R224.64], R156 ;  /* 0x0000009ce000b986 */ /* 0x0009e8000c101d24 */
.L_x_34:
[----:B------:R-:W-:Y:S05]  /*3350*/  BSYNC B1 ;  /* 0x0000000000017941 */ /* 0x000fea0003800000 */
.L_x_33:
[----:B------:R-:W-:Y:S04]  /*3360*/  BSSY B1, `(.L_x_35) ;  /* 0x0000027000017945 */ /* 0x000fe80003800000 */
[----:B------:R-:W-:Y:S05]  /*3370*/  @P1 BRA `(.L_x_36) ;  /* 0x0000000000941947 */ /* 0x000fea0003800000 */
[----:B------:R-:W-:-:S05]  /*3380*/  LEA R160, R221, R220, 0x2 ;  /* 0x000000dcdda07211 */ /* 0x000fca00078e10ff */
[----:B------:R-:W-:-:S05]  /*3390*/  IMAD.SHL.U32 R229, R160, 0x8, RZ ;  /* 0x00000008a0e57824 */ /* 0x000fca00078e00ff */
[----:B------:R-:W-:-:S13]  /*33a0*/  ISETP.GE.AND P2, PT, R229, R214, PT ;  /* 0x000000d6e500720c */ /* 0x000fda0003f46270 */
[----:B------:R-:W2:Y:S01]  /*33b0*/  @!P2 LDG.E R162, desc[UR36][R226.64] ;  /* 0x00000024e2a2a981 */ /* 0x000ea2000c1e1900 */
[----:B------:R-:W0:Y:S01]  /*33c0*/  @!P2 LDC.64 R160, c[0x0][0x248] ;  /* 0x00009200ffa0ab82 */ /* 0x000e220000000a00 */
[----:B------:R-:W-:Y:S01]  /*33d0*/  @!P2 IMAD R210, R20, R221, RZ ;  /* 0x000000dd14d2a224 */ /* 0x000fe200078e02ff */
[----:B------:R-:W-:Y:S01]  /*33e0*/  UISETP.NE.AND UP0, UPT, UR10, URZ, UPT ;  /* 0x0000003f0a00728c */ /* 0x000fe2000bf05270 */
[----:B--2---:R-:W-:-:S04]  /*33f0*/  @!P2 IMAD R162, R162, R219, RZ ;  /* 0x000000dba2a2a224 */ /* 0x004fc800078e02ff */
        /* <DEDUP_REMOVED lines=13> */
[----:B------:R-:W2:Y:S01]  /*34d0*/  @P5 LDG.E.128 R208, desc[UR36][R222.64+0x30] ;  /* 0x00003024ded05981 */ /* 0x000ea2000c1e1d00 */
[----:B------:R-:W-:Y:S01]  /*34e0*/  ISETP.GE.AND P3, PT, R229, R214, PT ;  /* 0x000000d6e500720c */ /* 0x000fe20003f66270 */
[----:B-----5:R-:W-:Y:S01]  /*34f0*/  HFMA2.MMA R161, R161, 1, 1, R101 ;  /* 0x3c003c00a1a17835 */ /* 0x020fe20000000065 */
[----:B------:R-:W-:Y:S01]  /*3500*/  HADD2 R160, R160, R100 ;  /* 0x00000064a0a07230 */ /* 0x000fe20000000000 */
[----:B------:R-:W-:Y:S01]  /*3510*/  HFMA2.MMA R163, R163, 1, 1, R103 ;  /* 0x3c003c00a3a37835 */ /* 0x000fe20000000067 */
[----:B------:R-:W-:-:S09]  /*3520*/  HADD2 R162, R162, R102 ;  /* 0x00000066a2a27230 */ /* 0x000fd20000000000 */
[----:B-1-34-:R-:W0:Y:S01]  /*3530*/  @!P3 LDC.64 R224, c[0x0][0x248] ;  /* 0x00009200ffe0bb82 */ /* 0x01ae220000000a00 */
[----:B------:R-:W-:-:S04]  /*3540*/  @!P3 IADD3 R228, P4, R216, R229, RZ ;  /* 0x000000e5d8e4b210 */ /* 0x000fc80007f9e0ff */
[----:B------:R-:W-:Y:S02]  /*3550*/  @!P3 LEA.HI.X.SX32 R229, R229, R21, 0x1, P4 ;  /* 0x00000015e5e5b211 */ /* 0x000fe400020f0eff */
[----:B0-----:R-:W-:-:S04]  /*3560*/  @!P3 LEA R224, P4, R228, R224, 0x1 ;  /* 0x000000e0e4e0b211 */ /* 0x001fc800078808ff */
[----:B------:R-:W-:Y:S01]  /*3570*/  @!P3 LEA.HI.X R225, R228, R225, R229, 0x1, P4 ;  /* 0x000000e1e4e1b211 */ /* 0x000fe200020f0ce5 */
[----:B--2---:R-:W-:Y:S01]  /*3580*/  @P5 HFMA2.MMA R161, R161, R209, -RZ ;  /* 0x000000d1a1a15235 */ /* 0x004fe200001000ff */
[----:B------:R-:W-:Y:S01]  /*3590*/  @P5 HMUL2 R160, R160, R208 ;  /* 0x000000d0a0a05232 */ /* 0x000fe20000000000 */
[----:B------:R-:W-:Y:S01]  /*35a0*/  @P5 HFMA2.MMA R163, R163, R211, -RZ ;  /* 0x000000d3a3a35235 */ /* 0x000fe200001000ff */
[----:B------:R-:W-:-:S06]  /*35b0*/  @P5 HMUL2 R162, R162, R210 ;  /* 0x000000d2a2a25232 */ /* 0x000fcc0000000000 */
[----:B------:R0:W-:Y:S04]  /*35c0*/  @!P3 STG.E.128 desc[UR36][R224.64], R160 ;  /* 0x000000a0e000b986 */ /* 0x0001e8000c101d24 */
.L_x_36:
[----:B------:R-:W-:Y:S05]  /*35d0*/  BSYNC B1 ;  /* 0x0000000000017941 */ /* 0x000fea0003800000 */
.L_x_35:
[----:B------:R-:W-:Y:S04]  /*35e0*/  BSSY B1, `(.L_x_37) ;  /* 0x0000027000017945 */ /* 0x000fe80003800000 */
[----:B------:R-:W-:Y:S05]  /*35f0*/  @P1 BRA `(.L_x_38) ;  /* 0x0000000000941947 */ /* 0x000fea0003800000 */
[----:B------:R-:W-:-:S05]  /*3600*/  IMAD R164, R221, 0x5, R220 ;  /* 0x00000005dda47824 */ /* 0x000fca00078e02dc */
[----:B------:R-:W-:-:S04]  /*3610*/  SHF.L.U32 R229, R164, 0x3, RZ ;  /* 0x00000003a4e57819 */ /* 0x000fc800000006ff */
        /* <DEDUP_REMOVED lines=35> */
.L_x_38:
[----:B------:R-:W-:Y:S05]  /*3850*/  BSYNC B1 ;  /* 0x0000000000017941 */ /* 0x000fea0003800000 */
.L_x_37:
        /* <DEDUP_REMOVED lines=39> */
.L_x_40:
[----:B------:R-:W-:Y:S05]  /*3ad0*/  BSYNC B1 ;  /* 0x0000000000017941 */ /* 0x000fea0003800000 */
.L_x_39:
[----:B------:R-:W-:Y:S04]  /*3ae0*/  BSSY B1, `(.L_x_41) ;  /* 0x0000027000017945 */ /* 0x000fe80003800000 */
[----:B------:R-:W-:Y:S05]  /*3af0*/  @P1 BRA `(.L_x_42) ;  /* 0x0000000000941947 */ /* 0x000fea0003800000 */
[----:B------:R-:W-:-:S04]  /*3b00*/  IMAD R172, R221, 0x7, R220 ;  /* 0x00000007ddac7824 */ /* 0x000fc800078e02dc */
        /* <DEDUP_REMOVED lines=36> */
.L_x_42:
[----:B------:R-:W-:Y:S05]  /*3d50*/  BSYNC B1 ;  /* 0x0000000000017941 */ /* 0x000fea0003800000 */
.L_x_41:
[----:B------:R-:W-:Y:S04]  /*3d60*/  BSSY B1, `(.L_x_43) ;  /* 0x0000027000017945 */ /* 0x000fe80003800000 */
[----:B------:R-:W-:Y:S05]  /*3d70*/  @P1 BRA `(.L_x_44) ;  /* 0x0000000000941947 */ /* 0x000fea0003800000 */
[----:B------:R-:W-:-:S04]  /*3d80*/  LEA R176, R221, R220, 0x3 ;  /* 0x000000dcddb07211 */ /* 0x000fc800078e18ff */
        /* <DEDUP_REMOVED lines=36> */
.L_x_44:
[----:B------:R-:W-:Y:S05]  /*3fd0*/  BSYNC B1 ;  /* 0x0000000000017941 */ /* 0x000fea0003800000 */
.L_x_43:
        /* <DEDUP_REMOVED lines=39> */
.L_x_46:
[----:B------:R-:W-:Y:S05]  /*4250*/  BSYNC B1 ;  /* 0x0000000000017941 */ /* 0x000fea0003800000 */
.L_x_45:
        /* <DEDUP_REMOVED lines=39> */
.L_x_48:
[----:B------:R-:W-:Y:S05]  /*44d0*/  BSYNC B1 ;  /* 0x0000000000017941 */ /* 0x000fea0003800000 */
.L_x_47:
        /* <DEDUP_REMOVED lines=39> */
.L_x_50:
[----:B------:R-:W-:Y:S05]  /*4750*/  BSYNC B1 ;  /* 0x0000000000017941 */ /* 0x000fea0003800000 */
.L_x_49:
        /* <DEDUP_REMOVED lines=39> */
.L_x_52:
[----:B------:R-:W-:Y:S05]  /*49d0*/  BSYNC B1 ;  /* 0x0000000000017941 */ /* 0x000fea0003800000 */
.L_x_51:
        /* <DEDUP_REMOVED lines=39> */
.L_x_54:
[----:B------:R-:W-:Y:S05]  /*4c50*/  BSYNC B1 ;  /* 0x0000000000017941 */ /* 0x000fea0003800000 */
.L_x_53:
        /* <DEDUP_REMOVED lines=39> */
.L_x_56:
[----:B------:R-:W-:Y:S05]  /*4ed0*/  BSYNC B1 ;  /* 0x0000000000017941 */ /* 0x000fea0003800000 */
.L_x_55:
[----:B------:R-:W-:Y:S04]  /*4ee0*/  BSSY B1, `(.L_x_57) ;  /* 0x0000027000017945 */ /* 0x000fe80003800000 */
[----:B------:R-:W-:Y:S05]  /*4ef0*/  @P1 BRA `(.L_x_58) ;  /* 0x0000000000941947 */ /* 0x000fea0003800000 */
[----:B------:R-:W-:-:S04]  /*4f00*/  IMAD R220, R221, 0xf, R220 ;  /* 0x0000000fdddc7824 */ /* 0x000fc800078e02dc */
[----:B01-34-:R-:W-:-:S05]  /*4f10*/  IMAD.SHL.U32 R225, R220, 0x8, RZ ;  /* 0x00000008dce17824 */ /* 0x01bfca00078e00ff */
[----:B------:R-:W-:-:S13]  /*4f20*/  ISETP.GE.AND P2, PT, R225, R214, PT ;  /* 0x000000d6e100720c */ /* 0x000fda0003f46270 */
[----:B------:R-:W3:Y:S01]  /*4f30*/  @!P2 LDG.E R226, desc[UR36][R226.64] ;  /* 0x00000024e2e2a981 */ /* 0x000ee2000c1e1900 */
[----:B------:R-:W0:Y:S01]  /*4f40*/  @!P2 LDC.64 R204, c[0x0][0x248] ;  /* 0x00009200ffccab82 */ /* 0x000e220000000a00 */
[----:B------:R-:W-:Y:S01]  /*4f50*/  @!P2 IMAD R210, R20, R221, RZ ;  /* 0x000000dd14d2a224 */ /* 0x000fe200078e02ff */
[----:B------:R-:W-:Y:S01]  /*4f60*/  UISETP.NE.AND UP0, UPT, UR10, URZ, UPT ;  /* 0x0000003f0a00728c */ /* 0x000fe2000bf05270 */
[----:B---3--:R-:W-:-:S04]  /*4f70*/  @!P2 IMAD R219, R226, R219, RZ ;  /* 0x000000dbe2dba224 */ /* 0x008fc800078e02ff */
        /* <DEDUP_REMOVED lines=29> */
.L_x_58:
[----:B------:R-:W-:Y:S05]  /*5150*/  BSYNC B1 ;  /* 0x0000000000017941 */ /* 0x000fea0003800000 */
.L_x_57:
[----:B------:R-:W-:Y:S04]  /*5160*/  BSSY B1, `(.L_x_59) ;  /* 0x0000065000017945 */ /* 0x000fe80003800000 */
[----:B------:R-:W-:Y:S05]  /*5170*/  @P1 BRA `(.L_x_60) ;  /* 0x00000004008c1947 */ /* 0x000fea0003800000 */
[----:B------:R-:W0:Y:S01]  /*5180*/  LDC.64 R208, c[0x0][0x2d8] ;  /* 0x0000b600ffd07b82 */ /* 0x000e220000000a00 */
[----:B------:R-:W-:-:S04]  /*5190*/  ISETP.NE.U32.AND P1, PT, RZ, UR12, PT ;  /* 0x0000000cff007c0c */ /* 0x000fc8000bf25070 */
[----:B------:R-:W-:-:S13]  /*51a0*/  ISETP.NE.AND.EX P3, PT, RZ, UR13, PT, P1 ;  /* 0x0000000dff007c0c */ /* 0x000fda000bf65310 */
[----:B------:R-:W1:Y:S01]  /*51b0*/  @P3 LDC R222, c[0x0][0x2d0] ;  /* 0x0000b400ffde3b82 */ /* 0x000e620000000800 */
[----:B0-----:R-:W-:-:S07]  /*51c0*/  ISETP.NE.U32.AND P1, PT, R208, RZ, PT ;  /* 0x000000ffd000720c */ /* 0x001fce0003f25070 */
[----:B------:R-:W0:Y:S01]  /*51d0*/  @P3 LDC.64 R210, c[0x0][0x2c8] ;  /* 0x0000b200ffd23b82 */ /* 0x000e220000000a00 */
[----:B------:R-:W-:-:S13]  /*51e0*/  ISETP.NE.AND.EX P1, PT, R209, RZ, PT, P1 ;  /* 0x000000ffd100720c */ /* 0x000fda0003f25310 */
[----:B------:R-:W2:Y:S01]  /*51f0*/  @P1 LDC.64 R220, c[0x0][0x2d8] ;  /* 0x0000b600ffdc1b82 */ /* 0x000ea20000000a00 */
[----:B-1----:R-:W-:-:S05]  /*5200*/  @P3 IMAD R208, R19, R222, R17 ;  /* 0x000000de13d03224 */ /* 0x002fca00078e0211 */
[----:B------:R-:W-:-:S05]  /*5210*/  @P3 IADD3 R209, R208, -0x1, RZ ;  /* 0xffffffffd0d13810 */ /* 0x000fca0007ffe0ff */
[----:B------:R-:W-:-:S04]  /*5220*/  @P3 IMAD R209, R209, R222, R212 ;  /* 0x000000ded1d13224 */ /* 0x000fc800078e02d4 */
[----:B0-----:R-:W-:-:S05]  /*5230*/  @P3 IMAD.WIDE R210, R209, 0x2, R210 ;  /* 0x00000002d1d23825 */ /* 0x001fca00078e02d2 */
[----:B------:R0:W3:Y:S01]  /*5240*/  @P3 LDG.E.U16 R208, desc[UR36][R210.64] ;  /* 0x00000024d2d03981 */ /* 0x0000e2000c1e1500 */
[----:B--2---:R-:W-:-:S05]  /*5250*/  @P1 IMAD.WIDE R220, R19, 0x2, R220 ;  /* 0x0000000213dc1825 */ /* 0x004fca00078e02dc */
[----:B------:R1:W2:Y:S01]  /*5260*/  @P1 LDG.E.U16 R209, desc[UR36][R220.64] ;  /* 0x00000024dcd11981 */ /* 0x0002a2000c1e1500 */
[----:B-----5:R-:W-:Y:S01]  /*5270*/  HFMA2.MMA R219, R9, R149, -RZ ;  /* 0x0000009509db7235 */ /* 0x020fe200001000ff */
[----:B0-----:R-:W-:-:S06]  /*5280*/  HMUL2 R211, R8, R148 ;  /* 0x0000009408d37232 */ /* 0x001fcc0000000000 */
[----:B-1----:R-:W-:Y:S01]  /*5290*/  HFMA2.MMA R221, R12, R4, R211 ;  /* 0x000000040cdd7235 */ /* 0x002fe200000000d3 */
[----:B------:R-:W-:Y:S02]  /*52a0*/  HMUL2 R211, R10, R150 ;  /* 0x000000960ad37232 */ /* 0x000fe40000000000 */
[----:B------:R-:W-:-:S04]  /*52b0*/  HFMA2 R219, R13, R5, R219 ;  /* 0x000000050ddb7231 */ /* 0x000fc800000000db */
[----:B------:R-:W-:Y:S01]  /*52c0*/  HFMA2 R222, R29, R153, R219 ;  /* 0x000000991dde7231 */ /* 0x000fe200000000db */
[----:B------:R-:W-:Y:S01]  /*52d0*/  HFMA2.MMA R219, R14, R6, R211 ;  /* 0x000000060edb7235 */ /* 0x000fe200000000d3 */
[----:B------:R-:W-:-:S06]  /*52e0*/  HMUL2 R211, R11, R151 ;  /* 0x000000970bd37232 */ /* 0x000fcc0000000000 */
[----:B------:R-:W-:Y:S02]  /*52f0*/  HFMA2.MMA R211, R15, R7, R211 ;  /* 0x000000070fd37235 */ /* 0x000fe400000000d3 */
[----:B------:R-:W-:-:S06]  /*5300*/  HFMA2.MMA R222, R33, R157, R222 ;  /* 0x0000009d21de7235 */ /* 0x000fcc00000000de */
        /* <DEDUP_REMOVED lines=9> */
[----:B------:R-:W-:Y:S02]  /*53a0*/  HFMA2.MMA R222, R53, R177, R222 ;  /* 0x000000b135de7235 */ /* 0x000fe400000000de */
[----:B------:R-:W-:-:S04]  /*53b0*/  HFMA2.MMA R221, R28, R152, R221 ;  /* 0x000000981cdd7235 */ /* 0x000fc800000000dd */
[----:B------:R-:W-:Y:S02]  /*53c0*/  HFMA2.MMA R211, R51, R175, R211 ;  /* 0x000000af33d37235 */ /* 0x000fe400000000d3 */
[----:B------:R-:W-:Y:S01]  /*53d0*/  HFMA2.MMA R222, R57, R181, R222 ;  /* 0x000000b539de7235 */ /* 0x000fe200000000de */
[----:B------:R-:W-:-:S03]  /*53e0*/  HFMA2 R219, R30, R154, R219 ;  /* 0x0000009a1edb7231 */ /* 0x000fc600000000db */
[----:B------:R-:W-:Y:S02]  /*53f0*/  HFMA2 R221, R32, R156, R221 ;  /* 0x0000009c20dd7231 */ /* 0x000fe400000000dd */
[----:B------:R-:W-:Y:S02]  /*5400*/  HFMA2.MMA R211, R55, R179, R211 ;  /* 0x000000b337d37235 */ /* 0x000fe400000000d3 */
[----:B------:R-:W-:Y:S01]  /*5410*/  HFMA2.MMA R222, R61, R185, R222 ;  /* 0x000000b93dde7235 */ /* 0x000fe200000000de */
[----:B------:R-:W-:Y:S02]  /*5420*/  HFMA2 R221, R36, R160, R221 ;  /* 0x000000a024dd7231 */ /* 0x000fe400000000dd */
[----:B------:R-:W-:-:S03]  /*5430*/  HFMA2 R219, R34, R158, R219 ;  /* 0x0000009e22db7231 */ /* 0x000fc600000000db */
[----:B------:R-:W-:Y:S01]  /*5440*/  HFMA2.MMA R211, R59, R183, R211 ;  /* 0x000000b73bd37235 */ /* 0x000fe200000000d3 */
[----:B------:R-:W-:Y:S02]  /*5450*/  HFMA2 R221, R40, R164, R221 ;  /* 0x000000a428dd7231 */ /* 0x000fe400000000dd */
[----:B------:R-:W-:Y:S01]  /*5460*/  HFMA2 R219, R38, R162, R219 ;  /* 0x000000a226db7231 */ /* 0x000fe200000000db */
[----:B------:R-:W-:Y:S01]  /*5470*/  HFMA2.MMA R222, R65, R189, R222 ;  /* 0x000000bd41de7235 */ /* 0x000fe200000000de */
[----:B------:R-:W-:Y:S02]  /*5480*/  HFMA2 R221, R44, R168, R221 ;  /* 0x000000a82cdd7231 */ /* 0x000fe400000000dd */
[----:B------:R-:W-:Y:S01]  /*5490*/  HFMA2 R219, R42, R166, R219 ;  /* 0x000000a62adb7231 */ /* 0x000fe200000000db */
[----:B------:R-:W-:Y:S01]  /*54a0*/  HFMA2.MMA R211, R63, R187, R211 ;  /* 0x000000bb3fd37235 */ /* 0x000fe200000000d3 */
[----:B------:R-:W-:Y:S02]  /*54b0*/  HFMA2 R221, R48, R172, R221 ;  /* 0x000000ac30dd7231 */ /* 0x000fe400000000dd */
[----:B------:R-:W-:Y:S01]  /*54c0*/  HFMA2 R219, R46, R170, R219 ;  /* 0x000000aa2edb7231 */ /* 0x000fe200000000db */
[----:B------:R-:W-:Y:S01]  /*54d0*/  HFMA2.MMA R222, R69, R193, R222 ;  /* 0x000000c145de7235 */ /* 0x000fe200000000de */
[----:B------:R-:W-:-:S02]  /*54e0*/  HFMA2 R221, R52, R176, R221 ;  /* 0x000000b034dd7231 */ /* 0x000fc400000000dd */
        /* <DEDUP_REMOVED lines=21> */
[----:B------:R-:W-:-:S03]  /*5640*/  HFMA2 R219, R78, R202, R219 ;  /* 0x000000ca4edb7231 */ /* 0x000fc600000000db */
[----:B------:R-:W-:Y:S02]  /*5650*/  HADD2 R221, R221, R222 ;  /* 0x000000dedddd7230 */ /* 0x000fe40000000000 */
[----:B------:R-:W-:Y:S02]  /*5660*/  HFMA2 R219, R82, R206, R219 ;  /* 0x000000ce52db7231 */ /* 0x000fe400000000db */
[----:B------:R-:W-:Y:S02]  /*5670*/  HFMA2 R211, R83, R207, R211 ;  /* 0x000000cf53d37231 */ /* 0x000fe400000000d3 */
[----:B------:R-:W-:-:S06]  /*5680*/  HADD2 R219, R221, R219 ;  /* 0x000000dbdddb7230 */ /* 0x000fcc0000000000 */
[----:B------:R-:W-:Y:S01]  /*5690*/  HFMA2.MMA R211, R219, 1, 1, R211 ;  /* 0x3c003c00dbd37835 */ /* 0x000fe200000000d3 */
[C---:B------:R-:W-:Y:S02]  /*56a0*/  @P1 ISETP.GE.AND P4, PT, R212.reuse, R215, PT ;  /* 0x000000d7d400120c */ /* 0x040fe40003f86270 */
[----:B------:R-:W-:Y:S02]  /*56b0*/  @P1 IADD3 R220, R212, 0x1, -R17 ;  /* 0x00000001d4dc1810 */ /* 0x000fe40007ffe811 */
[----:B------:R-:W-:-:S05]  /*56c0*/  @P1 SEL R219, R23, RZ, !P4 ;  /* 0x000000ff17db1207 */ /* 0x000fca0006000000 */
[--C-:B------:R-:W-:Y:S02]  /*56d0*/  HADD2.F32 R210, -RZ, R211.reuse.H0_H0 ;  /* 0x200000d3ffd27230 */ /* 0x100fe40000004100 */
[----:B------:R-:W-:Y:S01]  /*56e0*/  HADD2.F32 R211, -RZ, R211.H1_H1 ;  /* 0x300000d3ffd37230 */ /* 0x000fe20000004100 */
[----:B------:R-:W-:-:S04]  /*56f0*/  @P1 IADD3 R219, R219, R220, RZ ;  /* 0x000000dcdbdb1210 */ /* 0x000fc80007ffe0ff */
[----:B------:R-:W-:Y:S01]  /*5700*/  FADD.FTZ R210, R210, R211 ;  /* 0x000000d3d2d27221 */ /* 0x000fe20000010000 */
[----:B------:R-:W-:-:S03]  /*5710*/  IMAD.IADD R220, R212, 0x1, -R213 ;  /* 0x00000001d4dc7824 */ /* 0x000fc600078e0ad5 */
[----:B------:R-:W-:Y:S01]  /*5720*/  FMUL.FTZ R211, R210, UR5 ;  /* 0x00000005d2d37c20 */ /* 0x000fe20008410000 */
[----:B------:R-:W-:Y:S02]  /*5730*/  @P1 I2FP.F32.S32 R210, R219 ;  /* 0x000000db00d21245 */ /* 0x000fe40000201400 */
[----:B------:R-:W-:Y:S01]  /*5740*/  LEA R220, R220, UR38, 0x2 ;  /* 0x00000026dcdc7c11 */ /* 0x000fe2000f8e10ff */
[----:B---3--:R-:W-:-:S05]  /*5750*/  @P3 HADD2.F32 R208, -RZ, R208.H0_H0 ;  /* 0x200000d0ffd03230 */ /* 0x008fca0000004100 */
[----:B------:R-:W-:Y:S01]  /*5760*/  @P3 FADD.FTZ R211, R211, R208 ;  /* 0x000000d0d3d33221 */ /* 0x000fe20000010000 */
[----:B--2---:R-:W-:-:S05]  /*5770*/  @P1 HADD2.F32 R209, -RZ, R209.H0_H0 ;  /* 0x200000d1ffd11230 */ /* 0x004fca0000004100 */
[----:B------:R-:W-:-:S05]  /*5780*/  @P1 FFMA.FTZ R211, R210, R209, R211 ;  /* 0x000000d1d2d31223 */ /* 0x000fca00000100d3 */
[----:B------:R0:W-:Y:S01]  /*5790*/  STS [R220], R211 ;  /* 0x000000d3dc007388 */ /* 0x0001e20000000800 */
[----:B------:R-:W-:-:S07]  /*57a0*/  @!P0 FMNMX.FTZ R218, R218, R211, !PT ;  /* 0x000000d3dada8209 */ /* 0x000fce0007810000 */
.L_x_60:
[----:B------:R-:W-:Y:S05]  /*57b0*/  BSYNC B1 ;  /* 0x0000000000017941 */ /* 0x000fea0003800000 */
.L_x_59:
[----:B------:R-:W-:-:S04]  /*57c0*/  IADD3 R212, R212, 0x100, RZ ;  /* 0x00000100d4d47810 */ /* 0x000fc80007ffe0ff */
[----:B------:R-:W-:-:S13]  /*57d0*/  ISETP.GE.AND P0, PT, R212, R217, PT ;  /* 0x000000d9d400720c */ /* 0x000fda0003f06270 */
[----:B------:R-:W-:Y:S05]  /*57e0*/  @!P0 BRA `(.L_x_61) ;  /* 0xffffffcc00c48947 */ /* 0x000fea000383ffff */
.L_x_26:
[----:B------:R-:W-:Y:S05]  /*57f0*/  BSYNC B0 ;  /* 0x0000000000007941 */ /* 0x000fea0003800000 */
.L_x_25:
[----:B------:R-:W2:Y:S01]  /*5800*/  SHFL.BFLY PT, R3, R218, 0x10, 0x1f ;  /* 0x0e001f00da037f89 */ /* 0x000ea200000e0000 */
[----:B------:R-:W-:Y:S01]  /*5810*/  ULDC UR6, c[0x0][0x284] ;  /* 0x0000a10000067ab9 */ /* 0x000fe20000000800 */
[----:B------:R-:W-:Y:S01]  /*5820*/  ULDC.64 UR8, c[0x0][0x2b0] ;  /* 0x0000ac0000087ab9 */ /* 0x000fe20000000a00 */
[----:B------:R-:W-:Y:S01]  /*5830*/  ULDC.64 UR10, c[0x0][0x2b0] ;  /* 0x0000ac00000a7ab9 */ /* 0x000fe20000000a00 */
[----:B-1---5:R-:W1:Y:S01]  /*5840*/  S2R R4, SR_TID.X ;  /* 0x0000000000047919 */ /* 0x022e620000002100 */
[----:B------:R-:W-:Y:S01]  /*5850*/  BSSY B0, `(.L_x_62) ;  /* 0x0000090000007945 */ /* 0x000fe20003800000 */
[----:B--2---:R-:W-:-:S05]  /*5860*/  FMNMX.FTZ R3, R3, R218, !PT ;  /* 0x000000da03037209 */ /* 0x004fca0007810000 */
[----:B------:R-:W2:Y:S01]  /*5870*/  SHFL.BFLY PT, R0, R3, 0x8, 0x1f ;  /* 0x0d001f0003007f89 */ /* 0x000ea200000e0000 */
[----:B-1----:R-:W-:-:S04]  /*5880*/  SHF.R.S32.HI R11, RZ, 0x1f, R4 ;  /* 0x0000001fff0b7819 */ /* 0x002fc80000011404 */
[----:B------:R-:W-:-:S04]  /*5890*/  LEA.HI R7, R11, R4, RZ, 0x5 ;  /* 0x000000040b077211 */ /* 0x000fc800078f28ff */
[----:B------:R-:W-:-:S04]  /*58a0*/  LOP3.LUT R9, R7, 0xffffffe0, RZ, 0xc0, !PT ;  /* 0xffffffe007097812 */ /* 0x000fc800078ec0ff */
[----:B------:R-:W-:-:S04]  /*58b0*/  IADD3 R9, -R9, R4, RZ ;  /* 0x0000000409097210 */ /* 0x000fc80007ffe1ff */
[----:B------:R-:W-:Y:S02]  /*58c0*/  ISETP.NE.AND P0, PT, R9, RZ, PT ;  /* 0x000000ff0900720c */ /* 0x000fe40003f05270 */
[----:B--2---:R-:W-:Y:S02]  /*58d0*/  FMNMX.FTZ R0, R3, R0, !PT ;  /* 0x0000000003007209 */ /* 0x004fe40007810000 */
[----:B------:R-:W-:-:S03]  /*58e0*/  ISETP.GT.AND P1, PT, R9, 0x7, PT ;  /* 0x000000070900780c */ /* 0x000fc60003f24270 */
[----:B0-----:R-:W0:Y:S06]  /*58f0*/  SHFL.BFLY PT, R5, R0, 0x4, 0x1f ;  /* 0x0c801f0000057f89 */ /* 0x001e2c00000e0000 */
[----:B------:R-:W1:Y:S01]  /*5900*/  @!P0 S2R R13, SR_CgaCtaId ;  /* 0x00000000000d8919 */ /* 0x000e620000008800 */
[----:B------:R-:W-:-:S03]  /*5910*/  @!P0 SHF.R.S32.HI R7, RZ, 0x5, R7 ;  /* 0x00000005ff078819 */ /* 0x000fc60000011407 */
[----:B------:R-:W2:Y:S01]  /*5920*/  @!P1 S2R R15, SR_CgaCtaId ;  /* 0x00000000000f9919 */ /* 0x000ea20000008800 */
[----:B------:R-:W-:Y:S02]  /*5930*/  @!P1 MOV R8, 0x400 ;  /* 0x0000040000089802 */ /* 0x000fe40000000f00 */
[----:B0-----:R-:W-:Y:S02]  /*5940*/  FMNMX.FTZ R5, R0, R5, !PT ;  /* 0x0000000500057209 */ /* 0x001fe40007810000 */
[----:B------:R-:W-:-:S03]  /*5950*/  @!P0 MOV R0, 0x400 ;  /* 0x0000040000008802 */ /* 0x000fc60000000f00 */
[----:B------:R-:W0:Y:S01]  /*5960*/  SHFL.BFLY PT, R6, R5, 0x2, 0x1f ;  /* 0x0c401f0005067f89 */ /* 0x000e2200000e0000 */
[----:B-1----:R-:W-:Y:S02]  /*5970*/  @!P0 LEA R0, R13, R0, 0x18 ;  /* 0x000000000d008211 */ /* 0x002fe400078ec0ff */
[----:B--2---:R-:W-:-:S03]  /*5980*/  @!P1 LEA R10, R15, R8, 0x18 ;  /* 0x000000080f0a9211 */ /* 0x004fc600078ec0ff */
[----:B------:R-:W-:Y:S01]  /*5990*/  @!P0 IMAD R7, R7, 0x4, R0 ;  /* 0x0000000407078824 */ /* 0x000fe200078e0200 */
[----:B------:R-:W-:Y:S02]  /*59a0*/  MOV R0, 0xff7fffff ;  /* 0xff7fffff00007802 */ /* 0x000fe40000000f00 */
[----:B------:R-:W-:Y:S01]  /*59b0*/  @!P1 LEA R9, R9, R10, 0x2 ;  /* 0x0000000a09099211 */ /* 0x000fe200078e10ff */
[----:B------:R-:W-:Y:S01]  /*59c0*/  IMAD.IADD R10, R4, 0x1, R213 ;  /* 0x00000001040a7824 */ /* 0x000fe200078e02d5 */
[----:B0-----:R-:W-:-:S05]  /*59d0*/  FMNMX.FTZ R6, R5, R6, !PT ;  /* 0x0000000605067209 */ /* 0x001fca0007810000 */
[----:B------:R-:W0:Y:S02]  /*59e0*/  SHFL.BFLY PT, R3, R6, 0x1, 0x1f ;  /* 0x0c201f0006037f89 */ /* 0x000e2400000e0000 */
[----:B0-----:R-:W-:-:S05]  /*59f0*/  FMNMX.FTZ R8, R6, R3, !PT ;  /* 0x0000000306087209 */ /* 0x001fca0007810000 */
[----:B------:R0:W-:Y:S01]  /*5a00*/  @!P0 STS [R7], R8 ;  /* 0x0000000807008388 */ /* 0x0001e20000000800 */
[----:B------:R-:W-:Y:S01]  /*5a10*/  BAR.SYNC.DEFER_BLOCKING 0x0 ;  /* 0x0000000000007b1d */ /* 0x000fe20000010000 */
[----:B0-----:R-:W-:-:S05]  /*5a20*/  HFMA2.MMA R8, -RZ, RZ, 0, 0 ;  /* 0x00000000ff087435 */ /* 0x001fca00000001ff */
[----:B------:R-:W0:Y:S01]  /*5a30*/  @!P1 LDS R0, [R9] ;  /* 0x0000000009009984 */ /* 0x000e220000000800 */
[----:B------:R-:W-:-:S03]  /*5a40*/  ISETP.GE.AND P1, PT, R10, R17, PT ;  /* 0x000000110a00720c */ /* 0x000fc60003f26270 */
[----:B0-----:R-:W0:Y:S02]  /*5a50*/  SHFL.BFLY PT, R3, R0, 0x4, 0x1f ;  /* 0x0c801f0000037f89 */ /* 0x001e2400000e0000 */
[----:B0-----:R-:W-:-:S05]  /*5a60*/  FMNMX.FTZ R3, R3, R0, !PT ;  /* 0x0000000003037209 */ /* 0x001fca0007810000 */
[----:B------:R-:W0:Y:S02]  /*5a70*/  SHFL.BFLY PT, R6, R3, 0x2, 0x1f ;  /* 0x0c401f0003067f89 */ /* 0x000e2400000e0000 */
[----:B0-----:R-:W-:-:S05]  /*5a80*/  FMNMX.FTZ R6, R3, R6, !PT ;  /* 0x0000000603067209 */ /* 0x001fca0007810000 */
[----:B------:R-:W0:Y:S02]  /*5a90*/  SHFL.BFLY PT, R5, R6, 0x1, 0x1f ;  /* 0x0c201f0006057f89 */ /* 0x000e2400000e0000 */
[----:B0-----:R-:W-:-:S05]  /*5aa0*/  FMNMX.FTZ R5, R6, R5, !PT ;  /* 0x0000000506057209 */ /* 0x001fca0007810000 */
[----:B------:R0:W1:Y:S01]  /*5ab0*/  SHFL.IDX PT, R13, R5, RZ, 0x1f ;  /* 0x00001fff050d7589 */ /* 0x00006200000e0000 */
[----:B------:R-:W-:Y:S05]  /*5ac0*/  @P1 BRA `(.L_x_63) ;  /* 0x0000000400a01947 */ /* 0x000fea0003800000 */
[----:B------:R-:W-:Y:S01]  /*5ad0*/  LOP3.LUT R0, RZ, R213, RZ, 0x33, !PT ;  /* 0x000000d5ff007212 */ /* 0x000fe200078e33ff */
[----:B------:R-:W-:Y:S01]  /*5ae0*/  BSSY B1, `(.L_x_64) ;  /* 0x0000022000017945 */ /* 0x000fe20003800000 */
[----:B------:R-:W-:Y:S02]  /*5af0*/  MOV R8, RZ ;  /* 0x000000ff00087202 */ /* 0x000fe40000000f00 */
[----:B------:R-:W-:-:S04]  /*5b00*/  IADD3 R0, -R4, R17, R0 ;  /* 0x0000001104007210 */ /* 0x000fc80007ffe100 */
[----:B------:R-:W-:-:S04]  /*5b10*/  LEA.HI R3, R0, 0x1, RZ, 0x18 ;  /* 0x0000000100037811 */ /* 0x000fc800078fc0ff */
[----:B------:R-:W-:-:S13]  /*5b20*/  LOP3.LUT P0, R3, R3, 0x3, RZ, 0xc0, !PT ;  /* 0x0000000303037812 */ /* 0x000fda000780c0ff */
[----:B------:R-:W-:Y:S05]  /*5b30*/  @!P0 BRA `(.L_x_65) ;  /* 0x0000000000708947 */ /* 0x000fea0003800000 */
[----:B------:R-:W-:Y:S01]  /*5b40*/  ULDC.64 UR4, c[0x0][0x2b0] ;  /* 0x0000ac0000047ab9 */ /* 0x000fe20000000a00 */
[----:B------:R-:W-:Y:S01]  /*5b50*/  IMAD.MOV.U32 R8, RZ, RZ, RZ ;  /* 0x000000ffff087224 */ /* 0x000fe200078e00ff */
[----:B------:R-:W-:-:S04]  /*5b60*/  ISETP.NE.U32.AND P0, PT, RZ, UR4, PT ;  /* 0x00000004ff007c0c */ /* 0x000fc8000bf05070 */
[----:B------:R-:W-:-:S13]  /*5b70*/  ISETP.NE.AND.EX P0, PT, RZ, UR5, PT, P0 ;  /* 0x00000005ff007c0c */ /* 0x000fda000bf05300 */
.L_x_69:
[----:B------:R-:W-:Y:S01]  /*5b80*/  IADD3 R3, R3, -0x1, RZ ;  /* 0xffffffff03037810 */ /* 0x000fe20007ffe0ff */
[----:B------:R-:W-:Y:S01]  /*5b90*/  BSSY B2, `(.L_x_66) ;  /* 0x0000012000027945 */ /* 0x000fe20003800000 */
[----:B0-2---:R-:W-:Y:S02]  /*5ba0*/  IADD3 R5, R10, -R213, RZ ;  /* 0x800000d50a057210 */ /* 0x005fe40007ffe0ff */
[----:B------:R-:W-:Y:S02]  /*5bb0*/  ISETP.NE.AND P3, PT, R3, RZ, PT ;  /* 0x000000ff0300720c */ /* 0x000fe40003f65270 */
[----:B------:R-:W-:Y:S01]  /*5bc0*/  LEA R12, R5, UR38, 0x2 ;  /* 0x00000026050c7c11 */ /* 0x000fe2000f8e10ff */
[----:B------:R-:W-:Y:S10]  /*5bd0*/  @!P0 BRA `(.L_x_67) ;  /* 0x0000000000248947 */ /* 0x000ff40003800000 */
[----:B------:R-:W-:Y:S01]  /*5be0*/  IMAD R7, R2, UR6, RZ ;  /* 0x0000000602077c24 */ /* 0x000fe2000f8e02ff */
[----:B------:R-:W-:-:S04]  /*5bf0*/  SHF.R.S32.HI R5, RZ, 0x1f, R10 ;  /* 0x0000001fff057819 */ /* 0x000fc8000001140a */
[--C-:B------:R-:W-:Y:S02]  /*5c00*/  SHF.R.S32.HI R14, RZ, 0x1f, R7.reuse ;  /* 0x0000001fff0e7819 */ /* 0x100fe40000011407 */
[----:B------:R-:W-:-:S04]  /*5c10*/  IADD3 R6, P4, P5, R10, UR8, R7 ;  /* 0x000000080a067c10 */ /* 0x000fc8000fd9e007 */
[----:B------:R-:W-:-:S05]  /*5c20*/  IADD3.X R7, R5, UR9, R14, P4, P5 ;  /* 0x0000000905077c10 */ /* 0x000fca000a7ea40e */
[----:B------:R-:W2:Y:S02]  /*5c30*/  LDG.E.U8 R6, desc[UR36][R6.64] ;  /* 0x0000002406067981 */ /* 0x000ea4000c1e1100 */
[----:B--2---:R-:W-:-:S13]  /*5c40*/  ISETP.NE.AND P4, PT, R6, RZ, PT ;  /* 0x000000ff0600720c */ /* 0x004fda0003f85270 */
[----:B------:R-:W-:Y:S01]  /*5c50*/  @P4 IMAD.MOV.U32 R5, RZ, RZ, RZ ;  /* 0x000000ffff054224 */ /* 0x000fe200078e00ff */
[----:B------:R-:W-:Y:S06]  /*5c60*/  @P4 BRA `(.L_x_68) ;  /* 0x0000000000104947 */ /* 0x000fec0003800000 */
.L_x_67:
[----:B------:R-:W1:Y:S02]  /*5c70*/  LDS R5, [R12] ;  /* 0x000000000c057984 */ /* 0x000e640000000800 */
[----:B-1----:R-:W-:-:S04]  /*5c80*/  FADD.FTZ R5, -R13, R5 ;  /* 0x000000050d057221 */ /* 0x002fc80000010100 */
[----:B------:R-:W-:-:S06]  /*5c90*/  FMUL.FTZ R5, R5, 1.4426950216293334961 ;  /* 0x3fb8aa3b05057820 */ /* 0x000fcc0000410000 */
[----:B------:R-:W0:Y:S02]  /*5ca0*/  MUFU.EX2 R5, R5 ;  /* 0x0000000500057308 */ /* 0x000e240000000800 */
.L_x_68:
[----:B------:R-:W-:Y:S05]  /*5cb0*/  BSYNC B2 ;  /* 0x0000000000027941 */ /* 0x000fea0003800000 */
.L_x_66:
[----:B0-----:R2:W-:Y:S01]  /*5cc0*/  STS [R12], R5 ;  /* 0x000000050c007388 */ /* 0x0015e20000000800 */
[----:B------:R-:W-:Y:S01]  /*5cd0*/  FADD.FTZ R8, R5, R8 ;  /* 0x0000000805087221 */ /* 0x000fe20000010000 */
[----:B------:R-:W-:Y:S01]  /*5ce0*/  IADD3 R10, R10, 0x100, RZ ;  /* 0x000001000a0a7810 */ /* 0x000fe20007ffe0ff */
[----:B------:R-:W-:Y:S06]  /*5cf0*/  @P3 BRA `(.L_x_69) ;  /* 0xfffffffc00a03947 */ /* 0x000fec000383ffff */
.L_x_65:
[----:B------:R-:W-:Y:S05]  /*5d00*/  BSYNC B1 ;  /* 0x0000000000017941 */ /* 0x000fea0003800000 */
.L_x_64:
[----:B------:R-:W-:-:S13]  /*5d10*/  ISETP.GE.U32.AND P0, PT, R0, 0x300, PT ;  /* 0x000003000000780c */ /* 0x000fda0003f06070 */
[----:B------:R-:W-:Y:S05]  /*5d20*/  @!P0 BRA `(.L_x_63) ;  /* 0x0000000400088947 */ /* 0x000fea0003800000 */
[----:B------:R-:W-:Y:S02]  /*5d30*/  ULDC.64 UR4, c[0x0][0x2b0] ;  /* 0x0000ac0000047ab9 */ /* 0x000fe40000000a00 */
[----:B------:R-:W-:Y:S01]  /*5d40*/  ISETP.NE.U32.AND P0, PT, RZ, UR4, PT ;  /* 0x00000004ff007c0c */ /* 0x000fe2000bf05070 */
[----:B------:R-:W-:Y:S02]  /*5d50*/  ULDC UR4, c[0x0][0x284] ;  /* 0x0000a10000047ab9 */ /* 0x000fe40000000800 */
[----:B------:R-:W-:Y:S01]  /*5d60*/  IMAD R15, R2, UR4, RZ ;  /* 0x00000004020f7c24 */ /* 0x000fe2000f8e02ff */
[----:B------:R-:W-:-:S04]  /*5d70*/  ISETP.NE.AND.EX P0, PT, RZ, UR5, PT, P0 ;  /* 0x00000005ff007c0c */ /* 0x000fc8000bf05300 */
[----:B--2---:R-:W-:-:S09]  /*5d80*/  SHF.R.S32.HI R12, RZ, 0x1f, R15 ;  /* 0x0000001fff0c7819 */ /* 0x004fd2000001140f */
.L_x_82:
[----:B--2---:R-:W-:Y:S01]  /*5d90*/  SHF.R.S32.HI R3, RZ, 0x1f, R10 ;  /* 0x0000001fff037819 */ /* 0x004fe2000001140a */
[----:B------:R-:W-:Y:S01]  /*5da0*/  BSSY B1, `(.L_x_70) ;  /* 0x0000010000017945 */ /* 0x000fe20003800000 */
[C---:B------:R-:W-:Y:S02]  /*5db0*/  IADD3 R6, P4, P5, R10.reuse, UR10, R15 ;  /* 0x0000000a0a067c10 */ /* 0x040fe4000fd9e00f */
[----:B0-----:R-:W-:Y:S01]  /*5dc0*/  IADD3 R0, -R213, R10, RZ ;  /* 0x0000000ad5007210 */ /* 0x001fe20007ffe1ff */
[----:B------:R-:W-:Y:S01]  /*5dd0*/  VIADD R10, R10, 0x400 ;  /* 0x000004000a0a7836 */ /* 0x000fe20000000000 */
[----:B------:R-:W-:Y:S02]  /*5de0*/  IADD3.X R7, R3, UR11, R12, P4, P5 ;  /* 0x0000000b03077c10 */ /* 0x000fe4000a7ea40c */
[----:B0-----:R-:W-:Y:S02]  /*5df0*/  LEA R5, R0, UR38, 0x2 ;  /* 0x0000002600057c11 */ /* 0x001fe4000f8e10ff */
[----:B------:R-:W-:Y:S01]  /*5e00*/  ISETP.GE.AND P3, PT, R10, R17, PT ;  /* 0x000000110a00720c */ /* 0x000fe20003f66270 */
[----:B------:R-:W-:-:S12]  /*5e10*/  @!P0 BRA `(.L_x_71) ;  /* 0x0000000000108947 */ /* 0x000fd80003800000 */
[----:B------:R-:W2:Y:S02]  /*5e20*/  LDG.E.U8 R0, desc[UR36][R6.64] ;  /* 0x0000002406007981 */ /* 0x000ea4000c1e1100 */
[----:B--2---:R-:W-:-:S13]  /*5e30*/  ISETP.NE.AND P4, PT, R0, RZ, PT ;  /* 0x000000ff0000720c */ /* 0x004fda0003f85270 */
[----:B------:R-:W-:Y:S01]  /*5e40*/  @P4 MOV R3, RZ ;  /* 0x000000ff00034202 */ /* 0x000fe20000000f00 */
[----:B------:R-:W-:Y:S06]  /*5e50*/  @P4 BRA `(.L_x_72) ;  /* 0x0000000000104947 */ /* 0x000fec0003800000 */
.L_x_71:
[----:B------:R-:W1:Y:S02]  /*5e60*/  LDS R0, [R5] ;  /* 0x0000000005007984 */ /* 0x000e640000000800 */
[----:B-1----:R-:W-:-:S04]  /*5e70*/  FADD.FTZ R0, -R13, R0 ;  /* 0x000000000d007221 */ /* 0x002fc80000010100 */
[----:B------:R-:W-:-:S04]  /*5e80*/  FMUL.FTZ R0, R0, 1.4426950216293334961 ;  /* 0x3fb8aa3b00007820 */ /* 0x000fc80000410000 */
[----:B------:R0:W2:Y:S03]  /*5e90*/  MUFU.EX2 R3, R0 ;  /* 0x0000000000037308 */ /* 0x0000a60000000800 */
.L_x_72:
[----:B------:R-:W-:Y:S05]  /*5ea0*/  BSYNC B1 ;  /* 0x0000000000017941 */ /* 0x000fea0003800000 */
.L_x_70:
[----:B--2---:R2:W-:Y:S01]  /*5eb0*/  STS [R5], R3 ;  /* 0x0000000305007388 */ /* 0x0045e20000000800 */
[----:B------:R-:W-:Y:S01]  /*5ec0*/  BSSY B1, `(.L_x_73) ;  /* 0x000000b000017945 */ /* 0x000fe20003800000 */
[----:B------:R-:W-:-:S03]  /*5ed0*/  FADD.FTZ R9, R3, R8 ;  /* 0x0000000803097221 */ /* 0x000fc60000010000 */
[----:B------:R-:W-:Y:S05]  /*5ee0*/  @!P0 BRA `(.L_x_74) ;  /* 0x0000000000108947 */ /* 0x000fea0003800000 */
[----:B0-----:R-:W5:Y:S02]  /*5ef0*/  LDG.E.U8 R0, desc[UR36][R6.64+0x100] ;  /* 0x0001002406007981 */ /* 0x001f64000c1e1100 */
[----:B-----5:R-:W-:-:S13]  /*5f00*/  ISETP.NE.AND P4, PT, R0, RZ, PT ;  /* 0x000000ff0000720c */ /* 0x020fda0003f85270 */
[----:B------:R-:W-:Y:S01]  /*5f10*/  @P4 MOV R0, RZ ;  /* 0x000000ff00004202 */ /* 0x000fe20000000f00 */
[----:B------:R-:W-:Y:S06]  /*5f20*/  @P4 BRA `(.L_x_75) ;  /* 0x0000000000104947 */ /* 0x000fec0003800000 */
.L_x_74:
[----:B0-----:R-:W1:Y:S02]  /*5f30*/  LDS R0, [R5+0x400] ;  /* 0x0004000005007984 */ /* 0x001e640000000800 */
[----:B-1----:R-:W-:-:S04]  /*5f40*/  FADD.FTZ R0, -R13, R0 ;  /* 0x000000000d007221 */ /* 0x002fc80000010100 */
[----:B------:R-:W-:-:S06]  /*5f50*/  FMUL.FTZ R0, R0, 1.4426950216293334961 ;  /* 0x3fb8aa3b00007820 */ /* 0x000fcc0000410000 */
[----:B------:R-:W0:Y:S02]  /*5f60*/  MUFU.EX2 R0, R0 ;  /* 0x0000000000007308 */ /* 0x000e240000000800 */
.L_x_75:
[----:B------:R-:W-:Y:S05]  /*5f70*/  BSYNC B1 ;  /* 0x0000000000017941 */ /* 0x000fea0003800000 */
.L_x_73:
[----:B0-----:R0:W-:Y:S01]  /*5f80*/  STS [R5+0x400], R0 ;  /* 0x0004000005007388 */ /* 0x0011e20000000800 */
[----:B------:R-:W-:Y:S01]  /*5f90*/  BSSY B1, `(.L_x_76) ;  /* 0x000000b000017945 */ /* 0x000fe20003800000 */
[----:B------:R-:W-:-:S03]  /*5fa0*/  FADD.FTZ R9, R9, R0 ;  /* 0x0000000009097221 */ /* 0x000fc60000010000 */
[----:B------:R-:W-:Y:S05]  /*5fb0*/  @!P0 BRA `(.L_x_77) ;  /* 0x0000000000108947 */ /* 0x000fea0003800000 */
[----:B0-----:R-:W5:Y:S02]  /*5fc0*/  LDG.E.U8 R0, desc[UR36][R6.64+0x200] ;  /* 0x0002002406007981 */ /* 0x001f64000c1e1100 */
[----:B-----5:R-:W-:-:S13]  /*5fd0*/  ISETP.NE.AND P4, PT, R0, RZ, PT ;  /* 0x000000ff0000720c */ /* 0x020fda0003f85270 */
[----:B------:R-:W-:Y:S01]  /*5fe0*/  @P4 IMAD.MOV.U32 R0, RZ, RZ, RZ ;  /* 0x000000ffff004224 */ /* 0x000fe200078e00ff */
[----:B------:R-:W-:Y:S06]  /*5ff0*/  @P4 BRA `(.L_x_78) ;  /* 0x0000000000104947 */ /* 0x000fec0003800000 */
.L_x_77:
[----:B0-----:R-:W1:Y:S02]  /*6000*/  LDS R0, [R5+0x800] ;  /* 0x0008000005007984 */ /* 0x001e640000000800 */
[----:B-1----:R-:W-:-:S04]  /*6010*/  FADD.FTZ R0, -R13, R0 ;  /* 0x000000000d007221 */ /* 0x002fc80000010100 */
[----:B------:R-:W-:-:S06]  /*6020*/  FMUL.FTZ R0, R0, 1.4426950216293334961 ;  /* 0x3fb8aa3b00007820 */ /* 0x000fcc0000410000 */
[----:B------:R-:W0:Y:S02]  /*6030*/  MUFU.EX2 R0, R0 ;  /* 0x0000000000007308 */ /* 0x000e240000000800 */
.L_x_78:
[----:B------:R-:W-:Y:S05]  /*6040*/  BSYNC B1 ;  /* 0x0000000000017941 */ /* 0x000fea0003800000 */
.L_x_76:
[----:B0-----:R0:W-:Y:S01]  /*6050*/  STS [R5+0x800], R0 ;  /* 0x0008000005007388 */ /* 0x0011e20000000800 */
[----:B------:R-:W-:Y:S01]  /*6060*/  BSSY B1, `(.L_x_79) ;  /* 0x000000b000017945 */ /* 0x000fe20003800000 */
[----:B------:R-:W-:-:S03]  /*6070*/  FADD.FTZ R9, R9, R0 ;  /* 0x0000000009097221 */ /* 0x000fc60000010000 */
[----:B------:R-:W-:Y:S05]  /*6080*/  @!P0 BRA `(.L_x_80) ;  /* 0x0000000000108947 */ /* 0x000fea0003800000 */
[----:B------:R-:W5:Y:S02]  /*6090*/  LDG.E.U8 R6, desc[UR36][R6.64+0x300] ;  /* 0x0003002406067981 */ /* 0x000f64000c1e1100 */
[----:B-----5:R-:W-:-:S13]  /*60a0*/  ISETP.NE.AND P4, PT, R6, RZ, PT ;  /* 0x000000ff0600720c */ /* 0x020fda0003f85270 */
[----:B0-----:R-:W-:Y:S01]  /*60b0*/  @P4 MOV R0, RZ ;  /* 0x000000ff00004202 */ /* 0x001fe20000000f00 */
[----:B------:R-:W-:Y:S06]  /*60c0*/  @P4 BRA `(.L_x_81) ;  /* 0x0000000000104947 */ /* 0x000fec0003800000 */
.L_x_80:
[----:B0-----:R-:W1:Y:S02]  /*60d0*/  LDS R0, [R5+0xc00] ;  /* 0x000c000005007984 */ /* 0x001e640000000800 */
[----:B-1----:R-:W-:-:S04]  /*60e0*/  FADD.FTZ R0, -R13, R0 ;  /* 0x000000000d007221 */ /* 0x002fc80000010100 */
[----:B------:R-:W-:-:S06]  /*60f0*/  FMUL.FTZ R0, R0, 1.4426950216293334961 ;  /* 0x3fb8aa3b00007820 */ /* 0x000fcc0000410000 */
[----:B------:R-:W0:Y:S02]  /*6100*/  MUFU.EX2 R0, R0 ;  /* 0x0000000000007308 */ /* 0x000e240000000800 */
.L_x_81:
[----:B------:R-:W-:Y:S05]  /*6110*/  BSYNC B1 ;  /* 0x0000000000017941 */ /* 0x000fea0003800000 */
.L_x_79:
[----:B0-----:R0:W-:Y:S01]  /*6120*/  STS [R5+0xc00], R0 ;  /* 0x000c000005007388 */ /* 0x0011e20000000800 */
[----:B------:R-:W-:Y:S01]  /*6130*/  FADD.FTZ R8, R9, R0 ;  /* 0x0000000009087221 */ /* 0x000fe20000010000 */
[----:B------:R-:W-:Y:S06]  /*6140*/  @!P3 BRA `(.L_x_82) ;  /* 0xfffffffc0010b947 */ /* 0x000fec000383ffff */
.L_x_63:
[----:B------:R-:W-:Y:S05]  /*6150*/  BSYNC B0 ;  /* 0x0000000000007941 */ /* 0x000fea0003800000 */
.L_x_62:
[----:B--2---:R-:W2:Y:S01]  /*6160*/  SHFL.BFLY PT, R3, R8, 0x10, 0x1f ;  /* 0x0e001f0008037f89 */ /* 0x004ea200000e0000 */
[----:B------:R-:W-:Y:S01]  /*6170*/  LOP3.LUT P0, R9, R4, 0x1f, RZ, 0xc0, !PT ;  /* 0x0000001f04097812 */ /* 0x000fe2000780c0ff */
[----:B------:R-:W-:-:S03]  /*6180*/  ULDC.U8 UR4, c[0x0][0x31c] ;  /* 0x0000c70000047ab9 */ /* 0x000fc60000000000 */
[----:B------:R-:W-:-:S09]  /*6190*/  ISETP.GT.U32.AND P3, PT, R9, 0x7, PT ;  /* 0x000000070900780c */ /* 0x000fd20003f64070 */
[----:B-1----:R-:W1:Y:S04]  /*61a0*/  @!P0 S2R R13, SR_CgaCtaId ;  /* 0x00000000000d8919 */ /* 0x002e680000008800 */
[----:B------:R-:W5:Y:S01]  /*61b0*/  @!P3 S2R R15, SR_CgaCtaId ;  /* 0x00000000000fb919 */ /* 0x000f620000008800 */
[----:B--2---:R-:W-:Y:S01]  /*61c0*/  FADD.FTZ R3, R3, R8 ;  /* 0x0000000803037221 */ /* 0x004fe20000010000 */
[----:B------:R-:W-:-:S04]  /*61d0*/  @!P0 MOV R8, 0x400 ;  /* 0x0000040000088802 */ /* 0x000fc80000000f00 */
[----:B0-----:R-:W0:Y:S02]  /*61e0*/  SHFL.BFLY PT, R0, R3, 0x8, 0x1f ;  /* 0x0d001f0003007f89 */ /* 0x001e2400000e0000 */
[----:B0-----:R-:W-:Y:S01]  /*61f0*/  FADD.FTZ R0, R3, R0 ;  /* 0x0000000003007221 */ /* 0x001fe20000010000 */
[----:B------:R-:W-:-:S04]  /*6200*/  @!P0 SHF.R.U32.HI R3, RZ, 0x3, R4 ;  /* 0x00000003ff038819 */ /* 0x000fc80000011604 */
[----:B------:R-:W0:Y:S01]  /*6210*/  SHFL.BFLY PT, R5, R0, 0x4, 0x1f ;  /* 0x0c801f0000057f89 */ /* 0x000e2200000e0000 */
[----:B------:R-:W-:Y:S01]  /*6220*/  @!P0 LOP3.LUT R3, R3, 0x1ffffffc, RZ, 0xc0, !PT ;  /* 0x1ffffffc03038812 */ /* 0x000fe200078ec0ff */
[----:B0-----:R-:W-:Y:S01]  /*6230*/  FADD.FTZ R5, R0, R5 ;  /* 0x0000000500057221 */ /* 0x001fe20000010000 */
[----:B-1----:R-:W-:Y:S02]  /*6240*/  @!P0 LEA R0, R13, R8, 0x18 ;  /* 0x000000080d008211 */ /* 0x002fe400078ec0ff */
[----:B------:R-:W-:Y:S02]  /*6250*/  @!P3 MOV R8, 0x400 ;  /* 0x000004000008b802 */ /* 0x000fe40000000f00 */
[----:B------:R-:W0:Y:S01]  /*6260*/  SHFL.BFLY PT, R6, R5, 0x2, 0x1f ;  /* 0x0c401f0005067f89 */ /* 0x000e2200000e0000 */
[----:B------:R-:W-:Y:S02]  /*6270*/  @!P0 IADD3 R0, R3, R0, RZ ;  /* 0x0000000003008210 */ /* 0x000fe40007ffe0ff */
[----:B-----5:R-:W-:-:S05]  /*6280*/  @!P3 LEA R8, R15, R8, 0x18 ;  /* 0x000000080f08b211 */ /* 0x020fca00078ec0ff */
[----:B------:R-:W-:Y:S02]  /*6290*/  @!P3 IMAD R9, R9, 0x4, R8 ;  /* 0x000000040909b824 */ /* 0x000fe400078e0208 */
[----:B0-----:R-:W-:-:S05]  /*62a0*/  FADD.FTZ R6, R5, R6 ;  /* 0x0000000605067221 */ /* 0x001fca0000010000 */
[----:B------:R-:W0:Y:S02]  /*62b0*/  SHFL.BFLY PT, R7, R6, 0x1, 0x1f ;  /* 0x0c201f0006077f89 */ /* 0x000e2400000e0000 */
[----:B0-----:R-:W-:-:S05]  /*62c0*/  FADD.FTZ R7, R6, R7 ;  /* 0x0000000706077221 */ /* 0x001fca0000010000 */
[----:B------:R-:W-:Y:S01]  /*62d0*/  @!P0 STS [R0+0x20], R7 ;  /* 0x0000200700008388 */ /* 0x000fe20000000800 */
[----:B------:R-:W-:Y:S01]  /*62e0*/  BAR.SYNC.DEFER_BLOCKING 0x0 ;  /* 0x0000000000007b1d */ /* 0x000fe20000010000 */
[----:B------:R-:W-:-:S05]  /*62f0*/  ISETP.NE.AND P0, PT, RZ, UR4, PT ;  /* 0x00000004ff007c0c */ /* 0x000fca000bf05270 */
[----:B------:R-:W0:Y:S04]  /*6300*/  @!P3 LDS R7, [R9+0x20] ;  /* 0x000020000907b984 */ /* 0x000e280000000800 */
[----:B0-----:R-:W0:Y:S02]  /*6310*/  SHFL.BFLY PT, R6, R7, 0x4, 0x1f ;  /* 0x0c801f0007067f89 */ /* 0x001e2400000e0000 */
[----:B0-----:R-:W-:-:S05]  /*6320*/  FADD.FTZ R3, R6, R7 ;  /* 0x0000000706037221 */ /* 0x001fca0000010000 */
[----:B------:R-:W0:Y:S02]  /*6330*/  SHFL.BFLY PT, R6, R3, 0x2, 0x1f ;  /* 0x0c401f0003067f89 */ /* 0x000e2400000e0000 */
[----:B0-----:R-:W-:-:S05]  /*6340*/  FADD.FTZ R5, R3, R6 ;  /* 0x0000000603057221 */ /* 0x001fca0000010000 */
[----:B------:R-:W0:Y:S02]  /*6350*/  SHFL.BFLY PT, R6, R5, 0x1, 0x1f ;  /* 0x0c201f0005067f89 */ /* 0x000e2400000e0000 */
[----:B0-----:R-:W-:Y:S01]  /*6360*/  FADD.FTZ R8, R5, R6 ;  /* 0x0000000605087221 */ /* 0x001fe20000010000 */
[----:B------:R-:W-:-:S05]  /*6370*/  CS2R R6, SRZ ;  /* 0x0000000000067805 */ /* 0x000fca000001ff00 */
[----:B------:R-:W0:Y:S02]  /*6380*/  SHFL.IDX PT, R8, R8, RZ, 0x1f ;  /* 0x00001fff08087589 */ /* 0x000e2400000e0000 */
[----:B0-----:R-:W-:-:S04]  /*6390*/  FADD.FTZ R10, R8, 9.9999999747524270788e-07 ;  /* 0x358637bd080a7421 */ /* 0x001fc80000010000 */
[----:B------:R0:W1:Y:S01]  /*63a0*/  MUFU.RCP R15, R10 ;  /* 0x0000000a000f7308 */ /* 0x0000620000001000 */
[----:B------:R-:W-:Y:S05]  /*63b0*/  @!P0 BRA `(.L_x_83) ;  /* 0x0000000000188947 */ /* 0x000fea0003800000 */
[----:B------:R-:W2:Y:S08]  /*63c0*/  LDC R3, c[0x0][0x318] ;  /* 0x0000c600ff037b82 */ /* 0x000eb00000000800 */
[----:B------:R-:W2:Y:S08]  /*63d0*/  LDC R0, c[0x0][0x29c] ;  /* 0x0000a700ff007b82 */ /* 0x000eb00000000800 */
[----:B------:R-:W5:Y:S01]  /*63e0*/  LDC R5, c[0x0][0x284] ;  /* 0x0000a100ff057b82 */ /* 0x000f620000000800 */
[----:B--2---:R-:W-:-:S04]  /*63f0*/  IMAD R18, R18, R3, R0 ;  /* 0x0000000312127224 */ /* 0x004fc800078e0200 */
[----:B-----5:R-:W-:-:S05]  /*6400*/  IMAD R6, R18, R5, RZ ;  /* 0x0000000512067224 */ /* 0x020fca00078e02ff */
[----:B------:R-:W-:-:S07]  /*6410*/  SHF.R.S32.HI R7, RZ, 0x1f, R6 ;  /* 0x0000001fff077819 */ /* 0x000fce0000011406 */
.L_x_83:
[----:B------:R-:W-:Y:S01]  /*6420*/  ULDC.64 UR6, c[0x0][0x310] ;  /* 0x0000c40000067ab9 */ /* 0x000fe20000000a00 */
[----:B------:R-:W-:Y:S01]  /*6430*/  ULDC.64 UR8, c[0x0][0x310] ;  /* 0x0000c40000087ab9 */ /* 0x000fe20000000a00 */
[----:B------:R-:W-:Y:S04]  /*6440*/  BSSY B0, `(.L_x_84) ;  /* 0x0000046000007945 */ /* 0x000fe80003800000 */
[----:B------:R-:W-:Y:S05]  /*6450*/  @P1 BRA `(.L_x_85) ;  /* 0x0000000400101947 */ /* 0x000fea0003800000 */
[-C--:B------:R-:W-:Y:S01]  /*6460*/  LOP3.LUT R0, RZ, R213.reuse, RZ, 0x33, !PT ;  /* 0x000000d5ff007212 */ /* 0x080fe200078e33ff */
[----:B------:R-:W-:Y:S01]  /*6470*/  BSSY B1, `(.L_x_86) ;  /* 0x0000017000017945 */ /* 0x000fe20003800000 */
[C---:B------:R-:W-:Y:S02]  /*6480*/  IADD3 R3, R4.reuse, R213, RZ ;  /* 0x000000d504037210 */ /* 0x040fe40007ffe0ff */
[----:B------:R-:W-:-:S04]  /*6490*/  IADD3 R12, -R4, R17, R0 ;  /* 0x00000011040c7210 */ /* 0x000fc80007ffe100 */
[----:B------:R-:W-:-:S04]  /*64a0*/  LEA.HI R0, R12, 0x1, RZ, 0x18 ;  /* 0x000000010c007811 */ /* 0x000fc800078fc0ff */
[----:B------:R-:W-:-:S13]  /*64b0*/  LOP3.LUT P1, R0, R0, 0x3, RZ, 0xc0, !PT ;  /* 0x0000000300007812 */ /* 0x000fda000782c0ff */
[----:B------:R-:W-:Y:S05]  /*64c0*/  @!P1 BRA `(.L_x_87) ;  /* 0x0000000000449947 */ /* 0x000fea0003800000 */
.L_x_89:
[----:B------:R-:W-:Y:S02]  /*64d0*/  IADD3 R13, R3, -R213, RZ ;  /* 0x800000d5030d7210 */ /* 0x000fe40007ffe0ff */
[----:B------:R-:W-:Y:S02]  /*64e0*/  IADD3 R0, R0, -0x1, RZ ;  /* 0xffffffff00007810 */ /* 0x000fe40007ffe0ff */
[C---:B------:R-:W-:Y:S01]  /*64f0*/  LEA R5, R13.reuse, UR38, 0x2 ;  /* 0x000000260d057c11 */ /* 0x040fe2000f8e10ff */
[----:B-12---:R-:W-:Y:S01]  /*6500*/  IMAD R8, R13, 0x2, R26 ;  /* 0x000000020d087824 */ /* 0x006fe200078e021a */
[----:B------:R-:W-:-:S04]  /*6510*/  ISETP.NE.AND P3, PT, R0, RZ, PT ;  /* 0x000000ff0000720c */ /* 0x000fc80003f65270 */
[----:B------:R-:W1:Y:S02]  /*6520*/  LDS R5, [R5] ;  /* 0x0000000005057984 */ /* 0x000e640000000800 */
[----:B-1----:R-:W-:-:S05]  /*6530*/  FMUL.FTZ R19, R5, R15 ;  /* 0x0000000f05137220 */ /* 0x002fca0000410000 */
[----:B------:R-:W-:-:S05]  /*6540*/  F2FP.F16.F32.PACK_AB R9, RZ, R19 ;  /* 0x00000013ff09723e */ /* 0x000fca00000000ff */
[----:B------:R1:W-:Y:S01]  /*6550*/  STS.U16 [R8], R9 ;  /* 0x0000000908007388 */ /* 0x0003e20000000400 */
[----:B------:R-:W-:Y:S05]  /*6560*/  @!P0 BRA `(.L_x_88) ;  /* 0x0000000000148947 */ /* 0x000fea0003800000 */
[----:B------:R-:W-:-:S04]  /*6570*/  IADD3 R5, P1, R3, R6, RZ ;  /* 0x0000000603057210 */ /* 0x000fc80007f3e0ff */
[----:B0-----:R-:W-:Y:S02]  /*6580*/  LEA.HI.X.SX32 R10, R3, R7, 0x1, P1 ;  /* 0x00000007030a7211 */ /* 0x001fe400008f0eff */
[----:B-1----:R-:W-:-:S04]  /*6590*/  LEA R8, P1, R5, UR6, 0x2 ;  /* 0x0000000605087c11 */ /* 0x002fc8000f8210ff */
[----:B------:R-:W-:-:S05]  /*65a0*/  LEA.HI.X R9, R5, UR7, R10, 0x2, P1 ;  /* 0x0000000705097c11 */ /* 0x000fca00088f140a */
[----:B------:R2:W-:Y:S04]  /*65b0*/  STG.E desc[UR36][R8.64], R19 ;  /* 0x0000001308007986 */ /* 0x0005e8000c101924 */
.L_x_88:
[----:B------:R-:W-:Y:S01]  /*65c0*/  IADD3 R3, R3, 0x100, RZ ;  /* 0x0000010003037810 */ /* 0x000fe20007ffe0ff */
[----:B------:R-:W-:Y:S06]  /*65d0*/  @P3 BRA `(.L_x_89) ;  /* 0xfffffffc00bc3947 */ /* 0x000fec000383ffff */
.L_x_87:
[----:B------:R-:W-:Y:S05]  /*65e0*/  BSYNC B1 ;  /* 0x0000000000017941 */ /* 0x000fea0003800000 */
.L_x_86:
[----:B------:R-:W-:-:S13]  /*65f0*/  ISETP.GE.U32.AND P0, PT, R12, 0x300, PT ;  /* 0x000003000c00780c */ /* 0x000fda0003f06070 */
[----:B------:R-:W-:Y:S05]  /*6600*/  @!P0 BRA `(.L_x_85) ;  /* 0x0000000000a48947 */ /* 0x000fea0003800000 */
[----:B------:R-:W-:Y:S01]  /*6610*/  IMAD R0, R3, 0x2, R25 ;  /* 0x0000000203007824 */ /* 0x000fe200078e0219 */
[C---:B-12---:R-:W-:Y:S02]  /*6620*/  SHF.L.U32 R8, R213.reuse, 0x2, RZ ;  /* 0x00000002d5087819 */ /* 0x046fe400000006ff */
[----:B------:R-:W-:Y:S01]  /*6630*/  ISETP.NE.AND P1, PT, RZ, UR4, PT ;  /* 0x00000004ff007c0c */ /* 0x000fe2000bf25270 */
[----:B------:R-:W-:Y:S01]  /*6640*/  IMAD R0, R213, -0x2, R0 ;  /* 0xfffffffed5007824 */ /* 0x000fe200078e0200 */
[----:B------:R-:W-:-:S03]  /*6650*/  LEA R8, R3, -R8, 0x2 ;  /* 0x8000000803087211 */ /* 0x000fc600078e10ff */
[----:B------:R-:W-:Y:S01]  /*6660*/  VIADD R0, R0, UR38 ;  /* 0x0000002600007c36 */ /* 0x000fe20008000000 */
[----:B------:R-:W-:-:S07]  /*6670*/  IADD3 R5, R8, UR38, RZ ;  /* 0x0000002608057c10 */ /* 0x000fce000fffe0ff */
.L_x_90:
[----:B------:R-:W1:Y:S01]  /*6680*/  LDS R8, [R5] ;  /* 0x0000000005087984 */ /* 0x000e620000000800 */
[----:B0-----:R-:W-:-:S04]  /*6690*/  IADD3 R10, P0, R3, R6, RZ ;  /* 0x00000006030a7210 */ /* 0x001fc80007f1e0ff */
[C---:B------:R-:W-:Y:S02]  /*66a0*/  LEA.HI.X.SX32 R13, R3.reuse, R7, 0x1, P0 ;  /* 0x00000007030d7211 */ /* 0x040fe400000f0eff */
[----:B------:R-:W-:Y:S01]  /*66b0*/  IADD3 R3, R3, 0x400, RZ ;  /* 0x0000040003037810 */ /* 0x000fe20007ffe0ff */
[----:B-1----:R-:W-:-:S05]  /*66c0*/  FMUL.FTZ R19, R8, R15 ;  /* 0x0000000f08137220 */ /* 0x002fca0000410000 */
[----:B------:R-:W-:-:S04]  /*66d0*/  F2FP.F16.F32.PACK_AB R8, RZ, R19 ;  /* 0x00000013ff08723e */ /* 0x000fc800000000ff */
[----:B------:R-:W-:-:S05]  /*66e0*/  PRMT R9, R8, 0x7610, R9 ;  /* 0x0000761008097816 */ /* 0x000fca0000000009 */
[----:B------:R-:W-:Y:S04]  /*66f0*/  STS.U16 [R0], R9 ;  /* 0x0000000900007388 */ /* 0x000fe80000000400 */
[----:B------:R-:W0:Y:S02]  /*6700*/  LDS R8, [R5+0x400] ;  /* 0x0004000005087984 */ /* 0x000e240000000800 */
[----:B0-----:R-:W-:-:S05]  /*6710*/  FMUL.FTZ R21, R8, R15 ;  /* 0x0000000f08157220 */ /* 0x001fca0000410000 */
[----:B------:R-:W-:-:S04]  /*6720*/  F2FP.F16.F32.PACK_AB R8, RZ, R21 ;  /* 0x00000015ff08723e */ /* 0x000fc800000000ff */
[----:B------:R-:W-:-:S05]  /*6730*/  PRMT R12, R8, 0x7610, R12 ;  /* 0x00007610080c7816 */ /* 0x000fca000000000c */
[----:B------:R-:W-:Y:S04]  /*6740*/  STS.U16 [R0+0x200], R12 ;  /* 0x0002000c00007388 */ /* 0x000fe80000000400 */
[----:B------:R-:W0:Y:S02]  /*6750*/  LDS R8, [R5+0x800] ;  /* 0x0008000005087984 */ /* 0x000e240000000800 */
[----:B0-----:R-:W-:-:S05]  /*6760*/  FMUL.FTZ R23, R8, R15 ;  /* 0x0000000f08177220 */ /* 0x001fca0000410000 */
[----:B------:R-:W-:-:S04]  /*6770*/  F2FP.F16.F32.PACK_AB R8, RZ, R23 ;  /* 0x00000017ff08723e */ /* 0x000fc800000000ff */
[----:B------:R-:W-:Y:S02]  /*6780*/  PRMT R14, R8, 0x7610, R14 ;  /* 0x00007610080e7816 */ /* 0x000fe4000000000e */
[----:B------:R-:W-:-:S03]  /*6790*/  LEA R8, P0, R10, UR8, 0x2 ;  /* 0x000000080a087c11 */ /* 0x000fc6000f8010ff */
[----:B------:R-:W-:Y:S04]  /*67a0*/  STS.U16 [R0+0x400], R14 ;  /* 0x0004000e00007388 */ /* 0x000fe80000000400 */
[----:B------:R0:W1:Y:S02]  /*67b0*/  LDS R9, [R5+0xc00] ;  /* 0x000c000005097984 */ /* 0x0000640000000800 */
[----:B0-----:R-:W-:Y:S01]  /*67c0*/  IADD3 R5, R5, 0x1000, RZ ;  /* 0x0000100005057810 */ /* 0x001fe20007ffe0ff */
[----:B-1----:R-:W-:Y:S01]  /*67d0*/  FMUL.FTZ R29, R9, R15 ;  /* 0x0000000f091d7220 */ /* 0x002fe20000410000 */
[----:B------:R-:W-:Y:S02]  /*67e0*/  LEA.HI.X R9, R10, UR9, R13, 0x2, P0 ;  /* 0x000000090a097c11 */ /* 0x000fe400080f140d */
[----:B------:R-:W-:-:S02]  /*67f0*/  ISETP.GE.AND P0, PT, R3, R17, PT ;  /* 0x000000110300720c */ /* 0x000fc40003f06270 */
[----:B------:R-:W-:Y:S01]  /*6800*/  F2FP.F16.F32.PACK_AB R10, RZ, R29 ;  /* 0x0000001dff0a723e */ /* 0x000fe200000000ff */
[----:B------:R-:W-:Y:S03]  /*6810*/  @P1 STG.E desc[UR36][R8.64], R19 ;  /* 0x0000001308001986 */ /* 0x000fe6000c101924 */
[----:B------:R-:W-:Y:S01]  /*6820*/  PRMT R12, R10, 0x7610, R12 ;  /* 0x000076100a0c7816 */ /* 0x000fe2000000000c */
[----:B------:R-:W-:Y:S01]  /*6830*/  @P1 STG.E desc[UR36][R8.64+0x400], R21 ;  /* 0x0004001508001986 */ /* 0x000fe2000c101924 */
[----:B------:R-:W-:-:S03]  /*6840*/  VIADD R10, R0, 0x800 ;  /* 0x00000800000a7836 */ /* 0x000fc60000000000 */
[----:B------:R-:W-:Y:S04]  /*6850*/  @P1 STG.E desc[UR36][R8.64+0x800], R23 ;  /* 0x0008001708001986 */ /* 0x000fe8000c101924 */
[----:B------:R-:W-:Y:S04]  /*6860*/  @P1 STG.E desc[UR36][R8.64+0xc00], R29 ;  /* 0x000c001d08001986 */ /* 0x000fe8000c101924 */
[----:B------:R0:W-:Y:S02]  /*6870*/  STS.U16 [R0+0x600], R12 ;  /* 0x0006000c00007388 */ /* 0x0001e40000000400 */
[----:B0-----:R-:W-:Y:S01]  /*6880*/  MOV R0, R10 ;  /* 0x0000000a00007202 */ /* 0x001fe20000000f00 */
[----:B------:R-:W-:Y:S06]  /*6890*/  @!P0 BRA `(.L_x_90) ;  /* 0xfffffffc00788947 */ /* 0x000fec000383ffff */
.L_x_85:
[----:B------:R-:W-:Y:S05]  /*68a0*/  BSYNC B0 ;  /* 0x0000000000007941 */ /* 0x000fea0003800000 */
.L_x_84:
[----:B------:R-:W5:Y:S01]  /*68b0*/  S2R R23, SR_CTAID.X ;  /* 0x0000000000177919 */ /* 0x000f620000002500 */
[----:B------:R-:W-:Y:S01]  /*68c0*/  SHF.R.S32.HI R3, RZ, 0x1f, R22 ;  /* 0x0000001fff037819 */ /* 0x000fe20000011416 */
[----:B------:R-:W0:Y:S01]  /*68d0*/  S2UR UR5, SR_CgaCtaId ;  /* 0x00000000000579c3 */ /* 0x000e220000008800 */
[----:B-12---:R-:W-:Y:S01]  /*68e0*/  LEA.HI R8, R11, R4, RZ, 0x4 ;  /* 0x000000040b087211 */ /* 0x006fe200078f20ff */
[----:B------:R-:W-:Y:S01]  /*68f0*/  ULDC UR4, c[0x0][0x288] ;  /* 0x0000a20000047ab9 */ /* 0x000fe20000000800 */
[----:B------:R-:W-:Y:S01]  /*6900*/  LEA.HI R0, R3, R22, RZ, 0x4 ;  /* 0x0000001603007211 */ /* 0x000fe200078f20ff */
[----:B------:R-:W-:Y:S01]  /*6910*/  ULDC UR6, c[0x0][0x284] ;  /* 0x0000a10000067ab9 */ /* 0x000fe20000000800 */
[----:B------:R-:W-:Y:S01]  /*6920*/  LOP3.LUT R3, R8, 0xfffffff0, RZ, 0xc0, !PT ;  /* 0xfffffff008037812 */ /* 0x000fe200078ec0ff */
[----:B------:R-:W-:Y:S01]  /*6930*/  IMAD.U32 R63, RZ, RZ, UR6 ;  /* 0x00000006ff3f7e24 */ /* 0x000fe2000f8e00ff */
[----:B------:R-:W-:Y:S01]  /*6940*/  LOP3.LUT R5, R0, 0xfffffff0, RZ, 0xc0, !PT ;  /* 0xfffffff000057812 */ /* 0x000fe200078ec0ff */
[----:B------:R-:W-:Y:S01]  /*6950*/  BSSY B0, `(.L_x_91) ;  /* 0x0000021000007945 */ /* 0x000fe20003800000 */
[----:B------:R-:W-:Y:S01]  /*6960*/  SHF.R.S32.HI R8, RZ, 0x4, R8 ;  /* 0x00000004ff087819 */ /* 0x000fe20000011408 */
[----:B------:R-:W-:Y:S01]  /*6970*/  IMAD.IADD R14, R4, 0x1, -R3 ;  /* 0x00000001040e7824 */ /* 0x000fe200078e0a03 */
[----:B------:R-:W-:-:S02]  /*6980*/  IADD3 R5, R22, -R5, RZ ;  /* 0x8000000516057210 */ /* 0x000fc40007ffe0ff */
[----:B------:R-:W-:Y:S02]  /*6990*/  CS2R R30, SRZ ;  /* 0x00000000001e7805 */ /* 0x000fe4000001ff00 */
[----:B------:R-:W-:Y:S01]  /*69a0*/  MOV R61, UR4 ;  /* 0x00000004003d7c02 */ /* 0x000fe20008000f00 */
[----:B------:R-:W-:Y:S01]  /*69b0*/  UMOV UR4, 0x400 ;  /* 0x0000040000047882 */ /* 0x000fe20000000000 */
[C---:B------:R-:W-:Y:S01]  /*69c0*/  ISETP.GT.OR P0, PT, R14.reuse, 0x9, P2 ;  /* 0x000000090e00780c */ /* 0x040fe20001704670 */
[----:B------:R-:W-:Y:S01]  /*69d0*/  UIADD3 UR4, UR4, 0x140, URZ ;  /* 0x0000014004047890 */ /* 0x000fe2000fffe03f */
[----:B------:R-:W-:Y:S02]  /*69e0*/  SHF.L.U32 R21, R14, 0x3, RZ ;  /* 0x000000030e157819 */ /* 0x000fe400000006ff */
[----:B------:R-:W-:Y:S02]  /*69f0*/  CS2R R28, SRZ ;  /* 0x00000000001c7805 */ /* 0x000fe4000001ff00 */
[----:B------:R-:W-:-:S02]  /*6a00*/  ISETP.NE.OR P3, PT, R8, R5, P0 ;  /* 0x000000050800720c */ /* 0x000fc40000765670 */
[----:B------:R-:W-:Y:S01]  /*6a10*/  ISETP.NE.AND P1, PT, R8, R5, PT ;  /* 0x000000050800720c */ /* 0x000fe20003f25270 */
[----:B------:R-:W-:Y:S01]  /*6a20*/  IMAD R33, R20, R63, R21 ;  /* 0x0000003f14217224 */ /* 0x000fe200078e0215 */
[----:B------:R-:W-:Y:S01]  /*6a30*/  ISETP.GT.AND P0, PT, R14, 0x9, PT ;  /* 0x000000090e00780c */ /* 0x000fe20003f04270 */
[----:B0-----:R-:W-:-:S03]  /*6a40*/  ULEA UR4, UR5, UR4, 0x18 ;  /* 0x0000000405047291 */ /* 0x001fc6000f8ec03f */
[----:B------:R-:W-:Y:S01]  /*6a50*/  SHF.R.S32.HI R36, RZ, 0x1f, R33 ;  /* 0x0000001fff247819 */ /* 0x000fe20000011421 */
[----:B-----5:R-:W-:Y:S02]  /*6a60*/  IMAD R6, R2, R61, R23 ;  /* 0x0000003d02067224 */ /* 0x020fe400078e0217 */
[----:B------:R-:W-:Y:S02]  /*6a70*/  LEA R35, R14, UR4, 0x4 ;  /* 0x000000040e237c11 */ /* 0x000fe4000f8e20ff */
[----:B------:R-:W-:-:S04]  /*6a80*/  IMAD R10, R6, 0x50, RZ ;  /* 0x00000050060a7824 */ /* 0x000fc800078e02ff */
[----:B------:R-:W-:-:S05]  /*6a90*/  IMAD R10, R10, R63, R21 ;  /* 0x0000003f0a0a7224 */ /* 0x000fca00078e0215 */
[----:B------:R-:W-:Y:S01]  /*6aa0*/  SHF.R.S32.HI R12, RZ, 0x1f, R10 ;  /* 0x0000001fff0c7819 */ /* 0x000fe2000001140a */
[----:B------:R-:W-:Y:S06]  /*6ab0*/  @P3 BRA `(.L_x_92) ;  /* 0x0000000000283947 */ /* 0x000fec0003800000 */
[----:B------:R-:W-:Y:S01]  /*6ac0*/  ULDC.64 UR4, c[0x0][0x240] ;  /* 0x0000900000047ab9 */ /* 0x000fe20000000a00 */
[----:B------:R-:W-:Y:S01]  /*6ad0*/  HFMA2.MMA R31, -RZ, RZ, 0, 0 ;  /* 0x00000000ff1f7435 */ /* 0x000fe200000001ff */
[----:B------:R-:W-:-:S04]  /*6ae0*/  ISETP.NE.U32.AND P3, PT, RZ, UR4, PT ;  /* 0x00000004ff007c0c */ /* 0x000fc8000bf65070 */
[----:B------:R-:W-:-:S13]  /*6af0*/  ISETP.NE.AND.EX P3, PT, RZ, UR5, PT, P3 ;  /* 0x00000005ff007c0c */ /* 0x000fda000bf65330 */
[----:B------:R-:W-:Y:S05]  /*6b00*/  @!P3 BRA `(.L_x_93) ;  /* 0x000000000010b947 */ /* 0x000fea0003800000 */
[----:B------:R-:W0:Y:S01]  /*6b10*/  LDC.64 R28, c[0x0][0x240] ;  /* 0x00009000ff1c7b82 */ /* 0x000e220000000a00 */
[----:B------:R-:W-:-:S04]  /*6b20*/  IMAD R3, R23, 0x50, R21 ;  /* 0x0000005017037824 */ /* 0x000fc800078e0215 */
[----:B0-----:R-:W-:-:S06]  /*6b30*/  IMAD.WIDE R28, R3, 0x2, R28 ;  /* 0x00000002031c7825 */ /* 0x001fcc00078e021c */
[----:B------:R-:W5:Y:S02]  /*6b40*/  LDG.E.128 R28, desc[UR36][R28.64] ;  /* 0x000000241c1c7981 */ /* 0x000f64000c1e1d00 */
.L_x_93:
[----:B-----5:R0:W-:Y:S02]  /*6b50*/  STS.128 [R35], R28 ;  /* 0x0000001c23007388 */ /* 0x0201e40000000c00 */
.L_x_92:
[----:B------:R-:W-:Y:S05]  /*6b60*/  BSYNC B0 ;  /* 0x0000000000007941 */ /* 0x000fea0003800000 */
.L_x_91:
[----:B------:R-:W-:Y:S01]  /*6b70*/  BAR.SYNC.DEFER_BLOCKING 0x0 ;  /* 0x0000000000007b1d */ /* 0x000fe20000010000 */
[----:B------:R-:W-:Y:S01]  /*6b80*/  HFMA2.MMA R34, -RZ, RZ, 0, 0 ;  /* 0x00000000ff227435 */ /* 0x000fe200000001ff */
[----:B------:R-:W-:Y:S01]  /*6b90*/  IMAD.MOV.U32 R0, RZ, RZ, RZ ;  /* 0x000000ffff007224 */ /* 0x000fe200078e00ff */
[----:B------:R-:W-:Y:S01]  /*6ba0*/  HFMA2.MMA R5, -RZ, RZ, 0, 0 ;  /* 0x00000000ff057435 */ /* 0x000fe200000001ff */
[----:B------:R-:W-:Y:S01]  /*6bb0*/  MOV R13, RZ ;  /* 0x000000ff000d7202 */ /* 0x000fe20000000f00 */
[----:B------:R-:W-:Y:S01]  /*6bc0*/  IMAD.MOV.U32 R9, RZ, RZ, RZ ;  /* 0x000000ffff097224 */ /* 0x000fe200078e00ff */
[----:B------:R-:W-:Y:S01]  /*6bd0*/  ULDC UR9, c[0x0][0x284] ;  /* 0x0000a10000097ab9 */ /* 0x000fe20000000800 */
[----:B------:R-:W-:Y:S01]  /*6be0*/  ULDC UR8, c[0x0][0x288] ;  /* 0x0000a20000087ab9 */ /* 0x000fe20000000800 */
[----:B------:R-:W-:Y:S01]  /*6bf0*/  ULDC.64 UR6, c[0x0][0x258] ;  /* 0x0000960000067ab9 */ /* 0x000fe20000000a00 */
[----:B------:R-:W-:Y:S01]  /*6c00*/  ULDC.64 UR10, c[0x0][0x250] ;  /* 0x00009400000a7ab9 */ /* 0x000fe20000000a00 */
[----:B------:R-:W-:Y:S01]  /*6c10*/  BSSY B0, `(.L_x_94) ;  /* 0x00001cf000007945 */ /* 0x000fe20003800000 */
[----:B------:R-:W-:Y:S01]  /*6c20*/  MOV R32, RZ ;  /* 0x000000ff00207202 */ /* 0x000fe20000000f00 */
[----:B------:R-:W-:Y:S01]  /*6c30*/  IMAD.MOV.U32 R3, RZ, RZ, RZ ;  /* 0x000000ffff037224 */ /* 0x000fe200078e00ff */
[----:B------:R-:W-:Y:S01]  /*6c40*/  MOV R20, RZ ;  /* 0x000000ff00147202 */ /* 0x000fe20000000f00 */
[----:B------:R-:W-:Y:S06]  /*6c50*/  @P0 BRA `(.L_x_95) ;  /* 0x0000001c00280947 */ /* 0x000fec0003800000 */
[----:B------:R-:W-:Y:S01]  /*6c60*/  IADD3 R37, R8, R213, RZ ;  /* 0x000000d508257210 */ /* 0x000fe20007ffe0ff */
[----:B------:R-:W-:Y:S01]  /*6c70*/  ULDC.64 UR4, c[0x0][0x250] ;  /* 0x0000940000047ab9 */ /* 0x000fe20000000a00 */
[----:B------:R-:W-:Y:S01]  /*6c80*/  VIMNMX R52, R22, R63, PT ;  /* 0x0000003f16347248 */ /* 0x000fe20003fe0100 */
[----:B------:R-:W-:Y:S01]  /*6c90*/  IMAD.U32 R60, RZ, RZ, UR4 ;  /* 0x00000004ff3c7e24 */ /* 0x000fe2000f8e00ff */
[----:B------:R-:W-:Y:S01]  /*6ca0*/  MOV R55, UR5 ;  /* 0x0000000500377c02 */ /* 0x000fe20008000f00 */
[----:B------:R-:W-:Y:S01]  /*6cb0*/  IMAD R7, R37, 0x50, RZ ;  /* 0x0000005025077824 */ /* 0x000fe200078e02ff */
[----:B------:R-:W-:Y:S01]  /*6cc0*/  BSSY B1, `(.L_x_96) ;  /* 0x00000bb000017945 */ /* 0x000fe20003800000 */
[----:B------:R-:W-:-:S03]  /*6cd0*/  LEA R53, R8, R26, 0x1 ;  /* 0x0000001a08357211 */ /* 0x000fc600078e08ff */
[----:B------:R-:W-:-:S04]  /*6ce0*/  IADD3 R0, P3, R10, R7, RZ ;  /* 0x000000070a007210 */ /* 0x000fc80007f7e0ff */
[----:B------:R-:W-:Y:S02]  /*6cf0*/  LEA.HI.X.SX32 R7, R7, R12, 0x1, P3 ;  /* 0x0000000c07077211 */ /* 0x000fe400018f0eff */
[----:B------:R-:W-:Y:S02]  /*6d00*/  ISETP.GE.AND P3, PT, R37, R52, PT ;  /* 0x000000342500720c */ /* 0x000fe40003f66270 */
[----:B------:R-:W-:-:S04]  /*6d10*/  LEA R18, P4, R0, R60, 0x1 ;  /* 0x0000003c00127211 */ /* 0x000fc800078808ff */
[----:B------:R-:W-:Y:S01]  /*6d20*/  LEA.HI.X R19, R0, R55, R7, 0x1, P4 ;  /* 0x0000003700137211 */ /* 0x000fe200020f0c07 */
[----:B------:R-:W-:-:S06]  /*6d30*/  IMAD.MOV.U32 R0, RZ, RZ, RZ ;  /* 0x000000ffff007224 */ /* 0x000fcc00078e00ff */
[----:B------:R-:W-:Y:S05]  /*6d40*/  @P3 BRA `(.L_x_97) ;  /* 0x0000000800c83947 */ /* 0x000fea0003800000 */
[----:B------:R-:W-:Y:S01]  /*6d50*/  LOP3.LUT R0, RZ, R63, RZ, 0x33, !PT ;  /* 0x0000003fff007212 */ /* 0x000fe200078e33ff */
[----:B------:R-:W1:Y:S01]  /*6d60*/  LDC.64 R38, c[0x0][0x2e8] ;  /* 0x0000ba00ff267b82 */ /* 0x000e620000000a00 */
[----:B------:R-:W-:Y:S01]  /*6d70*/  IADD3 R5, -R17, RZ, RZ ;  /* 0x000000ff11057210 */ /* 0x000fe20007ffe1ff */
[----:B------:R-:W-:Y:S01]  /*6d80*/  IMAD R20, R16, R61, R23 ;  /* 0x0000003d10147224 */ /* 0x000fe200078e0217 */
[----:B------:R-:W-:Y:S01]  /*6d90*/  BSSY B2, `(.L_x_98) ;  /* 0x0000044000027945 */ /* 0x000fe20003800000 */
[----:B------:R-:W-:Y:S01]  /*6da0*/  HFMA2.MMA R9, -RZ, RZ, 0, 0 ;  /* 0x00000000ff097435 */ /* 0x000fe200000001ff */
[----:B------:R-:W-:Y:S01]  /*6db0*/  VIMNMX R5, R0, R5, !PT ;  /* 0x0000000500057248 */ /* 0x000fe20007fe0100 */
[----:B------:R-:W-:Y:S01]  /*6dc0*/  IMAD R3, R20, 0x50, R21 ;  /* 0x0000005014037824 */ /* 0x000fe200078e0215 */
[----:B------:R-:W-:Y:S01]  /*6dd0*/  IADD3 R0, -R213, -0x2, -R8 ;  /* 0xfffffffed5007810 */ /* 0x000fe20007ffe908 */
[----:B------:R-:W-:Y:S01]  /*6de0*/  IMAD.MOV.U32 R20, RZ, RZ, RZ ;  /* 0x000000ffff147224 */ /* 0x000fe200078e00ff */
[----:B------:R-:W-:Y:S01]  /*6df0*/  MOV R7, R37 ;  /* 0x0000002500077202 */ /* 0x000fe20000000f00 */
[----:B------:R-:W-:Y:S01]  /*6e00*/  IMAD.MOV.U32 R34, RZ, RZ, RZ ;  /* 0x000000ffff227224 */ /* 0x000fe200078e00ff */
[----:B------:R-:W-:Y:S01]  /*6e10*/  IADD3 R44, R0, -R5, RZ ;  /* 0x80000005002c7210 */ /* 0x000fe20007ffe0ff */
[----:B------:R-:W-:Y:S01]  /*6e20*/  HFMA2.MMA R0, -RZ, RZ, 0, 0 ;  /* 0x00000000ff007435 */ /* 0x000fe200000001ff */
[----:B------:R-:W-:Y:S01]  /*6e30*/  IMAD.MOV.U32 R5, RZ, RZ, RZ ;  /* 0x000000ffff057224 */ /* 0x000fe200078e00ff */
[----:B------:R-:W-:-:S02]  /*6e40*/  MOV R32, RZ ;  /* 0x000000ff00207202 */ /* 0x000fc40000000f00 */
[----:B------:R-:W-:Y:S02]  /*6e50*/  LOP3.LUT P3, RZ, R44, 0x10, RZ, 0xc0, !PT ;  /* 0x000000102cff7812 */ /* 0x000fe4000786c0ff */
[----:B------:R-:W-:Y:S01]  /*6e60*/  MOV R13, RZ ;  /* 0x000000ff000d7202 */ /* 0x000fe20000000f00 */
[----:B-1----:R-:W-:Y:S01]  /*6e70*/  IMAD.WIDE R38, R3, 0x2, R38 ;  /* 0x0000000203267825 */ /* 0x002fe200078e0226 */
[----:B------:R-:W-:-:S09]  /*6e80*/  HFMA2.MMA R3, -RZ, RZ, 0, 0 ;  /* 0x00000000ff037435 */ /* 0x000fd200000001ff */
[----:B------:R-:W-:Y:S05]  /*6e90*/  @P3 BRA `(.L_x_99) ;  /* 0x0000000000cc3947 */ /* 0x000fea0003800000 */
[----:B------:R-:W-:Y:S01]  /*6ea0*/  IMAD R5, R2, R63, RZ ;  /* 0x0000003f02057224 */ /* 0x000fe200078e02ff */
[----:B------:R-:W-:Y:S01]  /*6eb0*/  SHF.R.S32.HI R0, RZ, 0x1f, R37 ;  /* 0x0000001fff007819 */ /* 0x000fe20000011425 */
[----:B------:R-:W-:-:S03]  /*6ec0*/  ULDC.64 UR4, c[0x0][0x258] ;  /* 0x0000960000047ab9 */ /* 0x000fc60000000a00 */
[----:B------:R-:W-:-:S04]  /*6ed0*/  IADD3 R3, P2, R5, R37, RZ ;  /* 0x0000002505037210 */ /* 0x000fc80007f5e0ff */
[----:B------:R-:W-:Y:S02]  /*6ee0*/  LEA.HI.X.SX32 R0, R5, R0, 0x1, P2 ;  /* 0x0000000005007211 */ /* 0x000fe400010f0eff */
[----:B------:R-:W-:Y:S01]  /*6ef0*/  LEA R40, P2, R3, UR4, 0x2 ;  /* 0x0000000403287c11 */ /* 0x000fe2000f8410ff */
[----:B------:R-:W-:-:S03]  /*6f00*/  ULDC UR4, c[0x0][0x29c] ;  /* 0x0000a70000047ab9 */ /* 0x000fc60000000800 */
[----:B------:R-:W-:-:S05]  /*6f10*/  LEA.HI.X R41, R3, UR5, R0, 0x2, P2 ;  /* 0x0000000503297c11 */ /* 0x000fca00090f1400 */
[----:B------:R-:W2:Y:S02]  /*6f20*/  LDG.E R40, desc[UR36][R40.64] ;  /* 0x0000002428287981 */ /* 0x000ea4000c1e1900 */
[----:B--2---:R-:W-:-:S04]  /*6f30*/  IMAD R0, R40, R61, RZ ;  /* 0x0000003d28007224 */ /* 0x004fc800078e02ff */
[----:B------:R-:W-:-:S04]  /*6f40*/  IMAD R0, R0, R63, R37 ;  /* 0x0000003f00007224 */ /* 0x000fc800078e0225 */
[----:B------:R-:W-:-:S05]  /*6f50*/  IMAD R0, R0, 0x50, RZ ;  /* 0x0000005000007824 */ /* 0x000fca00078e02ff */
[----:B------:R-:W-:-:S04]  /*6f60*/  IADD3 R3, P2, R33, R0, RZ ;  /* 0x0000000021037210 */ /* 0x000fc80007f5e0ff */
[----:B------:R-:W-:Y:S02]  /*6f70*/  LEA.HI.X.SX32 R0, R0, R36, 0x1, P2 ;  /* 0x0000002400007211 */ /* 0x000fe400010f0eff */
[----:B------:R-:W-:-:S04]  /*6f80*/  LEA R42, P2, R3, R60, 0x1 ;  /* 0x0000003c032a7211 */ /* 0x000fc800078408ff */
[----:B------:R-:W-:Y:S02]  /*6f90*/  LEA.HI.X R43, R3, R55, R0, 0x1, P2 ;  /* 0x00000037032b7211 */ /* 0x000fe400010f0c00 */
[----:B------:R-:W1:Y:S04]  /*6fa0*/  LDS.U16 R0, [R53] ;  /* 0x0000000035007984 */ /* 0x000e680000000400 */
[----:B------:R2:W5:Y:S01]  /*6fb0*/  LDG.E.128 R48, desc[UR36][R42.64] ;  /* 0x000000242a307981 */ /* 0x000562000c1e1d00 */
[----:B------:R-:W-:-:S06]  /*6fc0*/  UISETP.NE.AND UP0, UPT, UR4, URZ, UPT ;  /* 0x0000003f0400728c */ /* 0x000fcc000bf05270 */
[----:B------:R-:W-:Y:S01]  /*6fd0*/  PLOP3.LUT P2, PT, PT, PT, UP0, 0x80, 0x0 ;  /* 0x000000000000781c */ /* 0x000fe20003f4f008 */
[----:B-1----:R-:W-:-:S12]  /*6fe0*/  HADD2.F32 R0, -RZ, R0.H0_H0 ;  /* 0x20000000ff007230 */ /* 0x002fd80000004100 */
[----:B--2---:R-:W-:Y:S05]  /*6ff0*/  @P2 BRA `(.L_x_100) ;  /* 0x0000000000302947 */ /* 0x004fea0003800000 */
[----:B------:R-:W-:Y:S01]  /*7000*/  LOP3.LUT P5, RZ, R27, 0x1, RZ, 0xc0, !PT ;  /* 0x000000011bff7812 */ /* 0x000fe200078ac0ff */
[----:B------:R-:W1:-:S12]  /*7010*/  LDS.128 R40, [R35] ;  /* 0x0000000023287984 */ /* 0x000e580000000c00 */
[----:B------:R-:W2:Y:S01]  /*7020*/  @P5 LDG.E.128 R56, desc[UR36][R38.64] ;  /* 0x0000002426385981 */ /* 0x000ea2000c1e1d00 */
[----:B-1---5:R-:W-:Y:S01]  /*7030*/  HFMA2.MMA R48, R48, 1, 1, R40 ;  /* 0x3c003c0030307835 */ /* 0x022fe20000000028 */
[----:B------:R-:W-:Y:S01]  /*7040*/  HADD2 R49, R49, R41 ;  /* 0x0000002931317230 */ /* 0x000fe20000000000 */
[----:B------:R-:W-:Y:S01]  /*7050*/  HFMA2.MMA R50, R50, 1, 1, R42 ;  /* 0x3c003c0032327835 */ /* 0x000fe2000000002a */
[----:B------:R-:W-:-:S04]  /*7060*/  HADD2 R51, R51, R43 ;  /* 0x0000002b33337230 */ /* 0x000fc80000000000 */
[----:B--2---:R-:W-:-:S03]  /*7070*/  @P5 HFMA2.MMA R49, R49, R57, -RZ ;  /* 0x0000003931315235 */ /* 0x004fc600001000ff */
[----:B------:R-:W-:Y:S01]  /*7080*/  @P5 HMUL2 R48, R48, R56 ;  /* 0x0000003830305232 */ /* 0x000fe20000000000 */
[----:B------:R-:W-:Y:S01]  /*7090*/  @P5 HFMA2.MMA R51, R51, R59, -RZ ;  /* 0x0000003b33335235 */ /* 0x000fe200001000ff */
[----:B------:R-:W-:-:S06]  /*70a0*/  @P5 HMUL2 R50, R50, R58 ;  /* 0x0000003a32325232 */ /* 0x000fcc0000000000 */
[----:B------:R1:W-:Y:S04]  /*70b0*/  STG.E.128 desc[UR36][R18.64], R48 ;  /* 0x0000003012007986 */ /* 0x0003e8000c101d24 */
.L_x_100:
[--C-:B-----5:R-:W-:Y:S02]  /*70c0*/  HADD2.F32 R41, -RZ, R48.reuse.H0_H0 ;  /* 0x20000030ff297230 */ /* 0x120fe40000004100 */
[----:B------:R-:W-:Y:S02]  /*70d0*/  HADD2.F32 R3, -RZ, R48.H1_H1 ;  /* 0x30000030ff037230 */ /* 0x000fe40000004100 */
[--C-:B------:R-:W-:Y:S02]  /*70e0*/  HADD2.F32 R5, -RZ, R49.reuse.H0_H0 ;  /* 0x20000031ff057230 */ /* 0x100fe40000004100 */
[C---:B------:R-:W-:Y:S01]  /*70f0*/  FFMA.FTZ R20, R0.reuse, R41, RZ ;  /* 0x0000002900147223 */ /* 0x040fe200000100ff */
[----:B------:R-:W-:Y:S02]  /*7100*/  HADD2.F32 R7, -RZ, R49.H1_H1 ;  /* 0x30000031ff077230 */ /* 0x000fe40000004100 */
[----:B------:R-:W-:Y:S01]  /*7110*/  FFMA.FTZ R3, R0, R3, RZ ;  /* 0x0000000300037223 */ /* 0x000fe200000100ff */
[----:B------:R-:W-:-:S02]  /*7120*/  HADD2.F32 R9, -RZ, R50.H0_H0 ;  /* 0x20000032ff097230 */ /* 0x000fc40000004100 */
[C---:B------:R-:W-:Y:S01]  /*7130*/  FFMA.FTZ R5, R0.reuse, R5, RZ ;  /* 0x0000000500057223 */ /* 0x040fe200000100ff */
[----:B------:R-:W-:Y:S02]  /*7140*/  HADD2.F32 R11, -RZ, R50.H1_H1 ;  /* 0x30000032ff0b7230 */ /* 0x000fe40000004100 */
[C---:B------:R-:W-:Y:S01]  /*7150*/  FFMA.FTZ R32, R0.reuse, R7, RZ ;  /* 0x0000000700207223 */ /* 0x040fe200000100ff */
[--C-:B------:R-:W-:Y:S02]  /*7160*/  HADD2.F32 R13, -RZ, R51.reuse.H0_H0 ;  /* 0x20000033ff0d7230 */ /* 0x100fe40000004100 */
[C---:B------:R-:W-:Y:S01]  /*7170*/  FFMA.FTZ R9, R0.reuse, R9, RZ ;  /* 0x0000000900097223 */ /* 0x040fe200000100ff */
[----:B------:R-:W-:Y:S02]  /*7180*/  HADD2.F32 R15, -RZ, R51.H1_H1 ;  /* 0x30000033ff0f7230 */ /* 0x000fe40000004100 */
[----:B------:R-:W-:Y:S01]  /*7190*/  FFMA.FTZ R34, R0, R11, RZ ;  /* 0x0000000b00227223 */ /* 0x000fe200000100ff */
[----:B------:R-:W-:-:S02]  /*71a0*/  VIADD R7, R37, 0x10 ;  /* 0x0000001025077836 */ /* 0x000fc40000000000 */
[C---:B------:R-:W-:Y:S01]  /*71b0*/  FFMA.FTZ R13, R0.reuse, R13, RZ ;  /* 0x0000000d000d7223 */ /* 0x040fe200000100ff */
[----:B------:R-:W-:-:S07]  /*71c0*/  FFMA.FTZ R0, R0, R15, RZ ;  /* 0x0000000f00007223 */ /* 0x000fce00000100ff */
.L_x_99:
[----:B------:R-:W-:Y:S05]  /*71d0*/  BSYNC B2 ;  /* 0x0000000000027941 */ /* 0x000fea0003800000 */
.L_x_98:
[----:B------:R-:W-:-:S13]  /*71e0*/  LOP3.LUT P3, RZ, R44, 0xfffffff0, RZ, 0xc0, !PT ;  /* 0xfffffff02cff7812 */ /* 0x000fda000786c0ff */
[----:B------:R-:W-:Y:S05]  /*71f0*/  @!P3 BRA `(.L_x_97) ;  /* 0x00000004009cb947 */ /* 0x000fea0003800000 */
[----:B------:R-:W-:Y:S01]  /*7200*/  ULDC UR4, c[0x0][0x29c] ;  /* 0x0000a70000047ab9 */ /* 0x000fe20000000800 */
[----:B------:R-:W-:Y:S01]  /*7210*/  IMAD R66, R2, R63, RZ ;  /* 0x0000003f02427224 */ /* 0x000fe200078e02ff */
[----:B------:R-:W-:-:S06]  /*7220*/  UISETP.NE.AND UP0, UPT, UR4, URZ, UPT ;  /* 0x0000003f0400728c */ /* 0x000fcc000bf05270 */
[----:B------:R-:W-:-:S13]  /*7230*/  PLOP3.LUT P2, PT, PT, PT, UP0, 0x80, 0x0 ;  /* 0x000000000000781c */ /* 0x000fda0003f4f008 */
.L_x_103:
[----:B------:R-:W-:Y:S02]  /*7240*/  SHF.R.S32.HI R11, RZ, 0x1f, R7 ;  /* 0x0000001fff0b7819 */ /* 0x000fe40000011407 */
[C---:B------:R-:W-:Y:S02]  /*7250*/  IADD3 R15, P3, R66.reuse, R7, RZ ;  /* 0x00000007420f7210 */ /* 0x040fe40007f7e0ff */
[----:B------:R-:W-:Y:S02]  /*7260*/  LOP3.LUT P5, RZ, R27, 0x1, RZ, 0xc0, !PT ;  /* 0x000000011bff7812 */ /* 0x000fe400078ac0ff */
[----:B------:R-:W-:Y:S02]  /*7270*/  LEA.HI.X.SX32 R40, R66, R11, 0x1, P3 ;  /* 0x0000000b42287211 */ /* 0x000fe400018f0eff */
[----:B-1----:R-:W-:-:S04]  /*7280*/  LEA R48, P3, R15, UR6, 0x2 ;  /* 0x000000060f307c11 */ /* 0x002fc8000f8610ff */
[----:B------:R-:W-:-:S05]  /*7290*/  LEA.HI.X R49, R15, UR7, R40, 0x2, P3 ;  /* 0x000000070f317c11 */ /* 0x000fca00098f1428 */
[----:B------:R-:W2:Y:S01]  /*72a0*/  LDG.E R11, desc[UR36][R48.64] ;  /* 0x00000024300b7981 */ /* 0x000ea2000c1e1900 */
[----:B------:R-:W-:Y:S01]  /*72b0*/  MOV R61, UR8 ;  /* 0x00000008003d7c02 */ /* 0x000fe20008000f00 */
[----:B------:R-:W-:Y:S01]  /*72c0*/  IMAD.U32 R55, RZ, RZ, UR11 ;  /* 0x0000000bff377e24 */ /* 0x000fe2000f8e00ff */
[----:B------:R-:W-:Y:S02]  /*72d0*/  MOV R63, UR9 ;  /* 0x00000009003f7c02 */ /* 0x000fe40008000f00 */
[----:B------:R-:W-:Y:S01]  /*72e0*/  MOV R60, UR10 ;  /* 0x0000000a003c7c02 */ /* 0x000fe20008000f00 */
[----:B--2---:R-:W-:Y:S02]  /*72f0*/  IMAD R40, R11, R61, RZ ;  /* 0x0000003d0b287224 */ /* 0x004fe400078e02ff */
[----:B------:R-:W-:Y:S02]  /*7300*/  IMAD R11, R7, 0x50, RZ ;  /* 0x00000050070b7824 */ /* 0x000fe400078e02ff */
[----:B------:R-:W-:-:S03]  /*7310*/  IMAD R40, R40, R63, R7 ;  /* 0x0000003f28287224 */ /* 0x000fc600078e0207 */
[----:B------:R-:W-:Y:S01]  /*7320*/  IADD3 R15, P4, R10, R11, RZ ;  /* 0x0000000b0a0f7210 */ /* 0x000fe20007f9e0ff */
[----:B------:R-:W-:-:S03]  /*7330*/  IMAD R40, R40, 0x50, RZ ;  /* 0x0000005028287824 */ /* 0x000fc600078e02ff */
[----:B------:R-:W-:Y:S02]  /*7340*/  LEA.HI.X.SX32 R42, R11, R12, 0x1, P4 ;  /* 0x0000000c0b2a7211 */ /* 0x000fe400020f0eff */
[----:B------:R-:W-:Y:S02]  /*7350*/  IADD3 R41, P3, R33, R40, RZ ;  /* 0x0000002821297210 */ /* 0x000fe40007f7e0ff */
[----:B------:R-:W-:Y:S02]  /*7360*/  LEA R50, P4, R15, R60, 0x1 ;  /* 0x0000003c0f327211 */ /* 0x000fe400078808ff */
[----:B------:R-:W-:Y:S02]  /*7370*/  LEA.HI.X.SX32 R40, R40, R36, 0x1, P3 ;  /* 0x0000002428287211 */ /* 0x000fe400018f0eff */
[----:B------:R-:W-:Y:S02]  /*7380*/  LEA R44, P3, R41, R60, 0x1 ;  /* 0x0000003c292c7211 */ /* 0x000fe400078608ff */
[----:B------:R-:W-:-:S02]  /*7390*/  LEA.HI.X R51, R15, R55, R42, 0x1, P4 ;  /* 0x000000370f337211 */ /* 0x000fc400020f0c2a */
[----:B------:R-:W-:-:S06]  /*73a0*/  LEA.HI.X R45, R41, R55, R40, 0x1, P3 ;  /* 0x00000037292d7211 */ /* 0x000fcc00018f0c28 */
[----:B------:R-:W5:Y:S01]  /*73b0*/  LDG.E.128 R44, desc[UR36][R44.64] ;  /* 0x000000242c2c7981 */ /* 0x000f62000c1e1d00 */
[----:B------:R-:W-:Y:S05]  /*73c0*/  @P2 BRA `(.L_x_101) ;  /* 0x00000000002c2947 */ /* 0x000fea0003800000 */
[----:B------:R-:W2:Y:S04]  /*73d0*/  @P5 LDG.E.128 R56, desc[UR36][R38.64] ;  /* 0x0000002426385981 */ /* 0x000ea8000c1e1d00 */
[----:B------:R-:W1:Y:S02]  /*73e0*/  LDS.128 R40, [R35] ;  /* 0x0000000023287984 */ /* 0x000e640000000c00 */
        /* <DEDUP_REMOVED lines=9> */
.L_x_101:
[----:B------:R-:W2:Y:S01]  /*7480*/  LDG.E R48, desc[UR36][R48.64+0x40] ;  /* 0x0000402430307981 */ /* 0x000ea2000c1e1900 */
[----:B------:R-:W-:Y:S01]  /*7490*/  MOV R11, 0x50 ;  /* 0x00000050000b7802 */ /* 0x000fe20000000f00 */
[----:B--2---:R-:W-:-:S04]  /*74a0*/  IMAD R40, R48, R61, RZ ;  /* 0x0000003d30287224 */ /* 0x004fc800078e02ff */
[----:B------:R-:W-:-:S04]  /*74b0*/  IMAD R40, R40, R63, R7 ;  /* 0x0000003f28287224 */ /* 0x000fc800078e0207 */
[----:B------:R-:W-:-:S05]  /*74c0*/  IMAD R40, R40, R11, 0x500 ;  /* 0x0000050028287424 */ /* 0x000fca00078e020b */
[----:B------:R-:W-:-:S04]  /*74d0*/  IADD3 R11, P3, R33, R40, RZ ;  /* 0x00000028210b7210 */ /* 0x000fc80007f7e0ff */
[----:B------:R-:W-:Y:S02]  /*74e0*/  LEA.HI.X.SX32 R42, R40, R36, 0x1, P3 ;  /* 0x00000024282a7211 */ /* 0x000fe400018f0eff */
[----:B------:R-:W-:-:S04]  /*74f0*/  LEA R40, P3, R11, R60, 0x1 ;  /* 0x0000003c0b287211 */ /* 0x000fc800078608ff */
[----:B------:R-:W-:-:S06]  /*7500*/  LEA.HI.X R41, R11, R55, R42, 0x1, P3 ;  /* 0x000000370b297211 */ /* 0x000fcc00018f0c2a */
[----:B------:R-:W5:Y:S01]  /*7510*/  LDG.E.128 R40, desc[UR36][R40.64] ;  /* 0x0000002428287981 */ /* 0x000f62000c1e1d00 */
[----:B------:R-:W-:Y:S01]  /*7520*/  IADD3 R11, R7, -R213, RZ ;  /* 0x800000d5070b7210 */ /* 0x000fe20007ffe0ff */
[--C-:B-----5:R-:W-:Y:S02]  /*7530*/  HADD2.F32 R54, -RZ, R46.reuse.H0_H0 ;  /* 0x2000002eff367230 */ /* 0x120fe40000004100 */
[----:B------:R-:W-:Y:S01]  /*7540*/  HADD2.F32 R49, -RZ, R46.H1_H1 ;  /* 0x3000002eff317230 */ /* 0x000fe20000004100 */
[----:B------:R-:W-:Y:S01]  /*7550*/  LEA R56, R11, R26, 0x1 ;  /* 0x0000001a0b387211 */ /* 0x000fe200078e08ff */
[----:B------:R-:W-:Y:S02]  /*7560*/  HADD2.F32 R15, -RZ, R44.H0_H0 ;  /* 0x2000002cff0f7230 */ /* 0x000fe40000004100 */
[----:B------:R-:W-:Y:S02]  /*7570*/  HADD2.F32 R48, -RZ, R45.H0_H0 ;  /* 0x2000002dff307230 */ /* 0x000fe40000004100 */
[----:B------:R-:W2:Y:S01]  /*7580*/  LDS.U16 R11, [R56] ;  /* 0x00000000380b7984 */ /* 0x000ea20000000400 */
[----:B-1----:R-:W-:-:S02]  /*7590*/  HADD2.F32 R46, -RZ, R47.H0_H0 ;  /* 0x2000002fff2e7230 */ /* 0x002fc40000004100 */
[----:B------:R-:W-:Y:S02]  /*75a0*/  HADD2.F32 R44, -RZ, R44.H1_H1 ;  /* 0x3000002cff2c7230 */ /* 0x000fe40000004100 */
[----:B------:R-:W-:Y:S02]  /*75b0*/  HADD2.F32 R45, -RZ, R45.H1_H1 ;  /* 0x3000002dff2d7230 */ /* 0x000fe40000004100 */
[----:B------:R-:W-:Y:S02]  /*75c0*/  HADD2.F32 R47, -RZ, R47.H1_H1 ;  /* 0x3000002fff2f7230 */ /* 0x000fe40000004100 */
[----:B--2---:R-:W-:-:S05]  /*75d0*/  HADD2.F32 R11, -RZ, R11.H0_H0 ;  /* 0x2000000bff0b7230 */ /* 0x004fca0000004100 */
[C---:B------:R-:W-:Y:S01]  /*75e0*/  FFMA.FTZ R57, R11.reuse, R15, R20 ;  /* 0x0000000f0b397223 */ /* 0x040fe20000010014 */
[C---:B------:R-:W-:Y:S01]  /*75f0*/  FFMA.FTZ R58, R11.reuse, R44, R3 ;  /* 0x0000002c0b3a7223 */ /* 0x040fe20000010003 */
[C---:B------:R-:W-:Y:S01]  /*7600*/  FFMA.FTZ R48, R11.reuse, R48, R5 ;  /* 0x000000300b307223 */ /* 0x040fe20000010005 */
[C---:B------:R-:W-:Y:S01]  /*7610*/  FFMA.FTZ R32, R11.reuse, R45, R32 ;  /* 0x0000002d0b207223 */ /* 0x040fe20000010020 */
[C---:B------:R-:W-:Y:S01]  /*7620*/  FFMA.FTZ R54, R11.reuse, R54, R9 ;  /* 0x000000360b367223 */ /* 0x040fe20000010009 */
[C---:B------:R-:W-:Y:S01]  /*7630*/  FFMA.FTZ R34, R11.reuse, R49, R34 ;  /* 0x000000310b227223 */ /* 0x040fe20000010022 */
[C---:B------:R-:W-:Y:S01]  /*7640*/  FFMA.FTZ R62, R11.reuse, R46, R13 ;  /* 0x0000002e0b3e7223 */ /* 0x040fe2000001000d */
[----:B------:R-:W-:Y:S01]  /*7650*/  FFMA.FTZ R64, R11, R47, R0 ;  /* 0x0000002f0b407223 */ /* 0x000fe20000010000 */
[----:B------:R-:W-:Y:S06]  /*7660*/  @P2 BRA `(.L_x_102) ;  /* 0x00000000002c2947 */ /* 0x000fec0003800000 */
[----:B------:R-:W2:Y:S04]  /*7670*/  @P5 LDG.E.128 R44, desc[UR36][R38.64] ;  /* 0x00000024262c5981 */ /* 0x000ea8000c1e1d00 */
[----:B------:R-:W1:Y:S02]  /*7680*/  LDS.128 R68, [R35] ;  /* 0x0000000023447984 */ /* 0x000e640000000c00 */
[----:B-1----:R-:W-:Y:S01]  /*7690*/  HFMA2.MMA R40, R40, 1, 1, R68 ;  /* 0x3c003c0028287835 */ /* 0x002fe20000000044 */
        /* <DEDUP_REMOVED lines=8> */
.L_x_102:
[----:B------:R-:W2:Y:S01]  /*7720*/  LDS.U16 R0, [R56+0x20] ;  /* 0x0000200038007984 */ /* 0x000ea20000000400 */
[----:B------:R-:W-:Y:S02]  /*7730*/  VIADD R7, R7, 0x20 ;  /* 0x0000002007077836 */ /* 0x000fe40000000000 */
[--C-:B------:R-:W-:Y:S02]  /*7740*/  HADD2.F32 R3, -RZ, R40.reuse.H0_H0 ;  /* 0x20000028ff037230 */ /* 0x100fe40000004100 */
[----:B------:R-:W-:Y:S01]  /*7750*/  HADD2.F32 R5, -RZ, R40.H1_H1 ;  /* 0x30000028ff057230 */ /* 0x000fe20000004100 */
[----:B------:R-:W-:Y:S01]  /*7760*/  ISETP.GE.AND P3, PT, R7, R52, PT ;  /* 0x000000340700720c */ /* 0x000fe20003f66270 */
[--C-:B------:R-:W-:Y:S02]  /*7770*/  HADD2.F32 R9, -RZ, R41.reuse.H0_H0 ;  /* 0x20000029ff097230 */ /* 0x100fe40000004100 */
[----:B------:R-:W-:Y:S02]  /*7780*/  HADD2.F32 R13, -RZ, R42.H1_H1 ;  /* 0x3000002aff0d7230 */ /* 0x000fe40000004100 */
[----:B-1----:R-:W-:-:S02]  /*7790*/  HADD2.F32 R41, -RZ, R41.H1_H1 ;  /* 0x30000029ff297230 */ /* 0x002fc40000004100 */
[----:B------:R-:W-:Y:S02]  /*77a0*/  HADD2.F32 R11, -RZ, R42.H0_H0 ;  /* 0x2000002aff0b7230 */ /* 0x000fe40000004100 */
[--C-:B------:R-:W-:Y:S02]  /*77b0*/  HADD2.F32 R15, -RZ, R43.reuse.H0_H0 ;  /* 0x2000002bff0f7230 */ /* 0x100fe40000004100 */
        /* <DEDUP_REMOVED lines=10> */
[----:B------:R-:W-:Y:S06]  /*7860*/  @!P3 BRA `(.L_x_103) ;  /* 0xfffffff80074b947 */ /* 0x000fec000383ffff */
.L_x_97:
[----:B------:R-:W-:Y:S05]  /*7870*/  BSYNC B1 ;  /* 0x0000000000017941 */ /* 0x000fea0003800000 */
.L_x_96:
[----:B------:R-:W-:-:S13]  /*7880*/  ISETP.GE.AND P3, PT, R37, R22, PT ;  /* 0x000000162500720c */ /* 0x000fda0003f66270 */
[----:B------:R-:W-:Y:S05]  /*7890*/  @P3 BRA `(.L_x_95) ;  /* 0x0000001000183947 */ /* 0x000fea0003800000 */
[----:B------:R-:W2:Y:S01]  /*78a0*/  LDC.64 R38, c[0x0][0x2e8] ;  /* 0x0000ba00ff267b82 */ /* 0x000ea20000000a00 */
[----:B------:R-:W-:Y:S01]  /*78b0*/  IADD3 R40, -R8, -0x2, R17 ;  /* 0xfffffffe08287810 */ /* 0x000fe20007ffe111 */
[----:B------:R-:W-:Y:S03]  /*78c0*/  BSSY B1, `(.L_x_104) ;  /* 0x0000053000017945 */ /* 0x000fe60003800000 */
[----:B------:R-:W-:Y:S01]  /*78d0*/  IADD3 R7, R40, -R213, RZ ;  /* 0x800000d528077210 */ /* 0x000fe20007ffe0ff */
[----:B------:R-:W-:-:S03]  /*78e0*/  IMAD R40, R16, R61, R23 ;  /* 0x0000003d10287224 */ /* 0x000fc600078e0217 */
[----:B------:R-:W-:Y:S01]  /*78f0*/  LOP3.LUT P3, RZ, R7, 0x10, RZ, 0xc0, !PT ;  /* 0x0000001007ff7812 */ /* 0x000fe2000786c0ff */
[----:B------:R-:W-:-:S04]  /*7900*/  IMAD R11, R40, 0x50, R21 ;  /* 0x00000050280b7824 */ /* 0x000fc800078e0215 */
[----:B--2---:R-:W-:-:S08]  /*7910*/  IMAD.WIDE R38, R11, 0x2, R38 ;  /* 0x000000020b267825 */ /* 0x004fd000078e0226 */
[----:B------:R-:W-:Y:S05]  /*7920*/  @P3 BRA `(.L_x_105) ;  /* 0x0000000400303947 */ /* 0x000fea0003800000 */
[----:B------:R-:W-:Y:S01]  /*7930*/  ISETP.GE.AND P3, PT, R37, R63, PT ;  /* 0x0000003f2500720c */ /* 0x000fe20003f66270 */
[----:B------:R-:W-:-:S12]  /*7940*/  BSSY B2, `(.L_x_106) ;  /* 0x0000049000027945 */ /* 0x000fd80003800000 */
[----:B------:R-:W-:Y:S05]  /*7950*/  @!P3 BRA `(.L_x_107) ;  /* 0x00000004001cb947 */ /* 0x000fea0003800000 */
[----:B------:R-:W-:Y:S01]  /*7960*/  IABS R42, R63 ;  /* 0x0000003f002a7213 */ /* 0x000fe20000000000 */
[----:B------:R-:W-:Y:S01]  /*7970*/  IMAD.MOV.U32 R40, RZ, RZ, RZ ;  /* 0x000000ffff287224 */ /* 0x000fe200078e00ff */
[----:B------:R-:W-:Y:S01]  /*7980*/  IABS R15, R37 ;  /* 0x00000025000f7213 */ /* 0x000fe20000000000 */
[----:B------:R-:W-:Y:S01]  /*7990*/  ULDC.64 UR4, c[0x0][0x258] ;  /* 0x0000960000047ab9 */ /* 0x000fe20000000a00 */
[----:B------:R-:W2:Y:S01]  /*79a0*/  I2F.RP R43, R42 ;  /* 0x0000002a002b7306 */ /* 0x000ea20000209400 */
[----:B------:R-:W-:Y:S01]  /*79b0*/  ISETP.GE.AND P3, PT, R37, RZ, PT ;  /* 0x000000ff2500720c */ /* 0x000fe20003f66270 */
[----:B------:R-:W0:Y:S01]  /*79c0*/  LDS.U16 R53, [R53] ;  /* 0x0000000035357984 */ /* 0x000e220000000400 */
[----:B------:R-:W-:-:S05]  /*79d0*/  ISETP.NE.AND P4, PT, R63, RZ, PT ;  /* 0x000000ff3f00720c */ /* 0x000fca0003f85270 */
[----:B--2---:R-:W2:Y:S02]  /*79e0*/  MUFU.RCP R43, R43 ;  /* 0x0000002b002b7308 */ /* 0x004ea40000001000 */
[----:B--2---:R-:W-:-:S06]  /*79f0*/  IADD3 R41, R43, 0xffffffe, RZ ;  /* 0x0ffffffe2b297810 */ /* 0x004fcc0007ffe0ff */
[----:B------:R-:W2:Y:S02]  /*7a00*/  F2I.FTZ.U32.TRUNC.NTZ R41, R41 ;  /* 0x0000002900297305 */ /* 0x000ea4000021f000 */
        /* <DEDUP_REMOVED lines=8> */
[----:B------:R-:W-:-:S13]  /*7a90*/  ISETP.GT.U32.AND P2, PT, R42, R11, PT ;  /* 0x0000000b2a00720c */ /* 0x000fda0003f44070 */
[----:B------:R-:W-:Y:S01]  /*7aa0*/  @!P2 IADD3 R11, R11, -R42, RZ ;  /* 0x8000002a0b0ba210 */ /* 0x000fe20007ffe0ff */
[----:B------:R-:W-:-:S04]  /*7ab0*/  IMAD R42, R2, R63, RZ ;  /* 0x0000003f022a7224 */ /* 0x000fc800078e02ff */
[----:B------:R-:W-:Y:S01]  /*7ac0*/  @!P3 IMAD.MOV R11, RZ, RZ, -R11 ;  /* 0x000000ffff0bb224 */ /* 0x000fe200078e0a0b */
[----:B------:R-:W-:-:S04]  /*7ad0*/  @!P4 LOP3.LUT R11, RZ, R63, RZ, 0x33, !PT ;  /* 0x0000003fff0bc212 */ /* 0x000fc800078e33ff */
[----:B------:R-:W-:Y:S02]  /*7ae0*/  SHF.R.S32.HI R15, RZ, 0x1f, R11 ;  /* 0x0000001fff0f7819 */ /* 0x000fe4000001140b */
        /* <DEDUP_REMOVED lines=12> */
[----:B------:R-:W-:-:S05]  /*7bb0*/  LEA.HI.X R43, R11, R55, R44, 0x1, P2 ;  /* 0x000000370b2b7211 */ /* 0x000fca00010f0c2c */
[----:B------:R2:W5:Y:S01]  /*7bc0*/  LDG.E.128 R44, desc[UR36][R42.64] ;  /* 0x000000242a2c7981 */ /* 0x000562000c1e1d00 */
[----:B------:R-:W-:Y:S01]  /*7bd0*/  UISETP.NE.AND UP0, UPT, UR4, URZ, UPT ;  /* 0x0000003f0400728c */ /* 0x000fe2000bf05270 */
[----:B0-----:R-:W-:-:S05]  /*7be0*/  HADD2.F32 R11, -RZ, R53.H0_H0 ;  /* 0x20000035ff0b7230 */ /* 0x001fca0000004100 */
[----:B------:R-:W-:-:S13]  /*7bf0*/  PLOP3.LUT P2, PT, PT, PT, UP0, 0x80, 0x0 ;  /* 0x000000000000781c */ /* 0x000fda0003f4f008 */
[----:B--2---:R-:W-:Y:S05]  /*7c00*/  @P2 BRA `(.L_x_108) ;  /* 0x0000000000302947 */ /* 0x004fea0003800000 */
[----:B------:R-:W-:Y:S01]  /*7c10*/  LOP3.LUT P5, RZ, R27, 0x1, RZ, 0xc0, !PT ;  /* 0x000000011bff7812 */ /* 0x000fe200078ac0ff */
[----:B-1----:R-:W0:-:S12]  /*7c20*/  LDS.128 R48, [R35] ;  /* 0x0000000023307984 */ /* 0x002e180000000c00 */
[----:B------:R-:W2:Y:S01]  /*7c30*/  @P5 LDG.E.128 R40, desc[UR36][R38.64] ;  /* 0x0000002426285981 */ /* 0x000ea2000c1e1d00 */
[----:B0----5:R-:W-:Y:S01]  /*7c40*/  HFMA2.MMA R44, R44, 1, 1, R48 ;  /* 0x3c003c002c2c7835 */ /* 0x021fe20000000030 */
        /* <DEDUP_REMOVED lines=8> */
.L_x_108:
[--C-:B-----5:R-:W-:Y:S02]  /*7cd0*/  HADD2.F32 R15, -RZ, R44.reuse.H0_H0 ;  /* 0x2000002cff0f7230 */ /* 0x120fe40000004100 */
[----:B01----:R-:W-:Y:S02]  /*7ce0*/  HADD2.F32 R18, -RZ, R45.H0_H0 ;  /* 0x2000002dff127230 */ /* 0x003fe40000004100 */
[----:B------:R-:W-:Y:S02]  /*7cf0*/  HADD2.F32 R42, -RZ, R47.H0_H0 ;  /* 0x2000002fff2a7230 */ /* 0x000fe40000004100 */
[C---:B------:R-:W-:Y:S01]  /*7d00*/  FFMA.FTZ R20, R11.reuse, R15, R20 ;  /* 0x0000000f0b147223 */ /* 0x040fe20000010014 */
[----:B------:R-:W-:Y:S02]  /*7d10*/  HADD2.F32 R44, -RZ, R44.H1_H1 ;  /* 0x3000002cff2c7230 */ /* 0x000fe40000004100 */
[----:B------:R-:W-:Y:S01]  /*7d20*/  FFMA.FTZ R5, R11, R18, R5 ;  /* 0x000000120b057223 */ /* 0x000fe20000010005 */
[----:B------:R-:W-:-:S02]  /*7d30*/  HADD2.F32 R45, -RZ, R45.H1_H1 ;  /* 0x3000002dff2d7230 */ /* 0x000fc40000004100 */
[C---:B------:R-:W-:Y:S01]  /*7d40*/  FFMA.FTZ R13, R11.reuse, R42, R13 ;  /* 0x0000002a0b0d7223 */ /* 0x040fe2000001000d */
[--C-:B------:R-:W-:Y:S02]  /*7d50*/  HADD2.F32 R40, -RZ, R46.reuse.H0_H0 ;  /* 0x2000002eff287230 */ /* 0x100fe40000004100 */
[C---:B------:R-:W-:Y:S01]  /*7d60*/  FFMA.FTZ R3, R11.reuse, R44, R3 ;  /* 0x0000002c0b037223 */ /* 0x040fe20000010003 */
[----:B------:R-:W-:Y:S02]  /*7d70*/  HADD2.F32 R19, -RZ, R46.H1_H1 ;  /* 0x3000002eff137230 */ /* 0x000fe40000004100 */
[C---:B------:R-:W-:Y:S01]  /*7d80*/  FFMA.FTZ R32, R11.reuse, R45, R32 ;  /* 0x0000002d0b207223 */ /* 0x040fe20000010020 */
[----:B------:R-:W-:Y:S02]  /*7d90*/  HADD2.F32 R47, -RZ, R47.H1_H1 ;  /* 0x3000002fff2f7230 */ /* 0x000fe40000004100 */
[C---:B------:R-:W-:Y:S01]  /*7da0*/  FFMA.FTZ R9, R11.reuse, R40, R9 ;  /* 0x000000280b097223 */ /* 0x040fe20000010009 */
[----:B------:R-:W-:-:S02]  /*7db0*/  FFMA.FTZ R34, R11, R19, R34 ;  /* 0x000000130b227223 */ /* 0x000fc40000010022 */
[----:B------:R-:W-:-:S07]  /*7dc0*/  FFMA.FTZ R0, R11, R47, R0 ;  /* 0x0000002f0b007223 */ /* 0x000fce0000010000 */
.L_x_107:
[----:B------:R-:W-:Y:S05]  /*7dd0*/  BSYNC B2 ;  /* 0x0000000000027941 */ /* 0x000fea0003800000 */
.L_x_106:
[----:B------:R-:W-:-:S07]  /*7de0*/  IADD3 R37, R37, 0x10, RZ ;  /* 0x0000001025257810 */ /* 0x000fce0007ffe0ff */
.L_x_105:
[----:B------:R-:W-:Y:S05]  /*7df0*/  BSYNC B1 ;  /* 0x0000000000017941 */ /* 0x000fea0003800000 */
.L_x_104:
[----:B------:R-:W-:-:S13]  /*7e00*/  LOP3.LUT P3, RZ, R7, 0xfffffff0, RZ, 0xc0, !PT ;  /* 0xfffffff007ff7812 */ /* 0x000fda000786c0ff */
[----:B------:R-:W-:Y:S05]  /*7e10*/  @!P3 BRA `(.L_x_95) ;  /* 0x0000000800b8b947 */ /* 0x000fea0003800000 */
[----:B-1----:R-:W-:Y:S01]  /*7e20*/  LEA R18, R37, R25, 0x1 ;  /* 0x0000001925127211 */ /* 0x002fe200078e08ff */
[----:B------:R-:W-:Y:S01]  /*7e30*/  IMAD.MOV.U32 R11, RZ, RZ, RZ ;  /* 0x000000ffff0b7224 */ /* 0x000fe200078e00ff */
[----:B------:R-:W-:-:S03]  /*7e40*/  MOV R40, 0x50 ;  /* 0x0000005000287802 */ /* 0x000fc60000000f00 */
[----:B------:R-:W-:Y:S02]  /*7e50*/  IMAD R18, R213, -0x2, R18 ;  /* 0xfffffffed5127824 */ /* 0x000fe400078e0212 */
[----:B------:R-:W-:-:S03]  /*7e60*/  IMAD R7, R37, R40, 0x500 ;  /* 0x0000050025077424 */ /* 0x000fc600078e0228 */
[----:B------:R-:W-:-:S07]  /*7e70*/  IADD3 R56, R18, UR38, RZ ;  /* 0x0000002612387c10 */ /* 0x000fce000fffe0ff */
.L_x_115:
[----:B------:R-:W1:Y:S01]  /*7e80*/  LDC R57, c[0x0][0x284] ;  /* 0x0000a100ff397b82 */ /* 0x000e620000000800 */
[----:B------:R-:W-:Y:S01]  /*7e90*/  IADD3 R15, R7, -0x500, RZ ;  /* 0xfffffb00070f7810 */ /* 0x000fe20007ffe0ff */
[----:B------:R-:W-:Y:S01]  /*7ea0*/  BSSY B1, `(.L_x_109) ;  /* 0x0000052000017945 */ /* 0x000fe20003800000 */
[----:B------:R-:W-:Y:S02]  /*7eb0*/  IADD3 R25, R56, R11, RZ ;  /* 0x0000000b38197210 */ /* 0x000fe40007ffe0ff */
[----:B------:R-:W-:-:S03]  /*7ec0*/  IADD3 R18, P3, R10, R15, RZ ;  /* 0x0000000f0a127210 */ /* 0x000fc60007f7e0ff */
[----:B------:R-:W2:Y:S01]  /*7ed0*/  LDC.64 R58, c[0x0][0x250] ;  /* 0x00009400ff3a7b82 */ /* 0x000ea20000000a00 */
[----:B------:R-:W-:Y:S02]  /*7ee0*/  LEA.HI.X.SX32 R15, R15, R12, 0x1, P3 ;  /* 0x0000000c0f0f7211 */ /* 0x000fe400018f0eff */
[----:B-1----:R-:W-:Y:S02]  /*7ef0*/  ISETP.GE.AND P3, PT, R37, R57, PT ;  /* 0x000000392500720c */ /* 0x002fe40003f66270 */
[----:B--2---:R-:W-:-:S04]  /*7f00*/  LEA R42, P4, R18, R58, 0x1 ;  /* 0x0000003a122a7211 */ /* 0x004fc800078808ff */
[----:B------:R-:W-:-:S07]  /*7f10*/  LEA.HI.X R43, R18, R59, R15, 0x1, P4 ;  /* 0x0000003b122b7211 */ /* 0x000fce00020f0c0f */
[----:B------:R-:W-:Y:S05]  /*7f20*/  @!P3 BRA `(.L_x_110) ;  /* 0x000000040024b947 */ /* 0x000fea0003800000 */
[----:B------:R-:W-:Y:S01]  /*7f30*/  IABS R40, R57 ;  /* 0x0000003900287213 */ /* 0x000fe20000000000 */
[----:B------:R-:W-:Y:S01]  /*7f40*/  HFMA2.MMA R18, -RZ, RZ, 0, 0 ;  /* 0x00000000ff127435 */ /* 0x000fe200000001ff */
[----:B------:R-:W-:Y:S01]  /*7f50*/  IABS R44, R37 ;  /* 0x00000025002c7213 */ /* 0x000fe20000000000 */
[----:B------:R-:W-:Y:S01]  /*7f60*/  ULDC.64 UR4, c[0x0][0x258] ;  /* 0x0000960000047ab9 */ /* 0x000fe20000000a00 */
[----:B------:R-:W1:Y:S01]  /*7f70*/  I2F.RP R41, R40 ;  /* 0x0000002800297306 */ /* 0x000e620000209400 */
[----:B------:R-:W-:Y:S02]  /*7f80*/  ISETP.GE.AND P3, PT, R37, RZ, PT ;  /* 0x000000ff2500720c */ /* 0x000fe40003f66270 */
[----:B------:R-:W-:-:S05]  /*7f90*/  ISETP.NE.AND P4, PT, R57, RZ, PT ;  /* 0x000000ff3900720c */ /* 0x000fca0003f85270 */
[----:B-1----:R-:W1:Y:S02]  /*7fa0*/  MUFU.RCP R41, R41 ;  /* 0x0000002900297308 */ /* 0x002e640000001000 */
[----:B-1----:R-:W-:-:S06]  /*7fb0*/  VIADD R19, R41, 0xffffffe ;  /* 0x0ffffffe29137836 */ /* 0x002fcc0000000000 */
[----:B------:R-:W1:Y:S02]  /*7fc0*/  F2I.FTZ.U32.TRUNC.NTZ R19, R19 ;  /* 0x0000001300137305 */ /* 0x000e64000021f000 */
[----:B-1----:R-:W-:-:S05]  /*7fd0*/  IADD3 R15, RZ, -R19, RZ ;  /* 0x80000013ff0f7210 */ /* 0x002fca0007ffe0ff */
[----:B------:R-:W-:-:S04]  /*7fe0*/  IMAD R15, R15, R40, RZ ;  /* 0x000000280f0f7224 */ /* 0x000fc800078e02ff */
[----:B------:R-:W-:Y:S01]  /*7ff0*/  IMAD.HI.U32 R15, R19, R15, R18 ;  /* 0x0000000f130f7227 */ /* 0x000fe200078e0012 */
[----:B------:R-:W-:-:S05]  /*8000*/  MOV R18, R44 ;  /* 0x0000002c00127202 */ /* 0x000fca0000000f00 */
[----:B------:R-:W-:-:S04]  /*8010*/  IMAD.HI.U32 R15, R15, R18, RZ ;  /* 0x000000120f0f7227 */ /* 0x000fc800078e00ff */
[----:B------:R-:W-:-:S04]  /*8020*/  IMAD.MOV R15, RZ, RZ, -R15 ;  /* 0x000000ffff0f7224 */ /* 0x000fc800078e0a0f */
[----:B------:R-:W-:-:S05]  /*8030*/  IMAD R15, R40, R15, R18 ;  /* 0x0000000f280f7224 */ /* 0x000fca00078e0212 */
[----:B------:R-:W-:-:S13]  /*8040*/  ISETP.GT.U32.AND P2, PT, R40, R15, PT ;  /* 0x0000000f2800720c */ /* 0x000fda0003f44070 */
[----:B------:R-:W-:-:S04]  /*8050*/  @!P2 IADD3 R15, R15, -R40, RZ ;  /* 0x800000280f0fa210 */ /* 0x000fc80007ffe0ff */
[----:B------:R-:W-:-:S13]  /*8060*/  ISETP.GT.U32.AND P2, PT, R40, R15, PT ;  /* 0x0000000f2800720c */ /* 0x000fda0003f44070 */
[----:B------:R-:W-:Y:S01]  /*8070*/  @!P2 IADD3 R15, R15, -R40, RZ ;  /* 0x800000280f0fa210 */ /* 0x000fe20007ffe0ff */
[----:B------:R-:W-:-:S03]  /*8080*/  IMAD R40, R2, R57, RZ ;  /* 0x0000003902287224 */ /* 0x000fc600078e02ff */
[----:B------:R-:W-:Y:S02]  /*8090*/  @!P3 IADD3 R15, -R15, RZ, RZ ;  /* 0x000000ff0f0fb210 */ /* 0x000fe40007ffe1ff */
        /* <DEDUP_REMOVED lines=8> */
[----:B--2---:R-:W-:Y:S01]  /*8120*/  IMAD R40, R18, UR4, RZ ;  /* 0x0000000412287c24 */ /* 0x004fe2000f8e02ff */
[----:B------:R-:W-:-:S03]  /*8130*/  ULDC UR4, c[0x0][0x29c] ;  /* 0x0000a70000047ab9 */ /* 0x000fc60000000800 */
        /* <DEDUP_REMOVED lines=24> */
.L_x_111:
[--C-:B-----5:R-:W-:Y:S02]  /*82c0*/  HADD2.F32 R48, -RZ, R46.reuse.H0_H0 ;  /* 0x2000002eff307230 */ /* 0x120fe40000004100 */
[----:B------:R-:W-:Y:S02]  /*82d0*/  HADD2.F32 R19, -RZ, R46.H1_H1 ;  /* 0x3000002eff137230 */ /* 0x000fe40000004100 */
[----:B------:R-:W-:Y:S02]  /*82e0*/  HADD2.F32 R18, -RZ, R44.H0_H0 ;  /* 0x2000002cff127230 */ /* 0x000fe40000004100 */
[C---:B------:R-:W-:Y:S01]  /*82f0*/  FFMA.FTZ R9, R15.reuse, R48, R9 ;  /* 0x000000300f097223 */ /* 0x040fe20000010009 */
[----:B------:R-:W-:Y:S02]  /*8300*/  HADD2.F32 R40, -RZ, R45.H0_H0 ;  /* 0x2000002dff287230 */ /* 0x000fe40000004100 */
[----:B------:R-:W-:Y:S01]  /*8310*/  FFMA.FTZ R34, R15, R19, R34 ;  /* 0x000000130f227223 */ /* 0x000fe20000010022 */
[----:B-1----:R-:W-:-:S02]  /*8320*/  HADD2.F32 R46, -RZ, R47.H0_H0 ;  /* 0x2000002fff2e7230 */ /* 0x002fc40000004100 */
[C---:B------:R-:W-:Y:S01]  /*8330*/  FFMA.FTZ R20, R15.reuse, R18, R20 ;  /* 0x000000120f147223 */ /* 0x040fe20000010014 */
[----:B------:R-:W-:Y:S02]  /*8340*/  HADD2.F32 R44, -RZ, R44.H1_H1 ;  /* 0x3000002cff2c7230 */ /* 0x000fe40000004100 */
[C---:B------:R-:W-:Y:S01]  /*8350*/  FFMA.FTZ R5, R15.reuse, R40, R5 ;  /* 0x000000280f057223 */ /* 0x040fe20000010005 */
[----:B------:R-:W-:Y:S02]  /*8360*/  HADD2.F32 R45, -RZ, R45.H1_H1 ;  /* 0x3000002dff2d7230 */ /* 0x000fe40000004100 */
[C---:B------:R-:W-:Y:S01]  /*8370*/  FFMA.FTZ R13, R15.reuse, R46, R13 ;  /* 0x0000002e0f0d7223 */ /* 0x040fe2000001000d */
[----:B------:R-:W-:Y:S02]  /*8380*/  HADD2.F32 R47, -RZ, R47.H1_H1 ;  /* 0x3000002fff2f7230 */ /* 0x000fe40000004100 */
[C---:B------:R-:W-:Y:S01]  /*8390*/  FFMA.FTZ R3, R15.reuse, R44, R3 ;  /* 0x0000002c0f037223 */ /* 0x040fe20000010003 */
[----:B------:R-:W-:-:S02]  /*83a0*/  FFMA.FTZ R32, R15, R45, R32 ;  /* 0x0000002d0f207223 */ /* 0x000fc40000010020 */
[----:B------:R-:W-:-:S07]  /*83b0*/  FFMA.FTZ R0, R15, R47, R0 ;  /* 0x0000002f0f007223 */ /* 0x000fce0000010000 */
.L_x_110:
[----:B------:R-:W-:Y:S05]  /*83c0*/  BSYNC B1 ;  /* 0x0000000000017941 */ /* 0x000fea0003800000 */
.L_x_109:
[----:B------:R-:W-:Y:S01]  /*83d0*/  VIADD R40, R37, 0x10 ;  /* 0x0000001025287836 */ /* 0x000fe20000000000 */
[----:B------:R-:W-:Y:S04]  /*83e0*/  BSSY B1, `(.L_x_112) ;  /* 0x000004c000017945 */ /* 0x000fe80003800000 */
[----:B------:R-:W-:-:S13]  /*83f0*/  ISETP.GE.AND P3, PT, R40, R57, PT ;  /* 0x000000392800720c */ /* 0x000fda0003f66270 */
[----:B------:R-:W-:Y:S05]  /*8400*/  @!P3 BRA `(.L_x_113) ;  /* 0x000000040024b947 */ /* 0x000fea0003800000 */
[-C--:B------:R-:W-:Y:S01]  /*8410*/  IABS R44, R57.reuse ;  /* 0x00000039002c7213 */ /* 0x080fe20000000000 */
[----:B------:R-:W-:Y:S01]  /*8420*/  ULDC.64 UR4, c[0x0][0x258] ;  /* 0x0000960000047ab9 */ /* 0x000fe20000000a00 */
[----:B------:R-:W-:Y:S02]  /*8430*/  MOV R18, RZ ;  /* 0x000000ff00127202 */ /* 0x000fe40000000f00 */
[----:B------:R-:W1:Y:S01]  /*8440*/  I2F.RP R41, R44 ;  /* 0x0000002c00297306 */ /* 0x000e620000209400 */
[----:B------:R-:W-:Y:S02]  /*8450*/  IABS R45, R40 ;  /* 0x00000028002d7213 */ /* 0x000fe40000000000 */
[----:B------:R-:W-:Y:S01]  /*8460*/  ISETP.GE.AND P3, PT, R40, RZ, PT ;  /* 0x000000ff2800720c */ /* 0x000fe20003f66270 */
[----:B------:R-:W-:Y:S01]  /*8470*/  IMAD R40, R2, R57, RZ ;  /* 0x0000003902287224 */ /* 0x000fe200078e02ff */
[----:B------:R-:W-:-:S03]  /*8480*/  ISETP.NE.AND P4, PT, R57, RZ, PT ;  /* 0x000000ff3900720c */ /* 0x000fc60003f85270 */
[----:B-1----:R-:W1:Y:S02]  /*8490*/  MUFU.RCP R41, R41 ;  /* 0x0000002900297308 */ /* 0x002e640000001000 */
[----:B-1----:R-:W-:-:S06]  /*84a0*/  IADD3 R19, R41, 0xffffffe, RZ ;  /* 0x0ffffffe29137810 */ /* 0x002fcc0007ffe0ff */
[----:B------:R-:W1:Y:S02]  /*84b0*/  F2I.FTZ.U32.TRUNC.NTZ R19, R19 ;  /* 0x0000001300137305 */ /* 0x000e64000021f000 */
[----:B-1----:R-:W-:-:S05]  /*84c0*/  IADD3 R15, RZ, -R19, RZ ;  /* 0x80000013ff0f7210 */ /* 0x002fca0007ffe0ff */
[----:B------:R-:W-:-:S04]  /*84d0*/  IMAD R15, R15, R44, RZ ;  /* 0x0000002c0f0f7224 */ /* 0x000fc800078e02ff */
[----:B------:R-:W-:-:S04]  /*84e0*/  IMAD.HI.U32 R15, R19, R15, R18 ;  /* 0x0000000f130f7227 */ /* 0x000fc800078e0012 */
[----:B------:R-:W-:-:S04]  /*84f0*/  IMAD.MOV.U32 R18, RZ, RZ, R45 ;  /* 0x000000ffff127224 */ /* 0x000fc800078e002d */
[----:B------:R-:W-:-:S05]  /*8500*/  IMAD.HI.U32 R15, R15, R18, RZ ;  /* 0x000000120f0f7227 */ /* 0x000fca00078e00ff */
[----:B------:R-:W-:-:S05]  /*8510*/  IADD3 R15, -R15, RZ, RZ ;  /* 0x000000ff0f0f7210 */ /* 0x000fca0007ffe1ff */
[----:B------:R-:W-:-:S05]  /*8520*/  IMAD R15, R44, R15, R18 ;  /* 0x0000000f2c0f7224 */ /* 0x000fca00078e0212 */
[----:B------:R-:W-:-:S13]  /*8530*/  ISETP.GT.U32.AND P2, PT, R44, R15, PT ;  /* 0x0000000f2c00720c */ /* 0x000fda0003f44070 */
[----:B------:R-:W-:-:S04]  /*8540*/  @!P2 IADD3 R15, R15, -R44, RZ ;  /* 0x8000002c0f0fa210 */ /* 0x000fc80007ffe0ff */
[----:B------:R-:W-:-:S13]  /*8550*/  ISETP.GT.U32.AND P2, PT, R44, R15, PT ;  /* 0x0000000f2c00720c */ /* 0x000fda0003f44070 */
[----:B------:R-:W-:-:S05]  /*8560*/  @!P2 IADD3 R15, R15, -R44, RZ ;  /* 0x8000002c0f0fa210 */ /* 0x000fca0007ffe0ff */
        /* <DEDUP_REMOVED lines=17> */
[----:B------:R-:W1:Y:S04]  /*8680*/  LDS.U16 R15, [R25+0x20] ;  /* 0x00002000190f7984 */ /* 0x000e680000000400 */
        /* <DEDUP_REMOVED lines=17> */
.L_x_114:
[--C-:B-1---5:R-:W-:Y:S02]  /*87a0*/  HADD2.F32 R42, -RZ, R46.reuse.H0_H0 ;  /* 0x2000002eff2a7230 */ /* 0x122fe40000004100 */
[----:B------:R-:W-:Y:S02]  /*87b0*/  HADD2.F32 R19, -RZ, R46.H1_H1 ;  /* 0x3000002eff137230 */ /* 0x000fe40000004100 */
[----:B------:R-:W-:Y:S02]  /*87c0*/  HADD2.F32 R18, -RZ, R44.H0_H0 ;  /* 0x2000002cff127230 */ /* 0x000fe40000004100 */
[C---:B------:R-:W-:Y:S01]  /*87d0*/  FFMA.FTZ R9, R15.reuse, R42, R9 ;  /* 0x0000002a0f097223 */ /* 0x040fe20000010009 */
[----:B------:R-:W-:Y:S02]  /*87e0*/  HADD2.F32 R40, -RZ, R45.H0_H0 ;  /* 0x2000002dff287230 */ /* 0x000fe40000004100 */
[----:B------:R-:W-:Y:S01]  /*87f0*/  FFMA.FTZ R34, R15, R19, R34 ;  /* 0x000000130f227223 */ /* 0x000fe20000010022 */
[----:B------:R-:W-:-:S02]  /*8800*/  HADD2.F32 R46, -RZ, R47.H0_H0 ;  /* 0x2000002fff2e7230 */ /* 0x000fc40000004100 */
        /* <DEDUP_REMOVED lines=9> */
.L_x_113:
[----:B------:R-:W-:Y:S05]  /*88a0*/  BSYNC B1 ;  /* 0x0000000000017941 */ /* 0x000fea0003800000 */
.L_x_112:
[----:B------:R-:W-:Y:S02]  /*88b0*/  IADD3 R37, R37, 0x20, RZ ;  /* 0x0000002025257810 */ /* 0x000fe40007ffe0ff */
[----:B------:R-:W-:Y:S02]  /*88c0*/  IADD3 R11, R11, 0x40, RZ ;  /* 0x000000400b0b7810 */ /* 0x000fe40007ffe0ff */
[----:B------:R-:W-:Y:S02]  /*88d0*/  ISETP.GE.AND P3, PT, R37, R22, PT ;  /* 0x000000162500720c */ /* 0x000fe40003f66270 */
[----:B------:R-:W-:-:S11]  /*88e0*/  IADD3 R7, R7, 0xa00, RZ ;  /* 0x00000a0007077810 */ /* 0x000fd60007ffe0ff */
[----:B------:R-:W-:Y:S05]  /*88f0*/  @!P3 BRA `(.L_x_115) ;  /* 0xfffffff40060b947 */ /* 0x000fea000383ffff */
.L_x_95:
[----:B------:R-:W-:Y:S05]  /*8900*/  BSYNC B0 ;  /* 0x0000000000007941 */ /* 0x000fea0003800000 */
.L_x_94:
[----:B------:R-:W-:Y:S01]  /*8910*/  ISETP.GT.OR P1, PT, R14, 0x9, P1 ;  /* 0x000000090e00780c */ /* 0x000fe20000f24670 */
[----:B------:R-:W-:-:S12]  /*8920*/  BSSY B0, `(.L_x_116) ;  /* 0x0000036000007945 */ /* 0x000fd80003800000 */
[----:B------:R-:W-:Y:S05]  /*8930*/  @P1 BRA `(.L_x_117) ;  /* 0x0000000000d01947 */ /* 0x000fea0003800000 */
[----:B------:R-:W2:Y:S01]  /*8940*/  LDC.64 R40, c[0x0][0x250] ;  /* 0x00009400ff287b82 */ /* 0x000ea20000000a00 */
[----:B------:R-:W-:-:S04]  /*8950*/  IMAD.MOV.U32 R2, RZ, RZ, 0x50 ;  /* 0x00000050ff027424 */ /* 0x000fc800078e00ff */
[----:B------:R-:W-:-:S05]  /*8960*/  IMAD R17, R17, R2, -0x50 ;  /* 0xffffffb011117424 */ /* 0x000fca00078e0202 */
[----:B------:R-:W-:-:S04]  /*8970*/  IADD3 R2, P1, R10, R17, RZ ;  /* 0x000000110a027210 */ /* 0x000fc80007f3e0ff */
[----:B------:R-:W-:Y:S02]  /*8980*/  LEA.HI.X.SX32 R17, R17, R12, 0x1, P1 ;  /* 0x0000000c11117211 */ /* 0x000fe400008f0eff */
[----:B--2---:R-:W-:-:S04]  /*8990*/  LEA R14, P1, R2, R40, 0x1 ;  /* 0x00000028020e7211 */ /* 0x004fc800078208ff */
[----:B------:R-:W-:-:S05]  /*89a0*/  LEA.HI.X R15, R2, R41, R17, 0x1, P1 ;  /* 0x00000029020f7211 */ /* 0x000fca00008f0c11 */
[----:B------:R2:W5:Y:S01]  /*89b0*/  LDG.E.128 R36, desc[UR36][R14.64] ;  /* 0x000000240e247981 */ /* 0x000562000c1e1d00 */
[----:B------:R-:W-:Y:S01]  /*89c0*/  IADD3 R213, R22, -R213, RZ ;  /* 0x800000d516d57210 */ /* 0x000fe20007ffe0ff */
[----:B------:R-:W-:Y:S03]  /*89d0*/  BSSY B1, `(.L_x_118) ;  /* 0x000001a000017945 */ /* 0x000fe60003800000 */
[----:B------:R-:W-:-:S06]  /*89e0*/  LEA R26, R213, R26, 0x1 ;  /* 0x0000001ad51a7211 */ /* 0x000fcc00078e08ff */
[----:B------:R-:W0:Y:S02]  /*89f0*/  LDS.U16 R26, [R26] ;  /* 0x000000001a1a7984 */ /* 0x000e240000000400 */
[----:B0-----:R-:W-:Y:S01]  /*8a00*/  HADD2.F32 R25, -RZ, R26.H0_H0 ;  /* 0x2000001aff197230 */ /* 0x001fe20000004100 */
[----:B--2---:R-:W-:Y:S06]  /*8a10*/  @P2 BRA `(.L_x_119) ;  /* 0x0000000000542947 */ /* 0x004fec0003800000 */
[----:B------:R-:W-:-:S13]  /*8a20*/  LOP3.LUT P3, RZ, R27, 0x1, RZ, 0xc0, !PT ;  /* 0x000000011bff7812 */ /* 0x000fda000786c0ff */
[----:B------:R-:W0:Y:S08]  /*8a30*/  @P3 LDC R2, c[0x0][0x288] ;  /* 0x0000a200ff023b82 */ /* 0x000e300000000800 */
[----:B------:R-:W2:Y:S01]  /*8a40*/  @P3 LDC.64 R14, c[0x0][0x2e8] ;  /* 0x0000ba00ff0e3b82 */ /* 0x000ea20000000a00 */
[----:B0-----:R-:W-:-:S04]  /*8a50*/  @P3 IMAD R2, R16, R2, R23 ;  /* 0x0000000210023224 */ /* 0x001fc800078e0217 */
[----:B------:R-:W-:-:S04]  /*8a60*/  @P3 IMAD R7, R2, 0x50, R21 ;  /* 0x0000005002073824 */ /* 0x000fc800078e0215 */
[----:B--2---:R-:W-:-:S05]  /*8a70*/  @P3 IMAD.WIDE R14, R7, 0x2, R14 ;  /* 0x00000002070e3825 */ /* 0x004fca00078e020e */
[----:B-1----:R-:W2:Y:S01]  /*8a80*/  @P3 LDG.E.128 R16, desc[UR36][R14.64] ;  /* 0x000000240e103981 */ /* 0x002ea2000c1e1d00 */
[----:B------:R-:W-:Y:S01]  /*8a90*/  IMAD R7, R24, 0x50, RZ ;  /* 0x0000005018077824 */ /* 0x000fe200078e02ff */
[----:B-----5:R-:W-:Y:S01]  /*8aa0*/  HFMA2.MMA R36, R36, 1, 1, R28 ;  /* 0x3c003c0024247835 */ /* 0x020fe2000000001c */
[----:B------:R-:W-:Y:S01]  /*8ab0*/  HADD2 R37, R37, R29 ;  /* 0x0000001d25257230 */ /* 0x000fe20000000000 */
[----:B------:R-:W-:Y:S01]  /*8ac0*/  HFMA2.MMA R38, R38, 1, 1, R30 ;  /* 0x3c003c0026267835 */ /* 0x000fe2000000001e */
[----:B------:R-:W-:Y:S01]  /*8ad0*/  HADD2 R39, R39, R31 ;  /* 0x0000001f27277230 */ /* 0x000fe20000000000 */
[----:B------:R-:W-:-:S04]  /*8ae0*/  IADD3 R2, P1, R10, R7, RZ ;  /* 0x000000070a027210 */ /* 0x000fc80007f3e0ff */
[----:B------:R-:W-:Y:S02]  /*8af0*/  LEA.HI.X.SX32 R7, R7, R12, 0x1, P1 ;  /* 0x0000000c07077211 */ /* 0x000fe400008f0eff */
[----:B------:R-:W-:-:S04]  /*8b00*/  LEA R10, P1, R2, R40, 0x1 ;  /* 0x00000028020a7211 */ /* 0x000fc800078208ff */
[----:B------:R-:W-:Y:S01]  /*8b10*/  LEA.HI.X R11, R2, R41, R7, 0x1, P1 ;  /* 0x00000029020b7211 */ /* 0x000fe200008f0c07 */
[----:B--2---:R-:W-:Y:S01]  /*8b20*/  @P3 HFMA2.MMA R37, R37, R17, -RZ ;  /* 0x0000001125253235 */ /* 0x004fe200001000ff */
[----:B------:R-:W-:Y:S01]  /*8b30*/  @P3 HMUL2 R36, R36, R16 ;  /* 0x0000001024243232 */ /* 0x000fe20000000000 */
[----:B------:R-:W-:Y:S01]  /*8b40*/  @P3 HFMA2.MMA R39, R39, R19, -RZ ;  /* 0x0000001327273235 */ /* 0x000fe200001000ff */
[----:B------:R-:W-:-:S06]  /*8b50*/  @P3 HMUL2 R38, R38, R18 ;  /* 0x0000001226263232 */ /* 0x000fcc0000000000 */
[----:B------:R0:W-:Y:S04]  /*8b60*/  STG.E.128 desc[UR36][R10.64], R36 ;  /* 0x000000240a007986 */ /* 0x0001e8000c101d24 */
.L_x_119:
[----:B------:R-:W-:Y:S05]  /*8b70*/  BSYNC B1 ;  /* 0x0000000000017941 */ /* 0x000fea0003800000 */
.L_x_118:
[--C-:B-----5:R-:W-:Y:S02]  /*8b80*/  HADD2.F32 R2, -RZ, R36.reuse.H0_H0 ;  /* 0x20000024ff027230 */ /* 0x120fe40000004100 */
[----:B0-----:R-:W-:Y:S02]  /*8b90*/  HADD2.F32 R10, -RZ, R37.H0_H0 ;  /* 0x20000025ff0a7230 */ /* 0x001fe40000004100 */
        /* <DEDUP_REMOVED lines=14> */
.L_x_117:
[----:B------:R-:W-:Y:S05]  /*8c80*/  BSYNC B0 ;  /* 0x0000000000007941 */ /* 0x000fea0003800000 */
.L_x_116:
[----:B------:R-:W-:Y:S06]  /*8c90*/  BAR.SYNC.DEFER_BLOCKING 0x0 ;  /* 0x0000000000007b1d */ /* 0x000fec0000010000 */
[----:B------:R-:W-:Y:S05]  /*8ca0*/  @P0 BRA `(.L_x_120) ;  /* 0x00000008001c0947 */ /* 0x000fea0003800000 */
[----:B------:R-:W-:Y:S01]  /*8cb0*/  LOP3.LUT R2, R4, 0xffffff80, RZ, 0xc0, !PT ;  /* 0xffffff8004027812 */ /* 0x000fe200078ec0ff */
[----:B------:R-:W-:Y:S01]  /*8cc0*/  IMAD R8, R8, 0x50, R21 ;  /* 0x0000005008087824 */ /* 0x000fe200078e0215 */
[----:B------:R-:W-:Y:S02]  /*8cd0*/  ISETP.GT.AND P1, PT, R4, 0x3f, PT ;  /* 0x0000003f0400780c */ /* 0x000fe40003f24270 */
[----:B------:R-:W-:Y:S02]  /*8ce0*/  ISETP.NE.AND P6, PT, R2, 0x80, PT ;  /* 0x000000800200780c */ /* 0x000fe40003fc5270 */
[C---:B------:R-:W-:Y:S02]  /*8cf0*/  LOP3.LUT R2, R4.reuse, 0xfffffff0, RZ, 0xc0, !PT ;  /* 0xfffffff004027812 */ /* 0x040fe400078ec0ff */
[C---:B------:R-:W-:Y:S02]  /*8d00*/  LOP3.LUT R7, R4.reuse, 0xffffffc0, RZ, 0xc0, !PT ;  /* 0xffffffc004077812 */ /* 0x040fe400078ec0ff */
[----:B------:R-:W-:-:S02]  /*8d10*/  LOP3.LUT R10, R4, 0xffffffe0, RZ, 0xc0, !PT ;  /* 0xffffffe0040a7812 */ /* 0x000fc400078ec0ff */
[----:B------:R-:W-:Y:S02]  /*8d20*/  ISETP.NE.AND P3, PT, R2, 0x10, PT ;  /* 0x000000100200780c */ /* 0x000fe40003f65270 */
[----:B------:R-:W-:Y:S02]  /*8d30*/  P2R R2, PR, RZ, 0x2 ;  /* 0x00000002ff027803 */ /* 0x000fe40000000000 */
[----:B------:R-:W-:Y:S02]  /*8d40*/  ISETP.NE.AND P5, PT, R7, 0x40, PT ;  /* 0x000000400700780c */ /* 0x000fe40003fa5270 */
[----:B------:R-:W-:Y:S02]  /*8d50*/  ISETP.NE.AND P4, PT, R10, 0x20, PT ;  /* 0x000000200a00780c */ /* 0x000fe40003f85270 */
[----:B------:R-:W-:Y:S02]  /*8d60*/  ISETP.GT.AND P2, PT, R4, 0x7f, PT ;  /* 0x0000007f0400780c */ /* 0x000fe40003f44270 */
[----:B------:R-:W-:-:S02]  /*8d70*/  LEA R8, R8, UR38, 0x1 ;  /* 0x0000002608087c11 */ /* 0x000fc4000f8e08ff */
[----:B------:R-:W-:Y:S01]  /*8d80*/  ISETP.GT.AND P1, PT, R4, 0x1f, PT ;  /* 0x0000001f0400780c */ /* 0x000fe20003f24270 */
[----:B------:R-:W-:-:S12]  /*8d90*/  @P6 BRA `(.L_x_121) ;  /* 0x0000000000146947 */ /* 0x000fd80003800000 */
[----:B------:R-:W-:Y:S02]  /*8da0*/  F2FP.F16.F32.PACK_AB R16, R3, R20 ;  /* 0x000000140310723e */ /* 0x000fe400000000ff */
[----:B------:R-:W-:Y:S02]  /*8db0*/  F2FP.F16.F32.PACK_AB R17, R32, R5 ;  /* 0x000000052011723e */ /* 0x000fe400000000ff */
[----:B-1----:R-:W-:Y:S02]  /*8dc0*/  F2FP.F16.F32.PACK_AB R18, R34, R9 ;  /* 0x000000092212723e */ /* 0x002fe400000000ff */
[----:B------:R-:W-:-:S05]  /*8dd0*/  F2FP.F16.F32.PACK_AB R19, R0, R13 ;  /* 0x0000000d0013723e */ /* 0x000fca00000000ff */
[----:B------:R2:W-:Y:S02]  /*8de0*/  STS.128 [R8+-0x500], R16 ;  /* 0xfffb001008007388 */ /* 0x0005e40000000c00 */
.L_x_121:
[----:B------:R-:W-:Y:S05]  /*8df0*/  WARPSYNC.ALL ;  /* 0x0000000000007948 */ /* 0x000fea0003800000 */
[----:B------:R-:W-:Y:S01]  /*8e00*/  BAR.SYNC.DEFER_BLOCKING 0x0 ;  /* 0x0000000000007b1d */ /* 0x000fe20000010000 */
[----:B------:R-:W-:-:S05]  /*8e10*/  ISETP.GT.AND P6, PT, R4, 0xf, PT ;  /* 0x0000000f0400780c */ /* 0x000fca0003fc4270 */
[----:B------:R-:W-:Y:S04]  /*8e20*/  BSSY B0, `(.L_x_122) ;  /* 0x0000013000007945 */ /* 0x000fe80003800000 */
[----:B------:R-:W-:Y:S05]  /*8e30*/  @P2 BRA `(.L_x_123) ;  /* 0x0000000000442947 */ /* 0x000fea0003800000 */
[----:B-12---:R-:W1:Y:S02]  /*8e40*/  LDS.128 R16, [R8] ;  /* 0x0000000008107984 */ /* 0x006e640000000c00 */
[--C-:B-1----:R-:W-:Y:S02]  /*8e50*/  HADD2.F32 R7, -RZ, R16.reuse.H0_H0 ;  /* 0x20000010ff077230 */ /* 0x102fe40000004100 */
[----:B------:R-:W-:Y:S02]  /*8e60*/  HADD2.F32 R2, -RZ, R17.H0_H0 ;  /* 0x20000011ff027230 */ /* 0x000fe40000004100 */
[----:B------:R-:W-:Y:S02]  /*8e70*/  HADD2.F32 R12, -RZ, R19.H0_H0 ;  /* 0x20000013ff0c7230 */ /* 0x000fe40000004100 */
[----:B------:R-:W-:Y:S01]  /*8e80*/  FADD.FTZ R20, R20, R7 ;  /* 0x0000000714147221 */ /* 0x000fe20000010000 */
[----:B------:R-:W-:Y:S02]  /*8e90*/  HADD2.F32 R16, -RZ, R16.H1_H1 ;  /* 0x30000010ff107230 */ /* 0x000fe40000004100 */
[----:B------:R-:W-:Y:S01]  /*8ea0*/  FADD.FTZ R5, R5, R2 ;  /* 0x0000000205057221 */ /* 0x000fe20000010000 */
[----:B------:R-:W-:-:S02]  /*8eb0*/  HADD2.F32 R17, -RZ, R17.H1_H1 ;  /* 0x30000011ff117230 */ /* 0x000fc40000004100 */
[----:B------:R-:W-:Y:S01]  /*8ec0*/  FADD.FTZ R13, R13, R12 ;  /* 0x0000000c0d0d7221 */ /* 0x000fe20000010000 */
[--C-:B------:R-:W-:Y:S02]  /*8ed0*/  HADD2.F32 R10, -RZ, R18.reuse.H0_H0 ;  /* 0x20000012ff0a7230 */ /* 0x100fe40000004100 */
[----:B------:R-:W-:Y:S01]  /*8ee0*/  FADD.FTZ R3, R3, R16 ;  /* 0x0000001003037221 */ /* 0x000fe20000010000 */
[----:B------:R-:W-:Y:S02]  /*8ef0*/  HADD2.F32 R11, -RZ, R18.H1_H1 ;  /* 0x30000012ff0b7230 */ /* 0x000fe40000004100 */
[----:B------:R-:W-:Y:S01]  /*8f00*/  FADD.FTZ R32, R32, R17 ;  /* 0x0000001120207221 */ /* 0x000fe20000010000 */
[----:B------:R-:W-:Y:S02]  /*8f10*/  HADD2.F32 R19, -RZ, R19.H1_H1 ;  /* 0x30000013ff137230 */ /* 0x000fe40000004100 */
[----:B------:R-:W-:Y:S01]  /*8f20*/  FADD.FTZ R9, R9, R10 ;  /* 0x0000000a09097221 */ /* 0x000fe20000010000 */
[----:B------:R-:W-:-:S02]  /*8f30*/  FADD.FTZ R34, R34, R11 ;  /* 0x0000000b22227221 */ /* 0x000fc40000010000 */
[----:B------:R-:W-:-:S07]  /*8f40*/  FADD.FTZ R0, R0, R19 ;  /* 0x0000001300007221 */ /* 0x000fce0000010000 */
.L_x_123:
[----:B------:R-:W-:Y:S05]  /*8f50*/  BSYNC B0 ;  /* 0x0000000000007941 */ /* 0x000fea0003800000 */
.L_x_122:
[----:B------:R-:W-:Y:S06]  /*8f60*/  BAR.SYNC.DEFER_BLOCKING 0x0 ;  /* 0x0000000000007b1d */ /* 0x000fec0000010000 */
[----:B------:R-:W-:Y:S04]  /*8f70*/  BSSY B0, `(.L_x_124) ;  /* 0x0000007000007945 */ /* 0x000fe80003800000 */
[----:B------:R-:W-:Y:S05]  /*8f80*/  @P5 BRA `(.L_x_125) ;  /* 0x0000000000145947 */ /* 0x000fea0003800000 */
[----:B--2---:R-:W-:Y:S02]  /*8f90*/  F2FP.F16.F32.PACK_AB R16, R3, R20 ;  /* 0x000000140310723e */ /* 0x004fe400000000ff */
[----:B------:R-:W-:Y:S02]  /*8fa0*/  F2FP.F16.F32.PACK_AB R17, R32, R5 ;  /* 0x000000052011723e */ /* 0x000fe400000000ff */
[----:B-1----:R-:W-:Y:S02]  /*8fb0*/  F2FP.F16.F32.PACK_AB R18, R34, R9 ;  /* 0x000000092212723e */ /* 0x002fe400000000ff */
[----:B------:R-:W-:-:S05]  /*8fc0*/  F2FP.F16.F32.PACK_AB R19, R0, R13 ;  /* 0x0000000d0013723e */ /* 0x000fca00000000ff */
[----:B------:R1:W-:Y:S02]  /*8fd0*/  STS.128 [R8+-0x280], R16 ;  /* 0xfffd801008007388 */ /* 0x0003e40000000c00 */
.L_x_125:
[----:B------:R-:W-:Y:S05]  /*8fe0*/  BSYNC B0 ;  /* 0x0000000000007941 */ /* 0x000fea0003800000 */
.L_x_124:
[----:B------:R-:W-:Y:S01]  /*8ff0*/  BAR.SYNC.DEFER_BLOCKING 0x0 ;  /* 0x0000000000007b1d */ /* 0x000fe20000010000 */
[----:B------:R-:W-:-:S05]  /*9000*/  ISETP.GT.AND P2, PT, R4, 0x3f, PT ;  /* 0x0000003f0400780c */ /* 0x000fca0003f44270 */
[----:B------:R-:W-:Y:S08]  /*9010*/  BSSY B0, `(.L_x_126) ;  /* 0x0000013000007945 */ /* 0x000ff00003800000 */
        /* <DEDUP_REMOVED lines=18> */
.L_x_127:
[----:B------:R-:W-:Y:S05]  /*9140*/  BSYNC B0 ;  /* 0x0000000000007941 */ /* 0x000fea0003800000 */
.L_x_126:
[----:B------:R-:W-:Y:S06]  /*9150*/  BAR.SYNC.DEFER_BLOCKING 0x0 ;  /* 0x0000000000007b1d */ /* 0x000fec0000010000 */
[----:B------:R-:W-:Y:S04]  /*9160*/  BSSY B0, `(.L_x_128) ;  /* 0x0000007000007945 */ /* 0x000fe80003800000 */
[----:B------:R-:W-:Y:S05]  /*9170*/  @P4 BRA `(.L_x_129) ;  /* 0x0000000000144947 */ /* 0x000fea0003800000 */
[----:B-12---:R-:W-:Y:S02]  /*9180*/  F2FP.F16.F32.PACK_AB R16, R3, R20 ;  /* 0x000000140310723e */ /* 0x006fe400000000ff */
[----:B------:R-:W-:Y:S02]  /*9190*/  F2FP.F16.F32.PACK_AB R17, R32, R5 ;  /* 0x000000052011723e */ /* 0x000fe400000000ff */
[----:B------:R-:W-:Y:S02]  /*91a0*/  F2FP.F16.F32.PACK_AB R18, R34, R9 ;  /* 0x000000092212723e */ /* 0x000fe400000000ff */
[----:B------:R-:W-:-:S05]  /*91b0*/  F2FP.F16.F32.PACK_AB R19, R0, R13 ;  /* 0x0000000d0013723e */ /* 0x000fca00000000ff */
[----:B------:R1:W-:Y:S02]  /*91c0*/  STS.128 [R8+-0x140], R16 ;  /* 0xfffec01008007388 */ /* 0x0003e40000000c00 */
.L_x_129:
[----:B------:R-:W-:Y:S05]  /*91d0*/  BSYNC B0 ;  /* 0x0000000000007941 */ /* 0x000fea0003800000 */
.L_x_128:
[----:B------:R-:W-:Y:S06]  /*91e0*/  BAR.SYNC.DEFER_BLOCKING 0x0 ;  /* 0x0000000000007b1d */ /* 0x000fec0000010000 */
        /* <DEDUP_REMOVED lines=19> */
.L_x_131:
[----:B------:R-:W-:Y:S05]  /*9320*/  BSYNC B0 ;  /* 0x0000000000007941 */ /* 0x000fea0003800000 */
.L_x_130:
        /* <DEDUP_REMOVED lines=8> */
.L_x_133:
[----:B------:R-:W-:Y:S05]  /*93b0*/  BSYNC B0 ;  /* 0x0000000000007941 */ /* 0x000fea0003800000 */
.L_x_132:
        /* <DEDUP_REMOVED lines=20> */
.L_x_135:
[----:B------:R-:W-:Y:S05]  /*9500*/  BSYNC B0 ;  /* 0x0000000000007941 */ /* 0x000fea0003800000 */
.L_x_134:
[----:B------:R-:W-:Y:S06]  /*9510*/  BAR.SYNC.DEFER_BLOCKING 0x0 ;  /* 0x0000000000007b1d */ /* 0x000fec0000010000 */
.L_x_120:
[----:B------:R-:W-:-:S04]  /*9520*/  IADD3 R4, R4, 0xf, RZ ;  /* 0x0000000f04047810 */ /* 0x000fc80007ffe0ff */
[----:B------:R-:W-:-:S13]  /*9530*/  ISETP.GT.U32.OR P0, PT, R4, 0x1e, P0 ;  /* 0x0000001e0400780c */ /* 0x000fda0000704470 */
[----:B------:R-:W-:Y:S05]  /*9540*/  @P0 EXIT ;  /* 0x000000000000094d */ /* 0x000fea0003800000 */
[----:B------:R-:W5:Y:S02]  /*9550*/  LDC R2, c[0x0][0x308] ;  /* 0x0000c200ff027b82 */ /* 0x000f640000000800 */
[----:B-----5:R-:W-:-:S13]  /*9560*/  ISETP.NE.AND P0, PT, R2, 0x2, PT ;  /* 0x000000020200780c */ /* 0x020fda0003f05270 */
[----:B------:R-:W-:Y:S05]  /*9570*/  @!P0 BRA `(.L_x_136) ;  /* 0x0000000000308947 */ /* 0x000fea0003800000 */
[----:B------:R-:W5:Y:S01]  /*9580*/  LDC.64 R10, c[0x0][0x210] ;  /* 0x00008400ff0a7b82 */ /* 0x000f620000000a00 */
[----:B------:R-:W-:Y:S01]  /*9590*/  IMAD R21, R6, 0x50, R21 ;  /* 0x0000005006157824 */ /* 0x000fe200078e0215 */
[----:B------:R-:W-:Y:S02]  /*95a0*/  F2FP.F16.F32.PACK_AB R7, R3, R20 ;  /* 0x000000140307723e */ /* 0x000fe400000000ff */
[----:B------:R-:W-:Y:S02]  /*95b0*/  F2FP.F16.F32.PACK_AB R5, R32, R5 ;  /* 0x000000052005723e */ /* 0x000fe400000000ff */
[----:B------:R-:W-:Y:S02]  /*95c0*/  F2FP.F16.F32.PACK_AB R9, R34, R9 ;  /* 0x000000092209723e */ /* 0x000fe400000000ff */
[----:B------:R-:W-:Y:S01]  /*95d0*/  F2FP.F16.F32.PACK_AB R13, R0, R13 ;  /* 0x0000000d000d723e */ /* 0x000fe200000000ff */
[----:B-----5:R-:W-:-:S05]  /*95e0*/  IMAD.WIDE R2, R21, 0x2, R10 ;  /* 0x0000000215027825 */ /* 0x020fca00078e020a */
[----:B------:R-:W-:Y:S04]  /*95f0*/  STG.E desc[UR36][R2.64], R7 ;  /* 0x0000000702007986 */ /* 0x000fe8000c101924 */
[----:B------:R-:W-:Y:S04]  /*9600*/  STG.E desc[UR36][R2.64+0x4], R5 ;  /* 0x0000040502007986 */ /* 0x000fe8000c101924 */
[----:B------:R-:W-:Y:S04]  /*9610*/  STG.E desc[UR36][R2.64+0x8], R9 ;  /* 0x0000080902007986 */ /* 0x000fe8000c101924 */
[----:B------:R-:W-:Y:S01]  /*9620*/  STG.E desc[UR36][R2.64+0xc], R13 ;  /* 0x00000c0d02007986 */ /* 0x000fe2000c101924 */
[----:B------:R-:W-:Y:S05]  /*9630*/  EXIT ;  /* 0x000000000000794d */ /* 0x000fea0003800000 */
.L_x_136:
[----:B------:R-:W5:Y:S01]  /*9640*/  LDC.64 R10, c[0x0][0x300] ;  /* 0x0000c000ff0a7b82 */ /* 0x000f620000000a00 */
[----:B------:R-:W-:Y:S01]  /*9650*/  IMAD R6, R6, 0x50, R21 ;  /* 0x0000005006067824 */ /* 0x000fe200078e0215 */
[----:B------:R-:W-:Y:S01]  /*9660*/  ULDC.64 UR4, c[0x0][0x210] ;  /* 0x0000840000047ab9 */ /* 0x000fe20000000a00 */
[----:B-----5:R-:W5:Y:S02]  /*9670*/  LDG.E R10, desc[UR36][R10.64] ;  /* 0x000000240a0a7981 */ /* 0x020f64000c1e1900 */
[C---:B-----5:R-:W-:Y:S01]  /*9680*/  FMUL.FTZ R3, R10.reuse, R3 ;  /* 0x000000030a037220 */ /* 0x060fe20000410000 */
[C---:B------:R-:W-:Y:S01]  /*9690*/  FMUL.FTZ R5, R10.reuse, R5 ;  /* 0x000000050a057220 */ /* 0x040fe20000410000 */
[C---:B------:R-:W-:Y:S01]  /*96a0*/  FMUL.FTZ R32, R10.reuse, R32 ;  /* 0x000000200a207220 */ /* 0x040fe20000410000 */
[C---:B------:R-:W-:Y:S01]  /*96b0*/  FMUL.FTZ R9, R10.reuse, R9 ;  /* 0x000000090a097220 */ /* 0x040fe20000410000 */
[C---:B------:R-:W-:Y:S01]  /*96c0*/  FMUL.FTZ R20, R10.reuse, R20 ;  /* 0x000000140a147220 */ /* 0x040fe20000410000 */
[C---:B------:R-:W-:Y:S01]  /*96d0*/  FMUL.FTZ R34, R10.reuse, R34 ;  /* 0x000000220a227220 */ /* 0x040fe20000410000 */
[----:B------:R-:W5:Y:S01]  /*96e0*/  F2I.S8.NTZ R3, R3 ;  /* 0x0000000300037305 */ /* 0x000f620000202100 */
[C---:B------:R-:W-:Y:S01]  /*96f0*/  FMUL.FTZ R13, R10.reuse, R13 ;  /* 0x0000000d0a0d7220 */ /* 0x040fe20000410000 */
[----:B------:R-:W-:-:S06]  /*9700*/  FMUL.FTZ R0, R10, R0 ;  /* 0x000000000a007220 */ /* 0x000fcc0000410000 */
[----:B------:R-:W0:Y:S01]  /*9710*/  F2I.S8.NTZ R5, R5 ;  /* 0x0000000500057305 */ /* 0x000e220000202100 */
[----:B-----5:R-:W-:-:S07]  /*9720*/  PRMT R2, R3, 0x8880, RZ ;  /* 0x0000888003027816 */ /* 0x020fce00000000ff */
[----:B------:R-:W5:Y:S01]  /*9730*/  F2I.S8.NTZ R32, R32 ;  /* 0x0000002000207305 */ /* 0x000f620000202100 */
[----:B------:R-:W-:Y:S02]  /*9740*/  PRMT R2, R2, 0x7710, RZ ;  /* 0x0000771002027816 */ /* 0x000fe400000000ff */
[----:B0-----:R-:W-:-:S05]  /*9750*/  PRMT R3, R5, 0x8880, RZ ;  /* 0x0000888005037816 */ /* 0x001fca00000000ff */
[----:B------:R-:W0:Y:S01]  /*9760*/  F2I.S8.NTZ R9, R9 ;  /* 0x0000000900097305 */ /* 0x000e220000202100 */
[----:B------:R-:W-:Y:S02]  /*9770*/  LOP3.LUT R11, R2, 0xff, RZ, 0xc0, !PT ;  /* 0x000000ff020b7812 */ /* 0x000fe400078ec0ff */
[----:B------:R-:W-:Y:S02]  /*9780*/  PRMT R3, R3, 0x7710, RZ ;  /* 0x0000771003037816 */ /* 0x000fe400000000ff */
[----:B-----5:R-:W-:-:S03]  /*9790*/  PRMT R4, R32, 0x8880, RZ ;  /* 0x0000888020047816 */ /* 0x020fc600000000ff */
[----:B------:R-:W5:Y:S01]  /*97a0*/  F2I.S8.NTZ R20, R20 ;  /* 0x0000001400147305 */ /* 0x000f620000202100 */
[----:B-12---:R-:W-:Y:S02]  /*97b0*/  LOP3.LUT R8, R3, 0xff, RZ, 0xc0, !PT ;  /* 0x000000ff03087812 */ /* 0x006fe400078ec0ff */
[----:B------:R-:W-:Y:S02]  /*97c0*/  PRMT R4, R4, 0x7710, RZ ;  /* 0x0000771004047816 */ /* 0x000fe400000000ff */
[----:B------:R-:W-:Y:S02]  /*97d0*/  SHF.L.U64.HI R3, R8, 0x10, RZ ;  /* 0x0000001008037819 */ /* 0x000fe400000102ff */
[----:B------:R-:W-:Y:S01]  /*97e0*/  LOP3.LUT R7, R4, 0xff, RZ, 0xc0, !PT ;  /* 0x000000ff04077812 */ /* 0x000fe200078ec0ff */
[----:B------:R-:W1:Y:S01]  /*97f0*/  F2I.S8.NTZ R34, R34 ;  /* 0x0000002200227305 */ /* 0x000e620000202100 */
[----:B0-----:R-:W-:Y:S02]  /*9800*/  PRMT R2, R9, 0x8880, RZ ;  /* 0x0000888009027816 */ /* 0x001fe400000000ff */
[----:B------:R-:W-:-:S02]  /*9810*/  SHF.L.U64.HI R9, R11, 0x8, RZ ;  /* 0x000000080b097819 */ /* 0x000fc400000102ff */
[----:B------:R-:W-:Y:S02]  /*9820*/  SHF.L.U64.HI R4, R7, 0x18, RZ ;  /* 0x0000001807047819 */ /* 0x000fe400000102ff */
[----:B-----5:R-:W-:Y:S01]  /*9830*/  PRMT R20, R20, 0x8880, RZ ;  /* 0x0000888014147816 */ /* 0x020fe200000000ff */
[----:B------:R-:W0:Y:S01]  /*9840*/  F2I.S8.NTZ R13, R13 ;  /* 0x0000000d000d7305 */ /* 0x000e220000202100 */
[----:B------:R-:W-:Y:S02]  /*9850*/  PRMT R2, R2, 0x7710, RZ ;  /* 0x0000771002027816 */ /* 0x000fe400000000ff */
[----:B------:R-:W-:Y:S02]  /*9860*/  LOP3.LUT R4, R4, R3, R9, 0xfe, !PT ;  /* 0x0000000304047212 */ /* 0x000fe400078efe09 */
[----:B------:R-:W-:Y:S02]  /*9870*/  LOP3.LUT R3, R2, 0xff, RZ, 0xc0, !PT ;  /* 0x000000ff02037812 */ /* 0x000fe400078ec0ff */
[----:B-1----:R-:W-:Y:S01]  /*9880*/  PRMT R34, R34, 0x8880, RZ ;  /* 0x0000888022227816 */ /* 0x002fe200000000ff */
[----:B------:R1:W2:Y:S01]  /*9890*/  F2I.S8.NTZ R5, R0 ;  /* 0x0000000000057305 */ /* 0x0002a20000202100 */
[----:B------:R-:W-:Y:S01]  /*98a0*/  LOP3.LUT R3, R3, 0xffffff00, R4, 0xf8, !PT ;  /* 0xffffff0003037812 */ /* 0x000fe200078ef804 */
[----:B------:R-:W-:Y:S01]  /*98b0*/  IMAD.U32 R4, R8, 0x10000, RZ ;  /* 0x0001000008047824 */ /* 0x000fe200078e00ff */
[----:B------:R-:W-:-:S02]  /*98c0*/  PRMT R2, R34, 0x7710, RZ ;  /* 0x0000771022027816 */ /* 0x000fc400000000ff */
[----:B0-----:R-:W-:Y:S02]  /*98d0*/  PRMT R13, R13, 0x8880, RZ ;  /* 0x000088800d0d7816 */ /* 0x001fe400000000ff */
[----:B-1----:R-:W-:Y:S02]  /*98e0*/  PRMT R0, R20, 0x7710, RZ ;  /* 0x0000771014007816 */ /* 0x002fe400000000ff */
[----:B------:R-:W-:Y:S02]  /*98f0*/  PRMT R2, R2, 0x7604, RZ ;  /* 0x0000760402027816 */ /* 0x000fe400000000ff */
[----:B------:R-:W-:Y:S02]  /*9900*/  PRMT R9, R0, 0x6540, R11 ;  /* 0x0000654000097816 */ /* 0x000fe4000000000b */
[----:B------:R-:W-:Y:S02]  /*9910*/  PRMT R0, R13, 0x7710, RZ ;  /* 0x000077100d007816 */ /* 0x000fe400000000ff */
[----:B------:R-:W-:-:S02]  /*9920*/  LOP3.LUT R3, R2, 0xffff00ff, R3, 0xf8, !PT ;  /* 0xffff00ff02037812 */ /* 0x000fc400078ef803 */
[----:B------:R-:W-:Y:S02]  /*9930*/  PRMT R0, R0, 0x7054, RZ ;  /* 0x0000705400007816 */ /* 0x000fe400000000ff */
[----:B--2---:R-:W-:Y:S02]  /*9940*/  PRMT R5, R5, 0x8880, RZ ;  /* 0x0000888005057816 */ /* 0x004fe400000000ff */
[----:B------:R-:W-:Y:S02]  /*9950*/  LOP3.LUT R2, R4, 0xff00ffff, R9, 0xf8, !PT ;  /* 0xff00ffff04027812 */ /* 0x000fe400078ef809 */
[----:B------:R-:W-:Y:S02]  /*9960*/  LOP3.LUT R3, R0, 0xff00ffff, R3, 0xf8, !PT ;  /* 0xff00ffff00037812 */ /* 0x000fe400078ef803 */
[----:B------:R-:W-:Y:S02]  /*9970*/  IADD3 R4, P0, R6, UR4, RZ ;  /* 0x0000000406047c10 */ /* 0x000fe4000ff1e0ff */
[----:B------:R-:W-:-:S02]  /*9980*/  PRMT R0, R5, 0x7710, RZ ;  /* 0x0000771005007816 */ /* 0x000fc400000000ff */
[----:B------:R-:W-:Y:S02]  /*9990*/  PRMT R2, R2, 0x4210, R7 ;  /* 0x0000421002027816 */ /* 0x000fe40000000007 */
[----:B------:R-:W-:Y:S02]  /*99a0*/  LEA.HI.X.SX32 R5, R6, UR5, 0x1, P0 ;  /* 0x0000000506057c11 */ /* 0x000fe400080f0eff */
[----:B------:R-:W-:-:S05]  /*99b0*/  PRMT R3, R3, 0x4210, R0 ;  /* 0x0000421003037816 */ /* 0x000fca0000000000 */
[----:B------:R-:W-:Y:S01]  /*99c0*/  STG.E.64 desc[UR36][R4.64], R2 ;  /* 0x0000000204007986 */ /* 0x000fe2000c101b24 */
[----:B------:R-:W-:Y:S05]  /*99d0*/  EXIT ;  /* 0x000000000000794d */ /* 0x000fea0003800000 */
.L_x_22:
[----:B------:R-:W-:Y:S02]  /*99e0*/  MOV R12, 0x10 ;  /* 0x00000010000c7802 */ /* 0x000fe40000000f00 */
[----:B------:R-:W-:Y:S02]  /*99f0*/  MOV R11, 0x1f ;  /* 0x0000001f000b7802 */ /* 0x000fe40000000f00 */
[----:B------:R-:W-:-:S07]  /*9a00*/  MOV R15, 0xffffffff ;  /* 0xffffffff000f7802 */ /* 0x000fce0000000f00 */
[----:B-1----:R-:W-:Y:S05]  /*9a10*/  WARPSYNC.COLLECTIVE R15, `(.L_x_137) ;  /* 0x000000000f087348 */ /* 0x002fea0003c00000 */
[----:B------:R0:W2:Y:S02]  /*9a20*/  SHFL.BFLY P6, R14, R13, R12, R11 ;  /* 0x0c00000c0d0e7389 */ /* 0x0000a400000c000b */
[----:B012---:R-:W-:Y:S01]  /*9a30*/  ENDCOLLECTIVE ;  /* 0x000000000000791b */ /* 0x007fe20003800000 */
.L_x_137:
[----:B------:R-:W-:Y:S01]  /*9a40*/  MOV R12, 0x8 ;  /* 0x00000008000c7802 */ /* 0x000fe20000000f00 */
[----:B------:R-:W-:-:S04]  /*9a50*/  FADD.FTZ R0, R13, R14 ;  /* 0x0000000e0d007221 */ /* 0x000fc80000010000 */
[----:B------:R-:W-:-:S07]  /*9a60*/  IMAD.MOV.U32 R13, RZ, RZ, R0 ;  /* 0x000000ffff0d7224 */ /* 0x000fce00078e0000 */
[----:B------:R-:W-:Y:S05]  /*9a70*/  WARPSYNC.COLLECTIVE R15, `(.L_x_138) ;  /* 0x000000000f087348 */ /* 0x000fea0003c00000 */
[----:B------:R0:W1:Y:S02]  /*9a80*/  SHFL.BFLY P6, R14, R13, R12, R11 ;  /* 0x0c00000c0d0e7389 */ /* 0x00006400000c000b */
[----:B01----:R-:W-:Y:S01]  /*9a90*/  ENDCOLLECTIVE ;  /* 0x000000000000791b */ /* 0x003fe20003800000 */
.L_x_138:
[----:B------:R-:W-:Y:S01]  /*9aa0*/  MOV R12, 0x4 ;  /* 0x00000004000c7802 */ /* 0x000fe20000000f00 */
[----:B------:R-:W-:-:S05]  /*9ab0*/  FADD.FTZ R3, R0, R14 ;  /* 0x0000000e00037221 */ /* 0x000fca0000010000 */
[----:B------:R-:W-:-:S07]  /*9ac0*/  MOV R13, R3 ;  /* 0x00000003000d7202 */ /* 0x000fce0000000f00 */
[----:B------:R-:W-:Y:S05]  /*9ad0*/  WARPSYNC.COLLECTIVE R15, `(.L_x_139) ;  /* 0x000000000f087348 */ /* 0x000fea0003c00000 */
[----:B------:R0:W1:Y:S02]  /*9ae0*/  SHFL.BFLY P6, R14, R13, R12, R11 ;  /* 0x0c00000c0d0e7389 */ /* 0x00006400000c000b */
[----:B01----:R-:W-:Y:S01]  /*9af0*/  ENDCOLLECTIVE ;  /* 0x000000000000791b */ /* 0x003fe20003800000 */
.L_x_139:
[----:B------:R-:W-:Y:S01]  /*9b00*/  MOV R12, 0x2 ;  /* 0x00000002000c7802 */ /* 0x000fe20000000f00 */
[----:B------:R-:W-:-:S04]  /*9b10*/  FADD.FTZ R4, R3, R14 ;  /* 0x0000000e03047221 */ /* 0x000fc80000010000 */
[----:B------:R-:W-:-:S07]  /*9b20*/  IMAD.MOV.U32 R13, RZ, RZ, R4 ;  /* 0x000000ffff0d7224 */ /* 0x000fce00078e0004 */
[----:B------:R-:W-:Y:S05]  /*9b30*/  WARPSYNC.COLLECTIVE R15, `(.L_x_140) ;  /* 0x000000000f087348 */ /* 0x000fea0003c00000 */
[----:B------:R0:W1:Y:S02]  /*9b40*/  SHFL.BFLY P6, R14, R13, R12, R11 ;  /* 0x0c00000c0d0e7389 */ /* 0x00006400000c000b */
[----:B01----:R-:W-:Y:S01]  /*9b50*/  ENDCOLLECTIVE ;  /* 0x000000000000791b */ /* 0x003fe20003800000 */
.L_x_140:
[----:B------:R-:W-:Y:S01]  /*9b60*/  MOV R12, 0x1 ;  /* 0x00000001000c7802 */ /* 0x000fe20000000f00 */
[----:B------:R-:W-:-:S05]  /*9b70*/  FADD.FTZ R5, R4, R14 ;  /* 0x0000000e04057221 */ /* 0x000fca0000010000 */
[----:B------:R-:W-:-:S07]  /*9b80*/  MOV R13, R5 ;  /* 0x00000005000d7202 */ /* 0x000fce0000000f00 */
[----:B------:R-:W-:Y:S05]  /*9b90*/  WARPSYNC.COLLECTIVE R15, `(.L_x_141) ;  /* 0x000000000f087348 */ /* 0x000fea0003c00000 */
[----:B------:R0:W1:Y:S02]  /*9ba0*/  SHFL.BFLY P6, R14, R13, R12, R11 ;  /* 0x0c00000c0d0e7389 */ /* 0x00006400000c000b */
[----:B01----:R-:W-:Y:S01]  /*9bb0*/  ENDCOLLECTIVE ;  /* 0x000000000000791b */ /* 0x003fe20003800000 */
.L_x_141:
[----:B------:R-:W-:Y:S05]  /*9bc0*/  BRA `(.L_x_142) ;  /* 0xffffff8400487947 */ /* 0x000fea000383ffff */
.L_x_143:
[----:B------:R-:W-:-:S00]  /*9bd0*/  BRA `(.L_x_143) ;  /* 0xfffffffc00fc7947 */ /* 0x000fc0000383ffff */
[----:B------:R-:W-:-:S00]  /*9be0*/  NOP ;  /* 0x0000000000007918 */ /* 0x000fc00000000000 */
        /* <DEDUP_REMOVED lines=9> */
.L_x_3319:


//--------------------- .text._ZN4mmha33masked_multihead_attention_kernelItLi80ELi128ELi2ELi16ELi128ELb1ELb1EEEv26Multihead_attention_paramsIT_XT5_EE --------------------------
	.section	.text._ZN4mmha33masked_multihead_attention_kernelItLi80ELi128ELi2ELi16ELi128ELb1ELb1EEEv26Multihead_attention_paramsIT_XT5_EE,"ax",@progbits
	.align	128
        .global         _ZN4mmha33masked_multihead_attention_kernelItLi80ELi128ELi2ELi16ELi128ELb1ELb1EEEv26Multihead_attention_paramsIT_XT5_EE
        .type           _ZN4mmha33masked_multihead_attention_kernelItLi80ELi128ELi2ELi16ELi128ELb1ELb1EEEv26Multihead_attention_paramsIT_XT5_EE,@function
        .size           _ZN4mmha33masked_multihead_attention_kernelItLi80ELi128ELi2ELi16ELi128ELb1ELb1EEEv26Multihead_attention_paramsIT_XT5_EE,(.L_x_3320 - _ZN4mmha33masked_multihead_attention_kernelItLi80ELi128ELi2ELi16ELi128ELb1ELb1EEEv26Multihead_attention_paramsIT_XT5_EE)
        .other          _ZN4mmha33masked_multihead_attention_kernelItLi80ELi128ELi2ELi16ELi128ELb1ELb1EEEv26Multihead_attention_paramsIT_XT5_EE,@"STO_CUDA_ENTRY STV_DEFAULT"
_ZN4mmha33masked_multihead_attention_kernelItLi80ELi128ELi2ELi16ELi128ELb1ELb1EEEv26Multihead_attention_paramsIT_XT5_EE:
.text._ZN4mmha33masked_multihead_attention_kernelItLi80ELi128ELi2ELi16ELi128ELb1ELb1EEEv26Multihead_attention_paramsIT_XT5_EE:
        /* <DEDUP_REMOVED lines=12> */
.L_x_144:
[----:B------:R-:W0:Y:S01]  /*00c0*/  LDC R9, c[0x0][0x280] ;  /* 0x0000a000ff097b82 */ /* 0x000e220000000800 */
[----:B------:R-:W-:Y:S01]  /*00d0*/  IABS R7, R2 ;  /* 0x0000000200077213 */ /* 0x000fe20000000000 */
[----:B------:R-:W-:-:S06]  /*00e0*/  IMAD.MOV.U32 R16, RZ, RZ, RZ ;  /* 0x000000ffff107224 */ /* 0x000fcc00078e00ff */
[----:B------:R-:W1:Y:S08]  /*00f0*/  LDC.64 R10, c[0x0][0x2f0] ;  /* 0x0000bc00ff0a7b82 */ /* 0x000e700000000a00 */
[----:B------:R-:W2:Y:S01]  /*0100*/  LDC R35, c[0x0][0x29c] ;  /* 0x0000a700ff237b82 */ /* 0x000ea20000000800 */
[----:B------:R-:W3:Y:S01]  /*0110*/  S2R R18, SR_TID.X ;  /* 0x0000000000127919 */ /* 0x000ee20000002100 */
[----:B------:R-:W-:Y:S01]  /*0120*/  ULDC UR5, c[0x0][0x288] ;  /* 0x0000a20000057ab9 */ /* 0x000fe20000000800 */
[----:B0-----:R-:W-:Y:S01]  /*0130*/  IABS R6, R9 ;  /* 0x0000000900067213 */ /* 0x001fe20000000000 */
[----:B------:R-:W0:Y:S04]  /*0140*/  S2R R19, SR_CTAID.X ;  /* 0x0000000000137919 */ /* 0x000e280000002500 */
        /* <DEDUP_REMOVED lines=9> */
[----:B------:R-:W-:Y:S01]  /*01e0*/  P2R R28, PR, RZ, 0x8 ;  /* 0x00000008ff1c7803 */ /* 0x000fe20000000000 */
[----:B--2---:R-:W-:-:S04]  /*01f0*/  VIADD R4, R0, 0xffffffe ;  /* 0x0ffffffe00047836 */ /* 0x004fc80000000000 */
[----:B------:R2:W3:Y:S02]  /*0200*/  F2I.FTZ.U32.TRUNC.NTZ R5, R4 ;  /* 0x0000000400057305 */ /* 0x0004e4000021f000 */
[----:B--2---:R-:W-:Y:S01]  /*0210*/  HFMA2.MMA R4, -RZ, RZ, 0, 0 ;  /* 0x00000000ff047435 */ /* 0x004fe200000001ff */
[----:B---3--:R-:W-:-:S04]  /*0220*/  IMAD.MOV R3, RZ, RZ, -R5 ;  /* 0x000000ffff037224 */ /* 0x008fc800078e0a05 */
[----:B------:R-:W-:-:S05]  /*0230*/  IMAD R3, R3, R6, RZ ;  /* 0x0000000603037224 */ /* 0x000fca00078e02ff */
[----:B------:R-:W-:-:S04]  /*0240*/  IMAD.HI.U32 R5, R5, R3, R4 ;  /* 0x0000000305057227 */ /* 0x000fc800078e0004 */
[----:B------:R-:W-:-:S04]  /*0250*/  IMAD.MOV.U32 R3, RZ, RZ, R7 ;  /* 0x000000ffff037224 */ /* 0x000fc800078e0007 */
[----:B------:R-:W-:-:S04]  /*0260*/  IMAD.HI.U32 R0, R5, R3, RZ ;  /* 0x0000000305007227 */ /* 0x000fc800078e00ff */
[----:B------:R-:W-:-:S04]  /*0270*/  IMAD.MOV R4, RZ, RZ, -R0 ;  /* 0x000000ffff047224 */ /* 0x000fc800078e0a00 */
[C---:B------:R-:W-:Y:S02]  /*0280*/  IMAD R3, R6.reuse, R4, R3 ;  /* 0x0000000406037224 */ /* 0x040fe400078e0203 */
[----:B------:R-:W2:Y:S03]  /*0290*/  LDC.64 R4, c[0x0][0x328] ;  /* 0x0000ca00ff047b82 */ /* 0x000ea60000000a00 */
[----:B------:R-:W-:-:S13]  /*02a0*/  ISETP.GT.U32.AND P1, PT, R6, R3, PT ;  /* 0x000000030600720c */ /* 0x000fda0003f24070 */
[-C--:B------:R-:W-:Y:S01]  /*02b0*/  @!P1 IADD3 R3, R3, -R6.reuse, RZ ;  /* 0x8000000603039210 */ /* 0x080fe20007ffe0ff */
[----:B------:R-:W-:Y:S01]  /*02c0*/  @!P1 VIADD R0, R0, 0x1 ;  /* 0x0000000100009836 */ /* 0x000fe20000000000 */
[----:B------:R-:W-:Y:S02]  /*02d0*/  ISETP.NE.AND P1, PT, R9, RZ, PT ;  /* 0x000000ff0900720c */ /* 0x000fe40003f25270 */
[----:B------:R-:W-:Y:S02]  /*02e0*/  ISETP.GE.U32.AND P0, PT, R3, R6, PT ;  /* 0x000000060300720c */ /* 0x000fe40003f06070 */
[----:B------:R-:W3:Y:S01]  /*02f0*/  @P3 LDC.64 R6, c[0x0][0x2f0] ;  /* 0x0000bc00ff063b82 */ /* 0x000ee20000000a00 */
[C---:B------:R-:W-:Y:S01]  /*0300*/  LOP3.LUT R3, R2.reuse, R9, RZ, 0x3c, !PT ;  /* 0x0000000902037212 */ /* 0x040fe200078e3cff */
[----:B--2---:R-:W-:-:S03]  /*0310*/  IMAD.WIDE R4, R2, 0x4, R4 ;  /* 0x0000000402047825 */ /* 0x004fc600078e0204 */
[----:B------:R-:W-:-:S06]  /*0320*/  ISETP.GE.AND P2, PT, R3, RZ, PT ;  /* 0x000000ff0300720c */ /* 0x000fcc0003f46270 */
[----:B------:R-:W-:Y:S02]  /*0330*/  @P0 VIADD R0, R0, 0x1 ;  /* 0x0000000100000836 */ /* 0x000fe40000000000 */
[----:B0-----:R-:W-:Y:S01]  /*0340*/  IMAD R22, R2, UR5, R19 ;  /* 0x0000000502167c24 */ /* 0x001fe2000f8e0213 */
[----:B------:R-:W-:Y:S01]  /*0350*/  UIADD3 UR4, UR4, 0x220, URZ ;  /* 0x0000022004047890 */ /* 0x000fe2000fffe03f */
[----:B------:R0:W5:Y:S01]  /*0360*/  LDG.E R17, desc[UR36][R4.64] ;  /* 0x0000002404117981 */ /* 0x000162000c1e1900 */
[----:B------:R-:W-:Y:S02]  /*0370*/  MOV R41, R0 ;  /* 0x0000000000297202 */ /* 0x000fe40000000f00 */
[----:B------:R-:W0:Y:S03]  /*0380*/  LDC R0, c[0x0][0x278] ;  /* 0x00009e00ff007b82 */ /* 0x000e260000000800 */
[----:B------:R-:W-:Y:S01]  /*0390*/  @!P2 IMAD.MOV R41, RZ, RZ, -R41 ;  /* 0x000000ffff29a224 */ /* 0x000fe200078e0a29 */
        /* <DEDUP_REMOVED lines=8> */
[----:B------:R-:W-:Y:S02]  /*0420*/  ISETP.NE.AND P1, PT, R0, RZ, PT ;  /* 0x000000ff0000720c */ /* 0x000fe40003f25270 */
[----:B------:R-:W-:Y:S02]  /*0430*/  CS2R R38, SRZ ;  /* 0x0000000000267805 */ /* 0x000fe4000001ff00 */
[----:B------:R-:W-:-:S02]  /*0440*/  SHF.L.U32 R14, R18, 0x2, RZ ;  /* 0x00000002120e7819 */ /* 0x000fc400000006ff */
[----:B------:R-:W-:Y:S01]  /*0450*/  SEL R0, R32, R5, !P1 ;  /* 0x0000000520007207 */ /* 0x000fe20004800000 */
[----:B-12---:R-:W-:Y:S06]  /*0460*/  @P0 BRA `(.L_x_146) ;  /* 0x00000000006c0947 */ /* 0x006fec0003800000 */
[----:B------:R-:W0:Y:S01]  /*0470*/  LDC R4, c[0x0][0x308] ;  /* 0x0000c200ff047b82 */ /* 0x000e220000000800 */
[----:B------:R-:W-:Y:S01]  /*0480*/  IMAD.IADD R7, R0, 0x1, R14 ;  /* 0x0000000100077824 */ /* 0x000fe200078e020e */
        /* <DEDUP_REMOVED lines=25> */
.L_x_146:
[----:B------:R-:W-:Y:S05]  /*0620*/  BSYNC B0 ;  /* 0x0000000000007941 */ /* 0x000fea0003800000 */
.L_x_145:
[----:B------:R-:W1:Y:S01]  /*0630*/  LDC R26, c[0x0][0x284] ;  /* 0x0000a100ff1a7b82 */ /* 0x000e620000000800 */
[C---:B------:R-:W-:Y:S02]  /*0640*/  LEA.HI R33, R18.reuse, R18, RZ, 0x1 ;  /* 0x0000001212217211 */ /* 0x040fe400078f08ff */
[----:B------:R-:W-:Y:S02]  /*0650*/  CS2R R30, SRZ ;  /* 0x00000000001e7805 */ /* 0x000fe4000001ff00 */
[----:B------:R-:W-:Y:S01]  /*0660*/  ISETP.LT.AND P2, PT, R18, 0x20, P3 ;  /* 0x000000201200780c */ /* 0x000fe20001f41270 */
[----:B------:R-:W-:Y:S01]  /*0670*/  ULDC.64 UR6, c[0x0][0x220] ;  /* 0x0000880000067ab9 */ /* 0x000fe20000000a00 */
[----:B------:R-:W-:Y:S02]  /*0680*/  LOP3.LUT R29, R33, 0x3ffffffe, RZ, 0xc0, !PT ;  /* 0x3ffffffe211d7812 */ /* 0x000fe400078ec0ff */
[----:B------:R-:W-:Y:S02]  /*0690*/  CS2R R20, SRZ ;  /* 0x0000000000147805 */ /* 0x000fe4000001ff00 */
[----:B------:R-:W-:Y:S01]  /*06a0*/  ISETP.NE.U32.AND P3, PT, R12, RZ, PT ;  /* 0x000000ff0c00720c */ /* 0x000fe20003f65070 */
[----:B0-----:R-:W0:Y:S01]  /*06b0*/  @!P0 LDC.64 R4, c[0x0][0x248] ;  /* 0x00009200ff048b82 */ /* 0x001e220000000a00 */
[----:B------:R-:W-:Y:S01]  /*06c0*/  SHF.R.S32.HI R33, RZ, 0x1, R33 ;  /* 0x00000001ff217819 */ /* 0x000fe20000011421 */
[----:B------:R-:W-:Y:S01]  /*06d0*/  IMAD.IADD R29, R18, 0x1, -R29 ;  /* 0x00000001121d7824 */ /* 0x000fe200078e0a1d */
[----:B------:R-:W-:Y:S01]  /*06e0*/  ISETP.NE.AND.EX P3, PT, R13, RZ, PT, P3 ;  /* 0x000000ff0d00720c */ /* 0x000fe20003f65330 */
[----:B------:R-:W-:Y:S01]  /*06f0*/  IMAD.MOV.U32 R24, RZ, RZ, RZ ;  /* 0x000000ffff187224 */ /* 0x000fe200078e00ff */
[----:B-----5:R-:W-:Y:S01]  /*0700*/  IADD3 R23, R17, -0x1, RZ ;  /* 0xffffffff11177810 */ /* 0x020fe20007ffe0ff */
[----:B------:R-:W-:Y:S01]  /*0710*/  IMAD.SHL.U32 R34, R29, 0x4, RZ ;  /* 0x000000041d227824 */ /* 0x000fe200078e00ff */
[----:B------:R-:W-:Y:S01]  /*0720*/  SHF.R.S32.HI R0, RZ, 0x1f, R2 ;  /* 0x0000001fff007819 */ /* 0x000fe20000011402 */
[----:B------:R-:W2:Y:S01]  /*0730*/  @P2 LDC.64 R8, c[0x0][0x2e0] ;  /* 0x0000b800ff082b82 */ /* 0x000ea20000000a00 */
[----:B------:R-:W-:Y:S01]  /*0740*/  IMAD R40, R33, 0x8, R32 ;  /* 0x0000000821287824 */ /* 0x000fe200078e0220 */
[----:B------:R-:W-:-:S02]  /*0750*/  ISETP.EQ.U32.AND P1, PT, RZ, UR6, PT ;  /* 0x00000006ff007c0c */ /* 0x000fc4000bf22070 */
[----:B------:R-:W-:Y:S02]  /*0760*/  @!P0 LEA R11, R23, R34, 0x3 ;  /* 0x00000022170b8211 */ /* 0x000fe400078e18ff */
[----:B------:R-:W-:Y:S02]  /*0770*/  ISETP.EQ.OR.EX P1, PT, RZ, UR7, P0, P1 ;  /* 0x00000007ff007c0c */ /* 0x000fe40008722710 */
[----:B------:R-:W-:Y:S01]  /*0780*/  @P3 LEA R10, P4, R2, R12, 0x2 ;  /* 0x0000000c020a3211 */ /* 0x000fe200078810ff */
[----:B-1----:R-:W-:Y:S01]  /*0790*/  @!P0 IMAD R11, R40, R26, R11 ;  /* 0x0000001a280b8224 */ /* 0x002fe200078e020b */
[----:B------:R-:W-:-:S03]  /*07a0*/  IADD3 R15, R3, R14, RZ ;  /* 0x0000000e030f7210 */ /* 0x000fc60007ffe0ff */
[----:B0-----:R-:W-:Y:S01]  /*07b0*/  @!P0 IMAD.WIDE R4, R11, 0x2, R4 ;  /* 0x000000020b048825 */ /* 0x001fe200078e0204 */
[----:B------:R-:W-:Y:S02]  /*07c0*/  @P3 LEA.HI.X R11, R2, R13, R0, 0x2, P4 ;  /* 0x0000000d020b3211 */ /* 0x000fe400020f1400 */
[----:B------:R-:W-:Y:S01]  /*07d0*/  IABS R36, R26 ;  /* 0x0000001a00247213 */ /* 0x000fe20000000000 */
[----:B------:R-:W-:Y:S01]  /*07e0*/  @P2 IMAD R13, R16, UR5, R19 ;  /* 0x00000005100d2c24 */ /* 0x000fe2000f8e0213 */
[----:B------:R-:W5:Y:S01]  /*07f0*/  @!P0 LDG.E.64 R30, desc[UR36][R4.64] ;  /* 0x00000024041e8981 */ /* 0x000f62000c1e1b00 */
[----:B------:R-:W0:Y:S02]  /*0800*/  @!P1 LDC.64 R6, c[0x0][0x220] ;  /* 0x00008800ff069b82 */ /* 0x000e240000000a00 */
[----:B------:R-:W-:Y:S01]  /*0810*/  @P2 IMAD R13, R13, 0x50, R14 ;  /* 0x000000500d0d2824 */ /* 0x000fe200078e020e */
[----:B------:R-:W-:Y:S01]  /*0820*/  IABS R25, R23 ;  /* 0x0000001700197213 */ /* 0x000fe20000000000 */
[----:B------:R-:W5:Y:S02]  /*0830*/  @P3 LDG.E R24, desc[UR36][R10.64] ;  /* 0x000000240a183981 */ /* 0x000f64000c1e1900 */
[----:B--2---:R-:W-:-:S06]  /*0840*/  @P2 IMAD.WIDE R8, R13, 0x2, R8 ;  /* 0x000000020d082825 */ /* 0x004fcc00078e0208 */
[----:B------:R-:W5:Y:S01]  /*0850*/  @P2 LDG.E.64 R8, desc[UR36][R8.64] ;  /* 0x0000002408082981 */ /* 0x000f62000c1e1b00 */
[----:B------:R-:W1:Y:S01]  /*0860*/  I2F.RP R0, R36 ;  /* 0x0000002400007306 */ /* 0x000e620000209400 */
[----:B0-----:R-:W-:-:S07]  /*0870*/  @!P1 IMAD.WIDE R6, R15, 0x2, R6 ;  /* 0x000000020f069825 */ /* 0x001fce00078e0206 */
[----:B-1----:R-:W0:Y:S01]  /*0880*/  MUFU.RCP R0, R0 ;  /* 0x0000000000007308 */ /* 0x002e220000001000 */
[----:B------:R1:W5:Y:S01]  /*0890*/  @!P1 LDG.E.64 R20, desc[UR36][R6.64] ;  /* 0x0000002406149981 */ /* 0x000362000c1e1b00 */
[----:B------:R-:W-:Y:S02]  /*08a0*/  ISETP.NE.AND P5, PT, R35, RZ, PT ;  /* 0x000000ff2300720c */ /* 0x000fe40003fa5270 */
[----:B------:R-:W-:Y:S01]  /*08b0*/  ISETP.GE.AND P4, PT, R23, RZ, PT ;  /* 0x000000ff1700720c */ /* 0x000fe20003f86270 */
[----:B-1----:R-:W1:Y:S01]  /*08c0*/  LDC R7, c[0x0][0x290] ;  /* 0x0000a400ff077b82 */ /* 0x002e620000000800 */
[----:B0-----:R-:W-:-:S04]  /*08d0*/  VIADD R12, R0, 0xffffffe ;  /* 0x0ffffffe000c7836 */ /* 0x001fc80000000000 */
        /* <DEDUP_REMOVED lines=9> */
[----:B------:R-:W-:-:S05]  /*0970*/  @!P1 IMAD.IADD R25, R25, 0x1, -R36 ;  /* 0x0000000119199824 */ /* 0x000fca00078e0a24 */
[----:B------:R-:W-:Y:S02]  /*0980*/  ISETP.GT.U32.AND P3, PT, R36, R25, PT ;  /* 0x000000192400720c */ /* 0x000fe40003f64070 */
[C---:B------:R-:W-:Y:S01]  /*0990*/  ISETP.NE.AND P1, PT, R26.reuse, RZ, PT ;  /* 0x000000ff1a00720c */ /* 0x040fe20003f25270 */
[----:B------:R-:W-:-:S05]  /*09a0*/  VIADD R0, R26, 0x4 ;  /* 0x000000041a007836 */ /* 0x000fca0000000000 */
[----:B------:R-:W-:-:S05]  /*09b0*/  SHF.R.S32.HI R3, RZ, 0x1f, R0 ;  /* 0x0000001fff037819 */ /* 0x000fca0000011400 */
[----:B------:R-:W-:Y:S02]  /*09c0*/  @!P3 IADD3 R25, R25, -R36, RZ ;  /* 0x800000241919b210 */ /* 0x000fe40007ffe0ff */
[----:B------:R-:W-:Y:S02]  /*09d0*/  CS2R R36, SRZ ;  /* 0x0000000000247805 */ /* 0x000fe4000001ff00 */
[----:B------:R-:W-:Y:S02]  /*09e0*/  LEA.HI R3, R3, R0, RZ, 0x2 ;  /* 0x0000000003037211 */ /* 0x000fe400078f10ff */
[----:B------:R-:W-:Y:S02]  /*09f0*/  @!P4 IADD3 R25, -R25, RZ, RZ ;  /* 0x000000ff1919c210 */ /* 0x000fe40007ffe1ff */
        /* <DEDUP_REMOVED lines=12> */
.L_x_148:
[----:B------:R-:W-:Y:S05]  /*0ac0*/  BSYNC B0 ;  /* 0x0000000000007941 */ /* 0x000fea0003800000 */
.L_x_147:
        /* <DEDUP_REMOVED lines=9> */
[----:B------:R-:W-:Y:S01]  /*0b60*/  ISETP.GE.AND P0, PT, R18, 0x20, PT ;  /* 0x000000201200780c */ /* 0x000fe20003f06270 */
[----:B------:R-:W-:Y:S01]  /*0b70*/  HADD2 R39, R39, R21 ;  /* 0x0000001527277230 */ /* 0x000fe20000000000 */
[----:B------:R-:W-:Y:S01]  /*0b80*/  LOP3.LUT R26, R3, 0xfffffff0, RZ, 0xc0, !PT ;  /* 0xfffffff0031a7812 */ /* 0x000fe200078ec0ff */
[----:B------:R-:W-:Y:S01]  /*0b90*/  @P2 HFMA2.MMA R31, R31, R9, -RZ ;  /* 0x000000091f1f2235 */ /* 0x000fe200001000ff */
[----:B------:R-:W-:-:S02]  /*0ba0*/  @P2 HMUL2 R30, R30, R8 ;  /* 0x000000081e1e2232 */ /* 0x000fc40000000000 */
[----:B------:R-:W-:Y:S01]  /*0bb0*/  IMAD R68, R41, UR5, RZ ;  /* 0x0000000529447c24 */ /* 0x000fe2000f8e02ff */
[----:B------:R-:W-:-:S03]  /*0bc0*/  IADD3 R27, R26, UR38, RZ ;  /* 0x000000261a1b7c10 */ /* 0x000fc6000fffe0ff */
[----:B------:R-:W-:Y:S05]  /*0bd0*/  @!P1 BRA P3, `(.L_x_149) ;  /* 0x0000000c00309947 */ /* 0x000fea0001800000 */
        /* <DEDUP_REMOVED lines=9> */
[----:B0-----:R-:W-:-:S02]  /*0c70*/  VIADD R4, R0, 0xffffffe ;  /* 0x0ffffffe00047836 */ /* 0x001fc40000000000 */
[----:B------:R-:W-:-:S04]  /*0c80*/  IMAD.MOV R0, RZ, RZ, -R10 ;  /* 0x000000ffff007224 */ /* 0x000fc800078e0a0a */
[----:B------:R0:W1:Y:S02]  /*0c90*/  F2I.FTZ.U32.TRUNC.NTZ R5, R4 ;  /* 0x0000000400057305 */ /* 0x000064000021f000 */
[----:B0-----:R-:W-:Y:S02]  /*0ca0*/  MOV R4, RZ ;  /* 0x000000ff00047202 */ /* 0x001fe40000000f00 */
[----:B-1----:R-:W-:-:S05]  /*0cb0*/  IADD3 R6, RZ, -R5, RZ ;  /* 0x80000005ff067210 */ /* 0x002fca0007ffe0ff */
[----:B------:R-:W-:Y:S02]  /*0cc0*/  IMAD R9, R6, R3, RZ ;  /* 0x0000000306097224 */ /* 0x000fe400078e02ff */
[----:B------:R-:W-:Y:S02]  /*0cd0*/  IMAD.MOV.U32 R6, RZ, RZ, R8 ;  /* 0x000000ffff067224 */ /* 0x000fe400078e0008 */
[----:B------:R-:W-:-:S06]  /*0ce0*/  IMAD.HI.U32 R5, R5, R9, R4 ;  /* 0x0000000905057227 */ /* 0x000fcc00078e0004 */
[----:B------:R-:W-:-:S04]  /*0cf0*/  IMAD.HI.U32 R5, R5, R6, RZ ;  /* 0x0000000605057227 */ /* 0x000fc800078e00ff */
[----:B------:R-:W-:-:S05]  /*0d00*/  IMAD R0, R5, R0, R6 ;  /* 0x0000000005007224 */ /* 0x000fca00078e0206 */
[----:B------:R-:W-:-:S13]  /*0d10*/  ISETP.GT.U32.AND P3, PT, R3, R0, PT ;  /* 0x000000000300720c */ /* 0x000fda0003f64070 */
[-C--:B------:R-:W-:Y:S01]  /*0d20*/  @!P3 IADD3 R0, R0, -R3.reuse, RZ ;  /* 0x800000030000b210 */ /* 0x080fe20007ffe0ff */
[----:B------:R-:W-:Y:S01]  /*0d30*/  @!P3 VIADD R5, R5, 0x1 ;  /* 0x000000010505b836 */ /* 0x000fe20000000000 */
[----:B------:R-:W-:Y:S02]  /*0d40*/  ISETP.NE.AND P3, PT, R41, RZ, PT ;  /* 0x000000ff2900720c */ /* 0x000fe40003f65270 */
[----:B------:R-:W-:Y:S02]  /*0d50*/  ISETP.GE.U32.AND P1, PT, R0, R3, PT ;  /* 0x000000030000720c */ /* 0x000fe40003f26070 */
[----:B------:R-:W-:-:S04]  /*0d60*/  LOP3.LUT R0, R14, R41, RZ, 0x3c, !PT ;  /* 0x000000290e007212 */ /* 0x000fc800078e3cff */
[----:B------:R-:W-:-:S07]  /*0d70*/  ISETP.GE.AND P2, PT, R0, RZ, PT ;  /* 0x000000ff0000720c */ /* 0x000fce0003f46270 */
[----:B------:R-:W-:Y:S02]  /*0d80*/  @P1 IADD3 R5, R5, 0x1, RZ ;  /* 0x0000000105051810 */ /* 0x000fe40007ffe0ff */
[----:B------:R-:W-:Y:S02]  /*0d90*/  ISETP.LT.AND P1, PT, R14, R7, !P0 ;  /* 0x000000070e00720c */ /* 0x000fe40004721270 */
[----:B------:R-:W-:Y:S01]  /*0da0*/  LOP3.LUT P0, RZ, R41, 0x3, RZ, 0xc0, !PT ;  /* 0x0000000329ff7812 */ /* 0x000fe2000780c0ff */
[----:B------:R-:W-:Y:S01]  /*0db0*/  IMAD.MOV.U32 R42, RZ, RZ, R5 ;  /* 0x000000ffff2a7224 */ /* 0x000fe200078e0005 */
[----:B------:R-:W-:-:S04]  /*0dc0*/  P2R R44, PR, RZ, 0x2 ;  /* 0x00000002ff2c7803 */ /* 0x000fc80000000000 */
        /* <DEDUP_REMOVED lines=10> */
[----:B------:R-:W-:Y:S01]  /*0e70*/  IMAD.U32 R5, RZ, RZ, UR5 ;  /* 0x00000005ff057e24 */ /* 0x000fe2000f8e00ff */
[----:B------:R-:W-:Y:S01]  /*0e80*/  ULDC.64 UR4, c[0x4][0xd0] ;  /* 0x0100340000047ab9 */ /* 0x000fe20000000a00 */
[----:B------:R-:W-:Y:S01]  /*0e90*/  HFMA2.MMA R8, -RZ, RZ, 0, 8.0049037933349609375e-05 ;  /* 0x0000053fff087435 */ /* 0x000fe200000001ff */
[----:B------:R-:W-:Y:S01]  /*0ea0*/  MOV R6, UR4 ;  /* 0x0000000400067c02 */ /* 0x000fe20008000f00 */
[----:B------:R-:W-:Y:S01]  /*0eb0*/  IMAD.U32 R7, RZ, RZ, UR5 ;  /* 0x00000005ff077e24 */ /* 0x000fe2000f8e00ff */
[----:B------:R-:W-:Y:S01]  /*0ec0*/  MOV R10, UR6 ;  /* 0x00000006000a7c02 */ /* 0x000fe20008000f00 */
[----:B------:R-:W-:Y:S01]  /*0ed0*/  IMAD.U32 R11, RZ, RZ, UR7 ;  /* 0x00000007ff0b7e24 */ /* 0x000fe2000f8e00ff */
[----:B------:R-:W-:Y:S01]  /*0ee0*/  MOV R13, RZ ;  /* 0x000000ff000d7202 */ /* 0x000fe20000000f00 */
[----:B0-----:R-:W-:-:S07]  /*0ef0*/  IMAD.MOV.U32 R12, RZ, RZ, 0x1 ;  /* 0x00000001ff0c7424 */ /* 0x001fce00078e00ff */
[----:B------:R-:W-:-:S07]  /*0f00*/  LEPC R20, `(.L_x_151) ;  /* 0x000000001014794e */ /* 0x000fce0000000000 */
[----:B-1----:R-:W-:Y:S05]  /*0f10*/  CALL.ABS.NOINC R14 ;  /* 0x000000000e007343 */ /* 0x002fea0003c00000 */
.L_x_151:
[----:B------:R-:W0:Y:S01]  /*0f20*/  LDC R4, c[0x0][0x290] ;  /* 0x0000a400ff047b82 */ /* 0x000e220000000800 */
[----:B------:R-:W-:Y:S01]  /*0f30*/  ISETP.NE.AND P6, PT, R44, RZ, PT ;  /* 0x000000ff2c00720c */ /* 0x000fe20003fc5270 */
[----:B------:R-:W-:-:S05]  /*0f40*/  IMAD R0, R41, R42, R43 ;  /* 0x0000002a29007224 */ /* 0x000fca00078e022b */
[----:B------:R-:W-:-:S05]  /*0f50*/  LEA R13, R0, UR38, 0x1 ;  /* 0x00000026000d7c11 */ /* 0x000fca000f8e08ff */
[----:B0-----:R-:W-:Y:S02]  /*0f60*/  IMAD R14, R4, 0x2, R13 ;  /* 0x00000002040e7824 */ /* 0x001fe400078e020d */
[----:B------:R-:W-:Y:S05]  /*0f70*/  @!P6 BRA `(.L_x_152) ;  /* 0x00000000000ce947 */ /* 0x000fea0003800000 */
[----:B------:R-:W-:Y:S01]  /*0f80*/  ISETP.NE.AND P5, PT, R35, RZ, PT ;  /* 0x000000ff2300720c */ /* 0x000fe20003fa5270 */
[----:B------:R0:W-:-:S12]  /*0f90*/  STS.64 [R13], R38 ;  /* 0x000000260d007388 */ /* 0x0001d80000000a00 */
[----:B------:R0:W-:Y:S02]  /*0fa0*/  @!P5 STS.64 [R14], R30 ;  /* 0x0000001e0e00d388 */ /* 0x0001e40000000a00 */
.L_x_152:
        /* <DEDUP_REMOVED lines=61> */
.L_x_156:
[C---:B------:R-:W-:Y:S01]  /*1380*/  IMAD R12, R4.reuse, 0x2, R20 ;  /* 0x00000002040c7824 */ /* 0x040fe200078e0214 */
[----:B------:R-:W-:Y:S01]  /*1390*/  LEA R21, R4, R15, 0x1 ;  /* 0x0000000f04157211 */ /* 0x000fe200078e08ff */
[----:B------:R-:W-:Y:S01]  /*13a0*/  BSSY B2, `(.L_x_158) ;  /* 0x000003c000027945 */ /* 0x000fe20003800000 */
[----:B------:R-:W-:Y:S02]  /*13b0*/  LEA.HI R3, R3, R3, RZ, 0x1 ;  /* 0x0000000303037211 */ /* 0x000fe400078f08ff */
[----:B------:R-:W-:Y:S03]  /*13c0*/  LDS R31, [R12] ;  /* 0x000000000c1f7984 */ /* 0x000fe60000000800 */
[----:B------:R-:W-:Y:S01]  /*13d0*/  IMAD.SHL.U32 R3, R3, 0x2, RZ ;  /* 0x0000000203037824 */ /* 0x000fe200078e00ff */
[----:B------:R-:W0:Y:S04]  /*13e0*/  LDS R0, [R21] ;  /* 0x0000000015007984 */ /* 0x000e280000000800 */
        /* <DEDUP_REMOVED lines=55> */
.L_x_159:
[----:B------:R-:W-:Y:S05]  /*1760*/  BSYNC B2 ;  /* 0x0000000000027941 */ /* 0x000fea0003800000 */
.L_x_158:
[C-C-:B------:R-:W-:Y:S02]  /*1770*/  PRMT R0, R30.reuse, 0x5410, R31.reuse ;  /* 0x000054101e007816 */ /* 0x140fe4000000001f */
[----:B------:R-:W-:-:S03]  /*1780*/  PRMT R3, R30, 0x7632, R31 ;  /* 0x000076321e037816 */ /* 0x000fc6000000001f */
[----:B------:R0:W-:Y:S04]  /*1790*/  STS [R21], R0 ;  /* 0x0000000015007388 */ /* 0x0001e80000000800 */
[----:B------:R0:W-:Y:S02]  /*17a0*/  STS [R12], R3 ;  /* 0x000000030c007388 */ /* 0x0001e40000000800 */
.L_x_157:
[----:B------:R-:W-:Y:S05]  /*17b0*/  BSYNC B1 ;  /* 0x0000000000017941 */ /* 0x000fea0003800000 */
.L_x_155:
[C-C-:B0-----:R-:W-:Y:S02]  /*17c0*/  PRMT R0, R38.reuse, 0x5410, R39.reuse ;  /* 0x0000541026007816 */ /* 0x141fe40000000027 */
[----:B------:R-:W-:-:S03]  /*17d0*/  PRMT R3, R38, 0x7632, R39 ;  /* 0x0000763226037816 */ /* 0x000fc60000000027 */
[----:B------:R1:W-:Y:S04]  /*17e0*/  STS [R15], R0 ;  /* 0x000000000f007388 */ /* 0x0003e80000000800 */
[----:B------:R1:W-:Y:S02]  /*17f0*/  STS [R20], R3 ;  /* 0x0000000314007388 */ /* 0x0003e40000000800 */
.L_x_154:
[----:B------:R-:W-:Y:S05]  /*1800*/  BSYNC B0 ;  /* 0x0000000000007941 */ /* 0x000fea0003800000 */
.L_x_153:
[----:B------:R-:W-:Y:S06]  /*1810*/  BAR.SYNC.DEFER_BLOCKING 0x0 ;  /* 0x0000000000007b1d */ /* 0x000fec0000010000 */
[----:B------:R-:W-:Y:S04]  /*1820*/  BSSY B0, `(.L_x_160) ;  /* 0x0000005000007945 */ /* 0x000fe80003800000 */
[----:B------:R-:W-:Y:S05]  /*1830*/  @!P6 BRA `(.L_x_161) ;  /* 0x00000000000ce947 */ /* 0x000fea0003800000 */
[----:B------:R-:W-:Y:S01]  /*1840*/  ISETP.NE.AND P0, PT, R35, RZ, PT ;  /* 0x000000ff2300720c */ /* 0x000fe20003f05270 */
[----:B0-----:R2:W3:-:S12]  /*1850*/  LDS.64 R38, [R13] ;  /* 0x000000000d267984 */ /* 0x0014d80000000a00 */
[----:B------:R2:W4:Y:S02]  /*1860*/  @!P0 LDS.64 R30, [R14] ;  /* 0x000000000e1e8984 */ /* 0x0005240000000a00 */
.L_x_161:
[----:B------:R-:W-:Y:S05]  /*1870*/  BSYNC B0 ;  /* 0x0000000000007941 */ /* 0x000fea0003800000 */
.L_x_160:
[----:B------:R-:W-:Y:S06]  /*1880*/  BAR.SYNC.DEFER_BLOCKING 0x0 ;  /* 0x0000000000007b1d */ /* 0x000fec0000010000 */
[----:B------:R-:W-:Y:S05]  /*1890*/  BRA `(.L_x_150) ;  /* 0x0000000400707947 */ /* 0x000fea0003800000 */
.L_x_149:
        /* <DEDUP_REMOVED lines=41> */
.L_x_162:
[----:B------:R-:W-:-:S13]  /*1b30*/  ISETP.GE.AND P0, PT, R14, R7, PT ;  /* 0x000000070e00720c */ /* 0x000fda0003f06270 */
[----:B------:R-:W-:Y:S05]  /*1b40*/  @P0 BRA `(.L_x_163) ;  /* 0x0000000000c00947 */ /* 0x000fea0003800000 */
[----:B------:R-:W-:Y:S01]  /*1b50*/  I2FP.F32.S32 R7, R7 ;  /* 0x0000000700077245 */ /* 0x000fe20000201400 */
[----:B------:R-:W-:Y:S01]  /*1b60*/  VIADD R0, R14, 0x2 ;  /* 0x000000020e007836 */ /* 0x000fe20000000000 */
[----:B------:R-:W-:Y:S01]  /*1b70*/  I2FP.F32.S32 R14, R14 ;  /* 0x0000000e000e7245 */ /* 0x000fe20000201400 */
[--C-:B------:R-:W-:Y:S01]  /*1b80*/  HADD2.F32 R10, -RZ, R31.reuse.H1_H1 ;  /* 0x3000001fff0a7230 */ /* 0x100fe20000004100 */
[----:B------:R-:W-:Y:S01]  /*1b90*/  I2FP.F32.S32 R35, R35 ;  /* 0x0000002300237245 */ /* 0x000fe20000201400 */
[----:B------:R-:W-:Y:S01]  /*1ba0*/  HADD2.F32 R11, -RZ, R31.H0_H0 ;  /* 0x2000001fff0b7230 */ /* 0x000fe20000004100 */
[----:B------:R-:W0:Y:S01]  /*1bb0*/  MUFU.RCP R7, R7 ;  /* 0x0000000700077308 */ /* 0x000e220000001000 */
[----:B------:R-:W-:-:S05]  /*1bc0*/  I2FP.F32.S32 R0, R0 ;  /* 0x0000000000007245 */ /* 0x000fca0000201400 */
[-C--:B0-----:R-:W-:Y:S01]  /*1bd0*/  FMUL.FTZ R0, R0, R7.reuse ;  /* 0x0000000700007220 */ /* 0x081fe20000410000 */
[----:B------:R-:W-:-:S03]  /*1be0*/  FMUL.FTZ R14, R14, R7 ;  /* 0x000000070e0e7220 */ /* 0x000fc60000410000 */
[----:B------:R-:W-:Y:S01]  /*1bf0*/  FMUL.FTZ R0, R0, 13.28771209716796875 ;  /* 0x41549a7800007820 */ /* 0x000fe20000410000 */
[----:B------:R-:W-:-:S05]  /*1c00*/  FMUL.FTZ R14, R14, 13.28771209716796875 ;  /* 0x41549a780e0e7820 */ /* 0x000fca0000410000 */
[----:B------:R-:W0:Y:S08]  /*1c10*/  MUFU.EX2 R0, -R0 ;  /* 0x8000000000007308 */ /* 0x000e300000000800 */
[----:B------:R-:W1:Y:S01]  /*1c20*/  MUFU.EX2 R14, -R14 ;  /* 0x8000000e000e7308 */ /* 0x000e620000000800 */
[----:B0-----:R-:W-:Y:S01]  /*1c30*/  FMUL.FTZ R3, R35, R0 ;  /* 0x0000000023037220 */ /* 0x001fe20000410000 */
[----:B------:R-:W-:-:S02]  /*1c40*/  HADD2.F32 R0, -RZ, R39.H1_H1 ;  /* 0x30000027ff007230 */ /* 0x000fc40000004100 */
[----:B------:R-:W-:Y:S02]  /*1c50*/  HADD2.F32 R39, -RZ, R39.H0_H0 ;  /* 0x20000027ff277230 */ /* 0x000fe40000004100 */
[----:B------:R-:W-:-:S04]  /*1c60*/  FMUL.RZ R3, R3, 0.15915493667125701904 ;  /* 0x3e22f98303037820 */ /* 0x000fc8000040c000 */
[----:B------:R-:W0:Y:S01]  /*1c70*/  MUFU.SIN R4, R3 ;  /* 0x0000000300047308 */ /* 0x000e220000000400 */
[----:B-1----:R-:W-:-:S04]  /*1c80*/  FMUL.FTZ R35, R35, R14 ;  /* 0x0000000e23237220 */ /* 0x002fc80000410000 */
[----:B------:R-:W-:-:S03]  /*1c90*/  FMUL.RZ R35, R35, 0.15915493667125701904 ;  /* 0x3e22f98323237820 */ /* 0x000fc6000040c000 */
[----:B------:R-:W1:Y:S08]  /*1ca0*/  MUFU.COS R7, R3 ;  /* 0x0000000300077308 */ /* 0x000e700000000000 */
[----:B------:R-:W2:Y:S01]  /*1cb0*/  MUFU.SIN R6, R35 ;  /* 0x0000002300067308 */ /* 0x000ea20000000400 */
[----:B0-----:R-:W-:-:S07]  /*1cc0*/  FMUL.FTZ R8, R4, R0 ;  /* 0x0000000004087220 */ /* 0x001fce0000410000 */
[----:B------:R-:W0:Y:S01]  /*1cd0*/  MUFU.COS R5, R35 ;  /* 0x0000002300057308 */ /* 0x000e220000000000 */
[C---:B-1----:R-:W-:Y:S01]  /*1ce0*/  FMUL.FTZ R9, R7.reuse, R0 ;  /* 0x0000000007097220 */ /* 0x042fe20000410000 */
[CC--:B------:R-:W-:Y:S01]  /*1cf0*/  FMUL.FTZ R0, R4.reuse, R10.reuse ;  /* 0x0000000a04007220 */ /* 0x0c0fe20000410000 */
[C---:B------:R-:W-:Y:S01]  /*1d00*/  FMUL.FTZ R3, R7.reuse, R10 ;  /* 0x0000000a07037220 */ /* 0x040fe20000410000 */
[CC--:B------:R-:W-:Y:S01]  /*1d10*/  FFMA.FTZ R10, R7.reuse, R39.reuse, -R8 ;  /* 0x00000027070a7223 */ /* 0x0c0fe20000010808 */
[C---:B------:R-:W-:Y:S01]  /*1d20*/  FFMA.FTZ R39, R4.reuse, R39, R9 ;  /* 0x0000002704277223 */ /* 0x040fe20000010009 */
[-C--:B------:R-:W-:Y:S01]  /*1d30*/  FFMA.FTZ R31, R7, R11.reuse, -R0 ;  /* 0x0000000b071f7223 */ /* 0x080fe20000010800 */
[----:B------:R-:W-:Y:S02]  /*1d40*/  HADD2.F32 R0, -RZ, R38.H1_H1 ;  /* 0x30000026ff007230 */ /* 0x000fe40000004100 */
[----:B------:R-:W-:Y:S01]  /*1d50*/  FFMA.FTZ R4, R4, R11, R3 ;  /* 0x0000000b04047223 */ /* 0x000fe20000010003 */
[----:B------:R-:W-:Y:S01]  /*1d60*/  HADD2.F32 R3, -RZ, R30.H1_H1 ;  /* 0x3000001eff037230 */ /* 0x000fe20000004100 */
[----:B------:R-:W-:Y:S01]  /*1d70*/  F2FP.F16.F32.PACK_AB R39, R39, R10 ;  /* 0x0000000a2727723e */ /* 0x000fe200000000ff */
[----:B------:R-:W-:-:S02]  /*1d80*/  HADD2.F32 R38, -RZ, R38.H0_H0 ;  /* 0x20000026ff267230 */ /* 0x000fc40000004100 */
[-C--:B--2---:R-:W-:Y:S01]  /*1d90*/  FMUL.FTZ R8, R6, R0.reuse ;  /* 0x0000000006087220 */ /* 0x084fe20000410000 */
[----:B------:R-:W-:Y:S01]  /*1da0*/  HADD2.F32 R9, -RZ, R30.H0_H0 ;  /* 0x2000001eff097230 */ /* 0x000fe20000004100 */
[----:B------:R-:W-:Y:S01]  /*1db0*/  F2FP.F16.F32.PACK_AB R31, R4, R31 ;  /* 0x0000001f041f723e */ /* 0x000fe200000000ff */
[C---:B0-----:R-:W-:Y:S01]  /*1dc0*/  FMUL.FTZ R7, R5.reuse, R0 ;  /* 0x0000000005077220 */ /* 0x041fe20000410000 */
        /* <DEDUP_REMOVED lines=8> */
.L_x_163:
[----:B------:R-:W-:Y:S05]  /*1e50*/  BSYNC B0 ;  /* 0x0000000000007941 */ /* 0x000fea0003800000 */
.L_x_150:
[----:B------:R-:W-:Y:S01]  /*1e60*/  ISETP.GT.AND P0, PT, R18, 0x1f, PT ;  /* 0x0000001f1200780c */ /* 0x000fe20003f04270 */
[----:B------:R-:W-:Y:S01]  /*1e70*/  BSSY B0, `(.L_x_164) ;  /* 0x0000027000007945 */ /* 0x000fe20003800000 */
[----:B0-2---:R-:W-:-:S11]  /*1e80*/  HFMA2.MMA R14, -RZ, RZ, 0, 0 ;  /* 0x00000000ff0e7435 */ /* 0x005fd600000001ff */
[----:B------:R-:W-:Y:S05]  /*1e90*/  @P0 BRA `(.L_x_165) ;  /* 0x0000000000900947 */ /* 0x000fea0003800000 */
[----:B-1----:R-:W0:Y:S01]  /*1ea0*/  LDC R0, c[0x0][0x29c] ;  /* 0x0000a700ff007b82 */ /* 0x002e220000000800 */
[----:B------:R-:W1:Y:S01]  /*1eb0*/  S2R R7, SR_CgaCtaId ;  /* 0x0000000000077919 */ /* 0x000e620000008800 */
[----:B------:R-:W-:Y:S01]  /*1ec0*/  MOV R6, 0x400 ;  /* 0x0000040000067802 */ /* 0x000fe20000000f00 */
[----:B---34-:R-:W-:Y:S01]  /*1ed0*/  HMUL2 R15, R39, R31 ;  /* 0x0000001f270f7232 */ /* 0x018fe20000000000 */
[----:B------:R-:W-:-:S05]  /*1ee0*/  UMOV UR4, 0xffffffff ;  /* 0xffffffff00047882 */ /* 0x000fca0000000000 */
[----:B------:R-:W-:-:S10]  /*1ef0*/  HFMA2.MMA R15, R38, R30, R15 ;  /* 0x0000001e260f7235 */ /* 0x000fd4000000000f */
[----:B------:R-:W-:Y:S01]  /*1f00*/  HADD2.F32 R13, -RZ, R15.H0_H0 ;  /* 0x2000000fff0d7230 */ /* 0x000fe20000004100 */
[----:B0-----:R-:W-:Y:S01]  /*1f10*/  ISETP.NE.AND P1, PT, R0, RZ, PT ;  /* 0x000000ff0000720c */ /* 0x001fe20003f25270 */
[----:B------:R-:W-:-:S03]  /*1f20*/  VIADD R0, R6, 0x20 ;  /* 0x0000002006007836 */ /* 0x000fc60000000000 */
[----:B------:R-:W-:Y:S02]  /*1f30*/  ISETP.GT.OR P0, PT, R18, 0x13, P1 ;  /* 0x000000131200780c */ /* 0x000fe40000f04670 */
[----:B-1----:R-:W-:Y:S01]  /*1f40*/  LEA R3, R7, R0, 0x18 ;  /* 0x0000000007037211 */ /* 0x002fe200078ec0ff */
[----:B------:R-:W-:-:S06]  /*1f50*/  HADD2.F32 R0, -RZ, R15.H1_H1 ;  /* 0x3000000fff007230 */ /* 0x000fcc0000004100 */
[----:B------:R-:W-:Y:S02]  /*1f60*/  @!P1 IADD3 R6, R6, 0x120, RZ ;  /* 0x0000012006069810 */ /* 0x000fe40007ffe0ff */
[C---:B------:R-:W-:Y:S01]  /*1f70*/  LEA R3, R18.reuse, R3, 0x3 ;  /* 0x0000000312037211 */ /* 0x040fe200078e18ff */
[----:B------:R-:W-:Y:S01]  /*1f80*/  FADD.FTZ R13, R13, R0 ;  /* 0x000000000d0d7221 */ /* 0x000fe20000010000 */
[----:B------:R-:W0:Y:S01]  /*1f90*/  @!P0 LDC R8, c[0x0][0x284] ;  /* 0x0000a100ff088b82 */ /* 0x000e220000000800 */
[----:B------:R-:W-:Y:S01]  /*1fa0*/  @!P0 IMAD R9, R25, 0x8, R34 ;  /* 0x0000000819098824 */ /* 0x000fe200078e0222 */
[----:B------:R-:W-:Y:S01]  /*1fb0*/  @!P1 LEA R7, R7, R6, 0x18 ;  /* 0x0000000607079211 */ /* 0x000fe200078ec0ff */
[----:B------:R1:W-:Y:S04]  /*1fc0*/  STS.64 [R3], R38 ;  /* 0x0000002603007388 */ /* 0x0003e80000000a00 */
[----:B------:R-:W-:Y:S01]  /*1fd0*/  @!P1 IMAD R7, R18, 0x8, R7 ;  /* 0x0000000812079824 */ /* 0x000fe200078e0207 */
[----:B------:R-:W2:Y:S04]  /*1fe0*/  @!P0 LDC.64 R4, c[0x0][0x248] ;  /* 0x00009200ff048b82 */ /* 0x000ea80000000a00 */
[----:B------:R1:W-:Y:S01]  /*1ff0*/  @!P1 STS.64 [R7], R36 ;  /* 0x0000002407009388 */ /* 0x0003e20000000a00 */
[----:B0-----:R-:W-:-:S04]  /*2000*/  @!P0 IMAD R9, R40, R8, R9 ;  /* 0x0000000828098224 */ /* 0x001fc800078e0209 */
[----:B--2---:R-:W-:-:S05]  /*2010*/  @!P0 IMAD.WIDE R4, R9, 0x2, R4 ;  /* 0x0000000209048825 */ /* 0x004fca00078e0204 */
        /* <DEDUP_REMOVED lines=11> */
.L_x_284:
[----:B-1----:R-:W-:-:S07]  /*20d0*/  FADD.FTZ R14, R5, R14 ;  /* 0x0000000e050e7221 */ /* 0x002fce0000010000 */
.L_x_165:
[----:B------:R-:W-:Y:S05]  /*20e0*/  BSYNC B0 ;  /* 0x0000000000007941 */ /* 0x000fea0003800000 */
.L_x_164:
[----:B-1----:R-:W4:Y:S01]  /*20f0*/  LDC R15, c[0x0][0x284] ;  /* 0x0000a100ff0f7b82 */ /* 0x002f220000000800 */
[----:B------:R-:W-:Y:S02]  /*2100*/  ISETP.NE.AND P0, PT, R18, RZ, PT ;  /* 0x000000ff1200720c */ /* 0x000fe40003f05270 */
[----:B------:R-:W-:Y:S02]  /*2110*/  MOV R0, 0xff7fffff ;  /* 0xff7fffff00007802 */ /* 0x000fe40000000f00 */
[----:B----4-:R-:W-:-:S09]  /*2120*/  VIADDMNMX R30, R17, -R15, RZ, !PT ;  /* 0x8000000f111e7246 */ /* 0x010fd200078001ff */
[----:B------:R-:W-:Y:S05]  /*2130*/  @P0 BRA `(.L_x_167) ;  /* 0x0000000000440947 */ /* 0x000fea0003800000 */
[----:B------:R-:W-:Y:S02]  /*2140*/  ULDC.64 UR4, c[0x0][0x2c8] ;  /* 0x0000b20000047ab9 */ /* 0x000fe40000000a00 */
[----:B------:R-:W-:Y:S01]  /*2150*/  ISETP.NE.U32.AND P0, PT, RZ, UR4, PT ;  /* 0x00000004ff007c0c */ /* 0x000fe2000bf05070 */
[----:B------:R-:W-:-:S03]  /*2160*/  ULDC UR4, c[0x0][0x2a0] ;  /* 0x0000a80000047ab9 */ /* 0x000fc60000000800 */
[----:B------:R-:W-:-:S13]  /*2170*/  ISETP.NE.AND.EX P0, PT, RZ, UR5, PT, P0 ;  /* 0x00000005ff007c0c */ /* 0x000fda000bf05300 */
[----:B------:R-:W1:Y:S01]  /*2180*/  @P0 LDC R6, c[0x0][0x2d0] ;  /* 0x0000b400ff060b82 */ /* 0x000e620000000800 */
[----:B------:R-:W-:-:S07]  /*2190*/  @P0 IMAD.IADD R0, R23, 0x1, -R24 ;  /* 0x0000000117000824 */ /* 0x000fce00078e0a18 */
[----:B0-----:R-:W0:Y:S01]  /*21a0*/  @P0 LDC.64 R4, c[0x0][0x2c8] ;  /* 0x0000b200ff040b82 */ /* 0x001e220000000a00 */
[----:B-1----:R-:W-:-:S04]  /*21b0*/  @P0 IMAD R3, R19, R6, R0 ;  /* 0x0000000613030224 */ /* 0x002fc800078e0200 */
        /* <DEDUP_REMOVED lines=9> */
.L_x_167:
[----:B------:R-:W-:Y:S05]  /*2250*/  WARPSYNC.ALL ;  /* 0x0000000000007948 */ /* 0x000fea0003800000 */
[----:B------:R-:W2:Y:S01]  /*2260*/  S2UR UR6, SR_CgaCtaId ;  /* 0x00000000000679c3 */ /* 0x000ea20000008800 */
[----:B------:R-:W-:-:S07]  /*2270*/  UMOV UR4, 0x400 ;  /* 0x0000040000047882 */ /* 0x000fce0000000000 */
[----:B------:R-:W-:Y:S01]  /*2280*/  BAR.SYNC.DEFER_BLOCKING 0x0 ;  /* 0x0000000000007b1d */ /* 0x000fe20000010000 */
[----:B------:R-:W-:Y:S01]  /*2290*/  UIADD3 UR5, UR4, 0x20, URZ ;  /* 0x0000002004057890 */ /* 0x000fe2000fffe03f */
[--C-:B------:R-:W-:Y:S01]  /*22a0*/  IADD3 R4, R23, 0xf, -R30.reuse ;  /* 0x0000000f17047810 */ /* 0x100fe20007ffe81e */
[----:B------:R-:W-:-:S03]  /*22b0*/  IMAD.IADD R8, R33, 0x1, R30 ;  /* 0x0000000121087824 */ /* 0x000fc600078e021e */
[----:B0-----:R-:W-:-:S04]  /*22c0*/  SHF.R.S32.HI R5, RZ, 0x1f, R4 ;  /* 0x0000001fff057819 */ /* 0x001fc80000011404 */
[----:B------:R-:W-:-:S04]  /*22d0*/  LEA.HI R5, R5, R4, RZ, 0x4 ;  /* 0x0000000405057211 */ /* 0x000fc800078f20ff */
[----:B------:R-:W-:-:S04]  /*22e0*/  LOP3.LUT R5, R5, 0xfffffff0, RZ, 0xc0, !PT ;  /* 0xfffffff005057812 */ /* 0x000fc800078ec0ff */
[----:B------:R-:W-:Y:S01]  /*22f0*/  IADD3 R31, R5, R30, RZ ;  /* 0x0000001e051f7210 */ /* 0x000fe20007ffe0ff */
[----:B--2---:R-:W-:-:S03]  /*2300*/  ULEA UR5, UR6, UR5, 0x18 ;  /* 0x0000000506057291 */ /* 0x004fc6000f8ec03f */
[----:B------:R-:W-:-:S03]  /*2310*/  ISETP.GE.AND P0, PT, R8, R31, PT ;  /* 0x0000001f0800720c */ /* 0x000fc60003f06270 */
[----:B------:R-:W-:Y:S01]  /*2320*/  LEA R3, R29, UR5, 0x3 ;  /* 0x000000051d037c11 */ /* 0x000fe2000f8e18ff */
[----:B------:R-:W-:Y:S02]  /*2330*/  ULDC UR5, c[0x0][0x29c] ;  /* 0x0000a70000057ab9 */ /* 0x000fe40000000800 */
[----:B------:R-:W-:Y:S02]  /*2340*/  UISETP.NE.AND UP0, UPT, UR5, URZ, UPT ;  /* 0x0000003f0500728c */ /* 0x000fe4000bf05270 */
[----:B------:R-:W0:Y:S01]  /*2350*/  LDS.64 R36, [R3] ;  /* 0x0000000003247984 */ /* 0x000e220000000a00 */
[----:B------:R-:W-:-:S03]  /*2360*/  ULDC UR5, c[0x0][0x280] ;  /* 0x0000a00000057ab9 */ /* 0x000fc60000000800 */
[----:B------:R-:W-:Y:S01]  /*2370*/  PLOP3.LUT P2, PT, PT, PT, UP0, 0x80, 0x0 ;  /* 0x000000000000781c */ /* 0x000fe20003f4f008 */
[----:B---3--:R-:W2:Y:S04]  /*2380*/  LDS.64 R38, [R3+0x10] ;  /* 0x0000100003267984 */ /* 0x008ea80000000a00 */
[----:B------:R-:W3:Y:S04]  /*2390*/  LDS.64 R40, [R3+0x20] ;  /* 0x0000200003287984 */ /* 0x000ee80000000a00 */
[----:B------:R-:W4:Y:S04]  /*23a0*/  LDS.64 R42, [R3+0x30] ;  /* 0x00003000032a7984 */ /* 0x000f280000000a00 */
[----:B------:R-:W0:Y:S04]  /*23b0*/  LDS.64 R44, [R3+0x40] ;  /* 0x00004000032c7984 */ /* 0x000e280000000a00 */
        /* <DEDUP_REMOVED lines=10> */
[----:B------:R5:W0:Y:S02]  /*2460*/  LDS.64 R66, [R3+0xf0] ;  /* 0x0000f00003427984 */ /* 0x000a240000000a00 */
[----:B-----5:R-:W-:Y:S01]  /*2470*/  IMAD R3, R68, UR5, R19 ;  /* 0x0000000544037c24 */ /* 0x020fe2000f8e0213 */
[----:B--234-:R-:W-:Y:S06]  /*2480*/  @P2 BRA `(.L_x_168) ;  /* 0x00000000004c2947 */ /* 0x01cfec0003800000 */
[----:B------:R-:W-:-:S04]  /*2490*/  UIADD3 UR4, UR4, 0x120, URZ ;  /* 0x0000012004047890 */ /* 0x000fc8000fffe03f */
[----:B------:R-:W-:-:S06]  /*24a0*/  ULEA UR4, UR6, UR4, 0x18 ;  /* 0x0000000406047291 */ /* 0x000fcc000f8ec03f */
[----:B------:R-:W-:-:S05]  /*24b0*/  LEA R29, R29, UR4, 0x3 ;  /* 0x000000041d1d7c11 */ /* 0x000fca000f8e18ff */
[----:B------:R2:W3:Y:S04]  /*24c0*/  LDS.64 R68, [R29] ;  /* 0x000000001d447984 */ /* 0x0004e80000000a00 */
[----:B------:R2:W4:Y:S04]  /*24d0*/  LDS.64 R70, [R29+0x10] ;  /* 0x000010001d467984 */ /* 0x0005280000000a00 */
[----:B------:R2:W0:Y:S04]  /*24e0*/  LDS.64 R72, [R29+0x20] ;  /* 0x000020001d487984 */ /* 0x0004280000000a00 */
        /* <DEDUP_REMOVED lines=12> */
[----:B---34-:R2:W0:Y:S02]  /*25b0*/  LDS.64 R98, [R29+0xf0] ;  /* 0x0000f0001d627984 */ /* 0x0184240000000a00 */
.L_x_168:
[----:B------:R-:W-:Y:S01]  /*25c0*/  ULDC UR5, c[0x0][0x29c] ;  /* 0x0000a70000057ab9 */ /* 0x000fe20000000800 */
[----:B------:R-:W-:Y:S01]  /*25d0*/  ULDC UR10, c[0x0][0x2a0] ;  /* 0x0000a800000a7ab9 */ /* 0x000fe20000000800 */
[----:B------:R-:W-:Y:S01]  /*25e0*/  ULDC.64 UR8, c[0x0][0x258] ;  /* 0x0000960000087ab9 */ /* 0x000fe20000000a00 */
[----:B------:R-:W-:Y:S01]  /*25f0*/  ULDC.64 UR6, c[0x0][0x2b0] ;  /* 0x0000ac0000067ab9 */ /* 0x000fe20000000a00 */
[----:B------:R-:W-:Y:S01]  /*2600*/  ULDC.64 UR12, c[0x0][0x2c8] ;  /* 0x0000b200000c7ab9 */ /* 0x000fe20000000a00 */
[----:B------:R-:W-:Y:S01]  /*2610*/  BSSY B0, `(.L_x_169) ;  /* 0x00002a3000007945 */ /* 0x000fe20003800000 */
[----:B--2---:R-:W-:-:S03]  /*2620*/  IMAD R29, R3, 0x50, RZ ;  /* 0x00000050031d7824 */ /* 0x004fc600078e02ff */
[----:B------:R-:W-:Y:S05]  /*2630*/  @P0 BRA `(.L_x_170) ;  /* 0x0000002800800947 */ /* 0x000fea0003800000 */
[-C--:B------:R-:W-:Y:S01]  /*2640*/  IABS R21, R15.reuse ;  /* 0x0000000f00157213 */ /* 0x080fe20000000000 */
[----:B------:R-:W2:Y:S01]  /*2650*/  LDC.64 R12, c[0x0][0x2e0] ;  /* 0x0000b800ff0c7b82 */ /* 0x000ea20000000a00 */
[----:B------:R-:W-:Y:S01]  /*2660*/  ULDC UR4, c[0x0][0x288] ;  /* 0x0000a20000047ab9 */ /* 0x000fe20000000800 */
[----:B------:R-:W-:Y:S01]  /*2670*/  IMAD R9, R29, R15, R34 ;  /* 0x0000000f1d097224 */ /* 0x000fe200078e0222 */
[----:B------:R-:W3:Y:S01]  /*2680*/  I2F.RP R6, R21 ;  /* 0x0000001500067306 */ /* 0x000ee20000209400 */
[----:B------:R-:W-:Y:S01]  /*2690*/  IMAD R3, R16, UR4, R19 ;  /* 0x0000000410037c24 */ /* 0x000fe2000f8e0213 */
[----:B------:R-:W-:-:S03]  /*26a0*/  ULDC UR4, c[0x0][0x298] ;  /* 0x0000a60000047ab9 */ /* 0x000fc60000000800 */
[----:B------:R-:W4:Y:S01]  /*26b0*/  LDC R11, c[0x0][0x2c0] ;  /* 0x0000b000ff0b7b82 */ /* 0x000f220000000800 */
[----:B------:R-:W-:Y:S02]  /*26c0*/  IMAD R3, R3, 0x50, R34 ;  /* 0x0000005003037824 */ /* 0x000fe400078e0222 */
[----:B---3--:R-:W3:Y:S02]  /*26d0*/  MUFU.RCP R6, R6 ;  /* 0x0000000600067308 */ /* 0x008ee40000001000 */
[----:B---3--:R-:W-:-:S06]  /*26e0*/  VIADD R4, R6, 0xffffffe ;  /* 0x0ffffffe06047836 */ /* 0x008fcc0000000000 */
[----:B------:R3:W5:Y:S02]  /*26f0*/  F2I.FTZ.U32.TRUNC.NTZ R5, R4 ;  /* 0x0000000400057305 */ /* 0x000764000021f000 */
[----:B---3--:R-:W-:Y:S01]  /*2700*/  IMAD.MOV.U32 R4, RZ, RZ, RZ ;  /* 0x000000ffff047224 */ /* 0x008fe200078e00ff */
[----:B-----5:R-:W-:-:S05]  /*2710*/  IADD3 R10, RZ, -R5, RZ ;  /* 0x80000005ff0a7210 */ /* 0x020fca0007ffe0ff */
[----:B-1----:R-:W-:Y:S02]  /*2720*/  IMAD R7, R10, R21, RZ ;  /* 0x000000150a077224 */ /* 0x002fe400078e02ff */
[----:B------:R-:W-:Y:S02]  /*2730*/  IMAD R10, R32, R15, R34 ;  /* 0x0000000f200a7224 */ /* 0x000fe400078e0222 */
[----:B------:R-:W-:Y:S01]  /*2740*/  IMAD.HI.U32 R20, R5, R7, R4 ;  /* 0x0000000705147227 */ /* 0x000fe200078e0004 */
[----:B------:R-:W-:Y:S02]  /*2750*/  SHF.R.S32.HI R5, RZ, 0x1f, R9 ;  /* 0x0000001fff057819 */ /* 0x000fe40000011409 */
[----:B------:R-:W-:Y:S01]  /*2760*/  SHF.R.S32.HI R6, RZ, 0x1f, R10 ;  /* 0x0000001fff067819 */ /* 0x000fe2000001140a */
[----:B--2---:R-:W-:Y:S01]  /*2770*/  IMAD.WIDE R32, R3, 0x2, R12 ;  /* 0x0000000203207825 */ /* 0x004fe200078e020c */
[----:B----4-:R-:W-:-:S03]  /*2780*/  IADD3 R4, R11, UR4, RZ ;  /* 0x000000040b047c10 */ /* 0x010fc6000fffe0ff */
[----:B------:R-:W-:Y:S02]  /*2790*/  IMAD R7, R15, 0x50, RZ ;  /* 0x000000500f077824 */ /* 0x000fe400078e02ff */
[----:B------:R-:W-:-:S07]  /*27a0*/  VIADD R3, R3, 0x8 ;  /* 0x0000000803037836 */ /* 0x000fce0000000000 */
.L_x_206:
[----:B01----:R-:W1:Y:S01]  /*27b0*/  LDC R11, c[0x0][0x284] ;  /* 0x0000a100ff0b7b82 */ /* 0x003e620000000800 */
[----:B------:R-:W-:-:S04]  /*27c0*/  ISETP.NE.U32.AND P0, PT, RZ, UR6, PT ;  /* 0x00000006ff007c0c */ /* 0x000fc8000bf05070 */
[----:B------:R-:W-:Y:S02]  /*27d0*/  ISETP.NE.AND.EX P0, PT, RZ, UR7, PT, P0 ;  /* 0x00000007ff007c0c */ /* 0x000fe4000bf05300 */
[----:B------:R-:W-:-:S11]  /*27e0*/  IABS R131, R8 ;  /* 0x0000000800837213 */ /* 0x000fd60000000000 */
[----:B------:R-:W-:Y:S01]  /*27f0*/  @P0 SHF.R.S32.HI R13, RZ, 0x1f, R8 ;  /* 0x0000001fff0d0819 */ /* 0x000fe20000011408 */
[----:B-1----:R-:W-:-:S05]  /*2800*/  IMAD R15, R2, R11, RZ ;  /* 0x0000000b020f7224 */ /* 0x002fca00078e02ff */
[--C-:B------:R-:W-:Y:S02]  /*2810*/  @P0 SHF.R.S32.HI R14, RZ, 0x1f, R15.reuse ;  /* 0x0000001fff0e0819 */ /* 0x100fe4000001140f */
[----:B------:R-:W-:-:S04]  /*2820*/  @P0 IADD3 R12, P1, P3, R8, UR6, R15 ;  /* 0x00000006080c0c10 */ /* 0x000fc8000fb3e00f */
[----:B------:R-:W-:Y:S01]  /*2830*/  @P0 IADD3.X R13, R13, UR7, R14, P1, P3 ;  /* 0x000000070d0d0c10 */ /* 0x000fe20008fe640e */
[----:B------:R-:W-:Y:S01]  /*2840*/  IMAD.HI.U32 R14, R20, R131, RZ ;  /* 0x00000083140e7227 */ /* 0x000fe200078e00ff */
[----:B------:R-:W-:Y:S02]  /*2850*/  IABS R133, R11 ;  /* 0x0000000b00857213 */ /* 0x000fe40000000000 */
[----:B------:R-:W-:Y:S01]  /*2860*/  ISETP.GE.AND P3, PT, R8, RZ, PT ;  /* 0x000000ff0800720c */ /* 0x000fe20003f66270 */
[----:B------:R1:W5:Y:S01]  /*2870*/  @P0 LDG.E.U8 R12, desc[UR36][R12.64] ;  /* 0x000000240c0c0981 */ /* 0x000362000c1e1100 */
[----:B------:R-:W-:Y:S01]  /*2880*/  IADD3 R14, -R14, RZ, RZ ;  /* 0x000000ff0e0e7210 */ /* 0x000fe20007ffe1ff */
[----:B------:R-:W-:Y:S01]  /*2890*/  BSSY B1, `(.L_x_171) ;  /* 0x0000030000017945 */ /* 0x000fe20003800000 */
[----:B------:R-:W-:-:S03]  /*28a0*/  ISETP.NE.AND P4, PT, R11, RZ, PT ;  /* 0x000000ff0b00720c */ /* 0x000fc60003f85270 */
[----:B------:R-:W-:Y:S02]  /*28b0*/  IMAD R136, R133, R14, R131 ;  /* 0x0000000e85887224 */ /* 0x000fe400078e0283 */
[----:B--2---:R-:W2:Y:S03]  /*28c0*/  LDC.64 R130, c[0x0][0x2e0] ;  /* 0x0000b800ff827b82 */ /* 0x004ea60000000a00 */
[----:B------:R-:W-:-:S13]  /*28d0*/  ISETP.GT.U32.AND P1, PT, R21, R136, PT ;  /* 0x000000881500720c */ /* 0x000fda0003f24070 */
[----:B------:R-:W-:-:S05]  /*28e0*/  @!P1 IMAD.IADD R136, R136, 0x1, -R133 ;  /* 0x0000000188889824 */ /* 0x000fca00078e0a85 */
[----:B------:R-:W-:Y:S01]  /*28f0*/  ISETP.GT.U32.AND P1, PT, R21, R136, PT ;  /* 0x000000881500720c */ /* 0x000fe20003f24070 */
[----:B--2---:R-:W-:-:S12]  /*2900*/  IMAD.WIDE R130, R3, 0x2, R130 ;  /* 0x0000000203827825 */ /* 0x004fd800078e0282 */
[----:B------:R-:W-:-:S05]  /*2910*/  @!P1 IADD3 R136, R136, -R133, RZ ;  /* 0x8000008588889210 */ /* 0x000fca0007ffe0ff */
[----:B------:R-:W-:Y:S01]  /*2920*/  @!P3 IMAD.MOV R136, RZ, RZ, -R136 ;  /* 0x000000ffff88b224 */ /* 0x000fe200078e0a88 */
[----:B------:R-:W-:-:S04]  /*2930*/  @!P4 LOP3.LUT R136, RZ, R11, RZ, 0x33, !PT ;  /* 0x0000000bff88c212 */ /* 0x000fc800078e33ff */
[----:B------:R-:W-:Y:S02]  /*2940*/  SHF.R.S32.HI R14, RZ, 0x1f, R136 ;  /* 0x0000001fff0e7819 */ /* 0x000fe40000011488 */
[----:B-1----:R-:W-:-:S04]  /*2950*/  IADD3 R13, P1, R136, R15, RZ ;  /* 0x0000000f880d7210 */ /* 0x002fc80007f3e0ff */
[----:B------:R-:W-:Y:S02]  /*2960*/  LEA.HI.X.SX32 R132, R15, R14, 0x1, P1 ;  /* 0x0000000e0f847211 */ /* 0x000fe400008f0eff */
[----:B------:R-:W-:Y:S02]  /*2970*/  ISETP.GE.AND P1, PT, R8, R23, PT ;  /* 0x000000170800720c */ /* 0x000fe40003f26270 */
[----:B------:R-:W-:-:S04]  /*2980*/  LEA R14, P3, R13, UR8, 0x2 ;  /* 0x000000080d0e7c11 */ /* 0x000fc8000f8610ff */
[----:B------:R-:W-:-:S07]  /*2990*/  LEA.HI.X R15, R13, UR9, R132, 0x2, P3 ;  /* 0x000000090d0f7c11 */ /* 0x000fce00098f1484 */
[----:B---34-:R-:W-:Y:S05]  /*29a0*/  @P1 BRA `(.L_x_172) ;  /* 0x0000000000781947 */ /* 0x018fea0003800000 */
[----:B------:R-:W-:-:S04]  /*29b0*/  SHF.L.U32 R138, R136, 0x3, RZ ;  /* 0x00000003888a7819 */ /* 0x000fc800000006ff */
[----:B------:R-:W-:-:S13]  /*29c0*/  ISETP.GE.AND P2, PT, R138, R7, PT ;  /* 0x000000078a00720c */ /* 0x000fda0003f46270 */
[----:B------:R-:W2:Y:S01]  /*29d0*/  @!P2 LDG.E R13, desc[UR36][R14.64] ;  /* 0x000000240e0da981 */ /* 0x000ea2000c1e1900 */
[----:B------:R-:W2:Y:S08]  /*29e0*/  @!P2 LDC R100, c[0x0][0x288] ;  /* 0x0000a200ff64ab82 */ /* 0x000eb00000000800 */
[----:B------:R-:W1:Y:S01]  /*29f0*/  @!P2 LDC.64 R132, c[0x0][0x248] ;  /* 0x00009200ff84ab82 */ /* 0x000e620000000a00 */
[----:B------:R-:W-:Y:S01]  /*2a00*/  UISETP.NE.AND UP0, UPT, UR5, URZ, UPT ;  /* 0x0000003f0500728c */ /* 0x000fe2000bf05270 */
[----:B--2---:R-:W-:-:S04]  /*2a10*/  @!P2 IMAD R13, R13, R100, RZ ;  /* 0x000000640d0da224 */ /* 0x004fc800078e02ff */
[----:B------:R-:W-:-:S04]  /*2a20*/  @!P2 IMAD R100, R13, 0x50, RZ ;  /* 0x000000500d64a824 */ /* 0x000fc800078e02ff */
[----:B------:R-:W-:-:S05]  /*2a30*/  @!P2 IMAD R100, R100, R11, R138 ;  /* 0x0000000b6464a224 */ /* 0x000fca00078e028a */
[----:B------:R-:W-:-:S04]  /*2a40*/  @!P2 IADD3 R13, P3, R9, R100, RZ ;  /* 0x00000064090da210 */ /* 0x000fc80007f7e0ff */
[----:B------:R-:W-:Y:S02]  /*2a50*/  @!P2 LEA.HI.X.SX32 R100, R100, R5, 0x1, P3 ;  /* 0x000000056464a211 */ /* 0x000fe400018f0eff */
[----:B-1----:R-:W-:-:S04]  /*2a60*/  @!P2 LEA R132, P3, R13, R132, 0x1 ;  /* 0x000000840d84a211 */ /* 0x002fc800078608ff */
[----:B------:R-:W-:Y:S02]  /*2a70*/  @!P2 LEA.HI.X R133, R13, R133, R100, 0x1, P3 ;  /* 0x000000850d85a211 */ /* 0x000fe400018f0c64 */
[----:B------:R-:W-:-:S06]  /*2a80*/  CS2R R100, SRZ ;  /* 0x0000000000647805 */ /* 0x000fcc000001ff00 */
[----:B------:R1:W5:Y:S01]  /*2a90*/  @!P2 LDG.E.64 R100, desc[UR36][R132.64] ;  /* 0x000000248464a981 */ /* 0x000362000c1e1b00 */
[----:B------:R-:W-:-:S13]  /*2aa0*/  PLOP3.LUT P2, PT, PT, PT, UP0, 0x80, 0x0 ;  /* 0x000000000000781c */ /* 0x000fda0003f4f008 */
[----:B-1----:R-:W-:Y:S05]  /*2ab0*/  @P2 BRA `(.L_x_172) ;  /* 0x0000000000342947 */ /* 0x002fea0003800000 */
[----:B------:R-:W-:-:S13]  /*2ac0*/  ISETP.NE.AND P5, PT, R28, RZ, PT ;  /* 0x000000ff1c00720c */ /* 0x000fda0003fa5270 */
[----:B------:R-:W2:Y:S01]  /*2ad0*/  @P5 LDG.E.64 R132, desc[UR36][R32.64] ;  /* 0x0000002420845981 */ /* 0x000ea2000c1e1b00 */
[----:B------:R-:W-:Y:S01]  /*2ae0*/  ISETP.GE.AND P3, PT, R138, R7, PT ;  /* 0x000000078a00720c */ /* 0x000fe20003f66270 */
[----:B-----5:R-:W-:Y:S01]  /*2af0*/  HFMA2.MMA R100, R100, 1, 1, R68 ;  /* 0x3c003c0064647835 */ /* 0x020fe20000000044 */
[----:B------:R-:W-:-:S11]  /*2b00*/  HADD2 R101, R101, R69 ;  /* 0x0000004565657230 */ /* 0x000fd60000000000 */
[----:B------:R-:W1:Y:S01]  /*2b10*/  @!P3 LDC.64 R134, c[0x0][0x248] ;  /* 0x00009200ff86bb82 */ /* 0x000e620000000a00 */
[----:B------:R-:W-:-:S04]  /*2b20*/  @!P3 IADD3 R13, P4, R10, R138, RZ ;  /* 0x0000008a0a0db210 */ /* 0x000fc80007f9e0ff */
[----:B------:R-:W-:Y:S02]  /*2b30*/  @!P3 LEA.HI.X.SX32 R138, R138, R6, 0x1, P4 ;  /* 0x000000068a8ab211 */ /* 0x000fe400020f0eff */
[----:B-1----:R-:W-:-:S04]  /*2b40*/  @!P3 LEA R134, P4, R13, R134, 0x1 ;  /* 0x000000860d86b211 */ /* 0x002fc800078808ff */
[----:B------:R-:W-:Y:S01]  /*2b50*/  @!P3 LEA.HI.X R135, R13, R135, R138, 0x1, P4 ;  /* 0x000000870d87b211 */ /* 0x000fe200020f0c8a */
[----:B--2---:R-:W-:Y:S01]  /*2b60*/  @P5 HFMA2.MMA R101, R101, R133, -RZ ;  /* 0x0000008565655235 */ /* 0x004fe200001000ff */
[----:B------:R-:W-:-:S06]  /*2b70*/  @P5 HMUL2 R100, R100, R132 ;  /* 0x0000008464645232 */ /* 0x000fcc0000000000 */
[----:B------:R1:W-:Y:S04]  /*2b80*/  @!P3 STG.E.64 desc[UR36][R134.64], R100 ;  /* 0x000000648600b986 */ /* 0x0003e8000c101b24 */
.L_x_172:
[----:B------:R-:W-:Y:S05]  /*2b90*/  BSYNC B1 ;  /* 0x0000000000017941 */ /* 0x000fea0003800000 */
.L_x_171:
[----:B------:R-:W-:Y:S04]  /*2ba0*/  BSSY B1, `(.L_x_173) ;  /* 0x0000020000017945 */ /* 0x000fe80003800000 */
[----:B------:R-:W-:Y:S05]  /*2bb0*/  @P1 BRA `(.L_x_174) ;  /* 0x0000000000781947 */ /* 0x000fea0003800000 */
[----:B------:R-:W-:-:S05]  /*2bc0*/  IMAD.IADD R13, R136, 0x1, R11 ;  /* 0x00000001880d7824 */ /* 0x000fca00078e020b */
[----:B------:R-:W-:-:S04]  /*2bd0*/  SHF.L.U32 R13, R13, 0x3, RZ ;  /* 0x000000030d0d7819 */ /* 0x000fc800000006ff */
[----:B------:R-:W-:-:S13]  /*2be0*/  ISETP.GE.AND P3, PT, R13, R7, PT ;  /* 0x000000070d00720c */ /* 0x000fda0003f66270 */
[----:B------:R-:W2:Y:S01]  /*2bf0*/  @!P3 LDG.E R102, desc[UR36][R14.64] ;  /* 0x000000240e66b981 */ /* 0x000ea2000c1e1900 */
[----:B------:R-:W2:Y:S08]  /*2c00*/  @!P3 LDC R103, c[0x0][0x288] ;  /* 0x0000a200ff67bb82 */ /* 0x000eb00000000800 */
[----:B------:R-:W3:Y:S01]  /*2c10*/  @!P3 LDC.64 R132, c[0x0][0x248] ;  /* 0x00009200ff84bb82 */ /* 0x000ee20000000a00 */
[----:B--2---:R-:W-:-:S04]  /*2c20*/  @!P3 IMAD R102, R102, R103, RZ ;  /* 0x000000676666b224 */ /* 0x004fc800078e02ff */
[----:B------:R-:W-:-:S04]  /*2c30*/  @!P3 IMAD R102, R102, 0x50, RZ ;  /* 0x000000506666b824 */ /* 0x000fc800078e02ff */
[----:B------:R-:W-:-:S05]  /*2c40*/  @!P3 IMAD R102, R102, R11, R13 ;  /* 0x0000000b6666b224 */ /* 0x000fca00078e020d */
[----:B-1----:R-:W-:-:S04]  /*2c50*/  @!P3 IADD3 R134, P2, R9, R102, RZ ;  /* 0x000000660986b210 */ /* 0x002fc80007f5e0ff */
[----:B------:R-:W-:Y:S02]  /*2c60*/  @!P3 LEA.HI.X.SX32 R102, R102, R5, 0x1, P2 ;  /* 0x000000056666b211 */ /* 0x000fe400010f0eff */
[----:B---3--:R-:W-:-:S04]  /*2c70*/  @!P3 LEA R132, P2, R134, R132, 0x1 ;  /* 0x000000848684b211 */ /* 0x008fc800078408ff */
[----:B------:R-:W-:Y:S02]  /*2c80*/  @!P3 LEA.HI.X R133, R134, R133, R102, 0x1, P2 ;  /* 0x000000858685b211 */ /* 0x000fe400010f0c66 */
[----:B------:R-:W-:-:S06]  /*2c90*/  CS2R R102, SRZ ;  /* 0x0000000000667805 */ /* 0x000fcc000001ff00 */
[----:B------:R2:W5:Y:S01]  /*2ca0*/  @!P3 LDG.E.64 R102, desc[UR36][R132.64] ;  /* 0x000000248466b981 */ /* 0x000562000c1e1b00 */
[----:B------:R-:W-:-:S06]  /*2cb0*/  UISETP.NE.AND UP0, UPT, UR5, URZ, UPT ;  /* 0x0000003f0500728c */ /* 0x000fcc000bf05270 */
[----:B------:R-:W-:-:S13]  /*2cc0*/  PLOP3.LUT P2, PT, PT, PT, UP0, 0x80, 0x0 ;  /* 0x000000000000781c */ /* 0x000fda0003f4f008 */
[----:B--2---:R-:W-:Y:S05]  /*2cd0*/  @P2 BRA `(.L_x_174) ;  /* 0x0000000000302947 */ /* 0x004fea0003800000 */
[----:B------:R-:W-:Y:S01]  /*2ce0*/  ISETP.NE.AND P5, PT, R28, RZ, PT ;  /* 0x000000ff1c00720c */ /* 0x000fe20003fa5270 */
[----:B------:R-:W1:-:S12]  /*2cf0*/  @!P3 LDC.64 R134, c[0x0][0x248] ;  /* 0x00009200ff86bb82 */ /* 0x000e580000000a00 */
[----:B------:R-:W2:Y:S01]  /*2d00*/  @P5 LDG.E.64 R132, desc[UR36][R130.64] ;  /* 0x0000002482845981 */ /* 0x000ea2000c1e1b00 */
[----:B-----5:R-:W-:Y:S01]  /*2d10*/  HFMA2.MMA R103, R103, 1, 1, R71 ;  /* 0x3c003c0067677835 */ /* 0x020fe20000000047 */
[----:B------:R-:W-:Y:S01]  /*2d20*/  @!P3 IADD3 R137, P4, R10, R13, RZ ;  /* 0x0000000d0a89b210 */ /* 0x000fe20007f9e0ff */
[----:B------:R-:W-:-:S03]  /*2d30*/  HADD2 R102, R102, R70 ;  /* 0x0000004666667230 */ /* 0x000fc60000000000 */
[----:B------:R-:W-:Y:S02]  /*2d40*/  @!P3 LEA.HI.X.SX32 R138, R13, R6, 0x1, P4 ;  /* 0x000000060d8ab211 */ /* 0x000fe400020f0eff */
[----:B-1----:R-:W-:-:S04]  /*2d50*/  @!P3 LEA R134, P4, R137, R134, 0x1 ;  /* 0x000000868986b211 */ /* 0x002fc800078808ff */
[----:B------:R-:W-:Y:S01]  /*2d60*/  @!P3 LEA.HI.X R135, R137, R135, R138, 0x1, P4 ;  /* 0x000000878987b211 */ /* 0x000fe200020f0c8a */
[----:B--2---:R-:W-:Y:S01]  /*2d70*/  @P5 HFMA2.MMA R103, R103, R133, -RZ ;  /* 0x0000008567675235 */ /* 0x004fe200001000ff */
[----:B------:R-:W-:-:S06]  /*2d80*/  @P5 HMUL2 R102, R102, R132 ;  /* 0x0000008466665232 */ /* 0x000fcc0000000000 */
[----:B------:R2:W-:Y:S04]  /*2d90*/  @!P3 STG.E.64 desc[UR36][R134.64], R102 ;  /* 0x000000668600b986 */ /* 0x0005e8000c101b24 */
.L_x_174:
[----:B------:R-:W-:Y:S05]  /*2da0*/  BSYNC B1 ;  /* 0x0000000000017941 */ /* 0x000fea0003800000 */
.L_x_173:
[----:B------:R-:W-:Y:S04]  /*2db0*/  BSSY B1, `(.L_x_175) ;  /* 0x0000020000017945 */ /* 0x000fe80003800000 */
[----:B------:R-:W-:Y:S05]  /*2dc0*/  @P1 BRA `(.L_x_176) ;  /* 0x0000000000781947 */ /* 0x000fea0003800000 */
[----:B------:R-:W-:-:S05]  /*2dd0*/  IMAD R13, R11, 0x2, R136 ;  /* 0x000000020b0d7824 */ /* 0x000fca00078e0288 */
[----:B------:R-:W-:-:S04]  /*2de0*/  SHF.L.U32 R13, R13, 0x3, RZ ;  /* 0x000000030d0d7819 */ /* 0x000fc800000006ff */
[----:B------:R-:W-:-:S13]  /*2df0*/  ISETP.GE.AND P3, PT, R13, R7, PT ;  /* 0x000000070d00720c */ /* 0x000fda0003f66270 */
[----:B------:R-:W3:Y:S01]  /*2e00*/  @!P3 LDG.E R104, desc[UR36][R14.64] ;  /* 0x000000240e68b981 */ /* 0x000ee2000c1e1900 */
[----:B------:R-:W3:Y:S08]  /*2e10*/  @!P3 LDC R105, c[0x0][0x288] ;  /* 0x0000a200ff69bb82 */ /* 0x000ef00000000800 */
[----:B------:R-:W4:Y:S01]  /*2e20*/  @!P3 LDC.64 R132, c[0x0][0x248] ;  /* 0x00009200ff84bb82 */ /* 0x000f220000000a00 */
[----:B---3--:R-:W-:-:S04]  /*2e30*/  @!P3 IMAD R104, R104, R105, RZ ;  /* 0x000000696868b224 */ /* 0x008fc800078e02ff */
[----:B------:R-:W-:-:S04]  /*2e40*/  @!P3 IMAD R104, R104, 0x50, RZ ;  /* 0x000000506868b824 */ /* 0x000fc800078e02ff */
[----:B------:R-:W-:-:S05]  /*2e50*/  @!P3 IMAD R104, R104, R11, R13 ;  /* 0x0000000b6868b224 */ /* 0x000fca00078e020d */
[----:B-12---:R-:W-:-:S04]  /*2e60*/  @!P3 IADD3 R134, P2, R9, R104, RZ ;  /* 0x000000680986b210 */ /* 0x006fc80007f5e0ff */
[----:B------:R-:W-:Y:S02]  /*2e70*/  @!P3 LEA.HI.X.SX32 R104, R104, R5, 0x1, P2 ;  /* 0x000000056868b211 */ /* 0x000fe400010f0eff */
[----:B----4-:R-:W-:-:S04]  /*2e80*/  @!P3 LEA R132, P2, R134, R132, 0x1 ;  /* 0x000000848684b211 */ /* 0x010fc800078408ff */
[----:B------:R-:W-:Y:S02]  /*2e90*/  @!P3 LEA.HI.X R133, R134, R133, R104, 0x1, P2 ;  /* 0x000000858685b211 */ /* 0x000fe400010f0c68 */
[----:B------:R-:W-:-:S06]  /*2ea0*/  CS2R R104, SRZ ;  /* 0x0000000000687805 */ /* 0x000fcc000001ff00 */
[----:B------:R3:W5:Y:S01]  /*2eb0*/  @!P3 LDG.E.64 R104, desc[UR36][R132.64] ;  /* 0x000000248468b981 */ /* 0x000762000c1e1b00 */
[----:B------:R-:W-:-:S06]  /*2ec0*/  UISETP.NE.AND UP0, UPT, UR5, URZ, UPT ;  /* 0x0000003f0500728c */ /* 0x000fcc000bf05270 */
[----:B------:R-:W-:-:S13]  /*2ed0*/  PLOP3.LUT P2, PT, PT, PT, UP0, 0x80, 0x0 ;  /* 0x000000000000781c */ /* 0x000fda0003f4f008 */
[----:B---3--:R-:W-:Y:S05]  /*2ee0*/  @P2 BRA `(.L_x_176) ;  /* 0x0000000000302947 */ /* 0x008fea0003800000 */
[----:B------:R-:W-:Y:S01]  /*2ef0*/  ISETP.NE.AND P5, PT, R28, RZ, PT ;  /* 0x000000ff1c00720c */ /* 0x000fe20003fa5270 */
[----:B------:R-:W1:-:S12]  /*2f00*/  @!P3 LDC.64 R134, c[0x0][0x248] ;  /* 0x00009200ff86bb82 */ /* 0x000e580000000a00 */
[----:B------:R-:W2:Y:S01]  /*2f10*/  @P5 LDG.E.64 R132, desc[UR36][R130.64+0x10] ;  /* 0x0000102482845981 */ /* 0x000ea2000c1e1b00 */
[----:B0----5:R-:W-:Y:S01]  /*2f20*/  HFMA2.MMA R105, R105, 1, 1, R73 ;  /* 0x3c003c0069697835 */ /* 0x021fe20000000049 */
        /* <DEDUP_REMOVED lines=8> */
.L_x_176:
[----:B------:R-:W-:Y:S05]  /*2fb0*/  BSYNC B1 ;  /* 0x0000000000017941 */ /* 0x000fea0003800000 */
.L_x_175:
[----:B------:R-:W-:Y:S04]  /*2fc0*/  BSSY B1, `(.L_x_177) ;  /* 0x0000021000017945 */ /* 0x000fe80003800000 */
[----:B------:R-:W-:Y:S05]  /*2fd0*/  @P1 BRA `(.L_x_178) ;  /* 0x00000000007c1947 */ /* 0x000fea0003800000 */
[----:B------:R-:W-:-:S04]  /*2fe0*/  IMAD R13, R11, 0x3, R136 ;  /* 0x000000030b0d7824 */ /* 0x000fc800078e0288 */
[----:B------:R-:W-:-:S05]  /*2ff0*/  IMAD.SHL.U32 R138, R13, 0x8, RZ ;  /* 0x000000080d8a7824 */ /* 0x000fca00078e00ff */
[----:B------:R-:W-:-:S13]  /*3000*/  ISETP.GE.AND P2, PT, R138, R7, PT ;  /* 0x000000078a00720c */ /* 0x000fda0003f46270 */
[----:B------:R-:W4:Y:S01]  /*3010*/  @!P2 LDG.E R13, desc[UR36][R14.64] ;  /* 0x000000240e0da981 */ /* 0x000f22000c1e1900 */
[----:B------:R-:W4:Y:S08]  /*3020*/  @!P2 LDC R106, c[0x0][0x288] ;  /* 0x0000a200ff6aab82 */ /* 0x000f300000000800 */
[----:B------:R-:W0:Y:S01]  /*3030*/  @!P2 LDC.64 R132, c[0x0][0x248] ;  /* 0x00009200ff84ab82 */ /* 0x000e220000000a00 */
[----:B------:R-:W-:Y:S01]  /*3040*/  UISETP.NE.AND UP0, UPT, UR5, URZ, UPT ;  /* 0x0000003f0500728c */ /* 0x000fe2000bf05270 */
[----:B----4-:R-:W-:-:S04]  /*3050*/  @!P2 IMAD R13, R13, R106, RZ ;  /* 0x0000006a0d0da224 */ /* 0x010fc800078e02ff */
[----:B------:R-:W-:-:S04]  /*3060*/  @!P2 IMAD R106, R13, 0x50, RZ ;  /* 0x000000500d6aa824 */ /* 0x000fc800078e02ff */
[----:B------:R-:W-:-:S05]  /*3070*/  @!P2 IMAD R106, R106, R11, R138 ;  /* 0x0000000b6a6aa224 */ /* 0x000fca00078e028a */
[----:B------:R-:W-:-:S04]  /*3080*/  @!P2 IADD3 R13, P3, R9, R106, RZ ;  /* 0x0000006a090da210 */ /* 0x000fc80007f7e0ff */
[----:B------:R-:W-:Y:S02]  /*3090*/  @!P2 LEA.HI.X.SX32 R106, R106, R5, 0x1, P3 ;  /* 0x000000056a6aa211 */ /* 0x000fe400018f0eff */
[----:B0-----:R-:W-:-:S04]  /*30a0*/  @!P2 LEA R132, P3, R13, R132, 0x1 ;  /* 0x000000840d84a211 */ /* 0x001fc800078608ff */
[----:B------:R-:W-:Y:S02]  /*30b0*/  @!P2 LEA.HI.X R133, R13, R133, R106, 0x1, P3 ;  /* 0x000000850d85a211 */ /* 0x000fe400018f0c6a */
[----:B------:R-:W-:-:S06]  /*30c0*/  CS2R R106, SRZ ;  /* 0x00000000006a7805 */ /* 0x000fcc000001ff00 */
[----:B------:R4:W5:Y:S01]  /*30d0*/  @!P2 LDG.E.64 R106, desc[UR36][R132.64] ;  /* 0x00000024846aa981 */ /* 0x000962000c1e1b00 */
[----:B------:R-:W-:-:S13]  /*30e0*/  PLOP3.LUT P2, PT, PT, PT, UP0, 0x80, 0x0 ;  /* 0x000000000000781c */ /* 0x000fda0003f4f008 */
[----:B----4-:R-:W-:Y:S05]  /*30f0*/  @P2 BRA `(.L_x_178) ;  /* 0x0000000000342947 */ /* 0x010fea0003800000 */
[----:B------:R-:W-:-:S13]  /*3100*/  ISETP.NE.AND P5, PT, R28, RZ, PT ;  /* 0x000000ff1c00720c */ /* 0x000fda0003fa5270 */
[----:B------:R-:W4:Y:S01]  /*3110*/  @P5 LDG.E.64 R132, desc[UR36][R130.64+0x20] ;  /* 0x0000202482845981 */ /* 0x000f22000c1e1b00 */
[----:B------:R-:W-:Y:S01]  /*3120*/  ISETP.GE.AND P3, PT, R138, R7, PT ;  /* 0x000000078a00720c */ /* 0x000fe20003f66270 */
[----:B-----5:R-:W-:Y:S01]  /*3130*/  HFMA2.MMA R107, R107, 1, 1, R75 ;  /* 0x3c003c006b6b7835 */ /* 0x020fe2000000004b */
[----:B------:R-:W-:-:S11]  /*3140*/  HADD2 R106, R106, R74 ;  /* 0x0000004a6a6a7230 */ /* 0x000fd60000000000 */
[----:B-123--:R-:W0:Y:S01]  /*3150*/  @!P3 LDC.64 R134, c[0x0][0x248] ;  /* 0x00009200ff86bb82 */ /* 0x00ee220000000a00 */
[----:B------:R-:W-:-:S04]  /*3160*/  @!P3 IADD3 R13, P4, R10, R138, RZ ;  /* 0x0000008a0a0db210 */ /* 0x000fc80007f9e0ff */
[----:B------:R-:W-:Y:S02]  /*3170*/  @!P3 LEA.HI.X.SX32 R138, R138, R6, 0x1, P4 ;  /* 0x000000068a8ab211 */ /* 0x000fe400020f0eff */
[----:B0-----:R-:W-:-:S04]  /*3180*/  @!P3 LEA R134, P4, R13, R134, 0x1 ;  /* 0x000000860d86b211 */ /* 0x001fc800078808ff */
[----:B------:R-:W-:Y:S01]  /*3190*/  @!P3 LEA.HI.X R135, R13, R135, R138, 0x1, P4 ;  /* 0x000000870d87b211 */ /* 0x000fe200020f0c8a */
[----:B----4-:R-:W-:Y:S01]  /*31a0*/  @P5 HFMA2.MMA R107, R107, R133, -RZ ;  /* 0x000000856b6b5235 */ /* 0x010fe200001000ff */
[----:B------:R-:W-:-:S06]  /*31b0*/  @P5 HMUL2 R106, R106, R132 ;  /* 0x000000846a6a5232 */ /* 0x000fcc0000000000 */
[----:B------:R4:W-:Y:S04]  /*31c0*/  @!P3 STG.E.64 desc[UR36][R134.64], R106 ;  /* 0x0000006a8600b986 */ /* 0x0009e8000c101b24 */
.L_x_178:
[----:B------:R-:W-:Y:S05]  /*31d0*/  BSYNC B1 ;  /* 0x0000000000017941 */ /* 0x000fea0003800000 */
.L_x_177:
[----:B------:R-:W-:Y:S04]  /*31e0*/  BSSY B1, `(.L_x_179) ;  /* 0x0000021000017945 */ /* 0x000fe80003800000 */
[----:B------:R-:W-:Y:S05]  /*31f0*/  @P1 BRA `(.L_x_180) ;  /* 0x00000000007c1947 */ /* 0x000fea0003800000 */
[----:B------:R-:W-:-:S05]  /*3200*/  LEA R13, R11, R136, 0x2 ;  /* 0x000000880b0d7211 */ /* 0x000fca00078e10ff */
[----:B------:R-:W-:-:S05]  /*3210*/  IMAD.SHL.U32 R138, R13, 0x8, RZ ;  /* 0x000000080d8a7824 */ /* 0x000fca00078e00ff */
[----:B------:R-:W-:-:S13]  /*3220*/  ISETP.GE.AND P2, PT, R138, R7, PT ;  /* 0x000000078a00720c */ /* 0x000fda0003f46270 */
[----:B------:R-:W2:Y:S01]  /*3230*/  @!P2 LDG.E R13, desc[UR36][R14.64] ;  /* 0x000000240e0da981 */ /* 0x000ea2000c1e1900 */
[----:B------:R-:W2:Y:S08]  /*3240*/  @!P2 LDC R108, c[0x0][0x288] ;  /* 0x0000a200ff6cab82 */ /* 0x000eb00000000800 */
[----:B------:R-:W0:Y:S01]  /*3250*/  @!P2 LDC.64 R132, c[0x0][0x248] ;  /* 0x00009200ff84ab82 */ /* 0x000e220000000a00 */
[----:B------:R-:W-:Y:S01]  /*3260*/  UISETP.NE.AND UP0, UPT, UR5, URZ, UPT ;  /* 0x0000003f0500728c */ /* 0x000fe2000bf05270 */
[----:B--2---:R-:W-:-:S04]  /*3270*/  @!P2 IMAD R13, R13, R108, RZ ;  /* 0x0000006c0d0da224 */ /* 0x004fc800078e02ff */
        /* <DEDUP_REMOVED lines=9> */
[----:B0-----:R-:W-:Y:S05]  /*3310*/  @P2 BRA `(.L_x_180) ;  /* 0x0000000000342947 */ /* 0x001fea0003800000 */
[----:B------:R-:W-:-:S13]  /*3320*/  ISETP.NE.AND P5, PT, R28, RZ, PT ;  /* 0x000000ff1c00720c */ /* 0x000fda0003fa5270 */
[----:B------:R-:W2:Y:S01]  /*3330*/  @P5 LDG.E.64 R132, desc[UR36][R130.64+0x30] ;  /* 0x0000302482845981 */ /* 0x000ea2000c1e1b00 */
[----:B------:R-:W-:Y:S01]  /*3340*/  ISETP.GE.AND P3, PT, R138, R7, PT ;  /* 0x000000078a00720c */ /* 0x000fe20003f66270 */
[----:B-----5:R-:W-:Y:S01]  /*3350*/  HFMA2.MMA R109, R109, 1, 1, R77 ;  /* 0x3c003c006d6d7835 */ /* 0x020fe2000000004d */
[----:B------:R-:W-:-:S11]  /*3360*/  HADD2 R108, R108, R76 ;  /* 0x0000004c6c6c7230 */ /* 0x000fd60000000000 */
[----:B-1-34-:R-:W0:Y:S01]  /*3370*/  @!P3 LDC.64 R134, c[0x0][0x248] ;  /* 0x00009200ff86bb82 */ /* 0x01ae220000000a00 */
[----:B------:R-:W-:-:S04]  /*3380*/  @!P3 IADD3 R13, P4, R10, R138, RZ ;  /* 0x0000008a0a0db210 */ /* 0x000fc80007f9e0ff */
[----:B------:R-:W-:Y:S02]  /*3390*/  @!P3 LEA.HI.X.SX32 R138, R138, R6, 0x1, P4 ;  /* 0x000000068a8ab211 */ /* 0x000fe400020f0eff */
[----:B0-----:R-:W-:-:S04]  /*33a0*/  @!P3 LEA R134, P4, R13, R134, 0x1 ;  /* 0x000000860d86b211 */ /* 0x001fc800078808ff */
[----:B------:R-:W-:Y:S01]  /*33b0*/  @!P3 LEA.HI.X R135, R13, R135, R138, 0x1, P4 ;  /* 0x000000870d87b211 */ /* 0x000fe200020f0c8a */
[----:B--2---:R-:W-:Y:S01]  /*33c0*/  @P5 HFMA2.MMA R109, R109, R133, -RZ ;  /* 0x000000856d6d5235 */ /* 0x004fe200001000ff */
[----:B------:R-:W-:-:S06]  /*33d0*/  @P5 HMUL2 R108, R108, R132 ;  /* 0x000000846c6c5232 */ /* 0x000fcc0000000000 */
[----:B------:R0:W-:Y:S04]  /*33e0*/  @!P3 STG.E.64 desc[UR36][R134.64], R108 ;  /* 0x0000006c8600b986 */ /* 0x0001e8000c101b24 */
.L_x_180:
[----:B------:R-:W-:Y:S05]  /*33f0*/  BSYNC B1 ;  /* 0x0000000000017941 */ /* 0x000fea0003800000 */
.L_x_179:
[----:B------:R-:W-:Y:S04]  /*3400*/  BSSY B1, `(.L_x_181) ;  /* 0x0000021000017945 */ /* 0x000fe80003800000 */
[----:B------:R-:W-:Y:S05]  /*3410*/  @P1 BRA `(.L_x_182) ;  /* 0x00000000007c1947 */ /* 0x000fea0003800000 */
[----:B------:R-:W-:-:S05]  /*3420*/  IMAD R13, R11, 0x5, R136 ;  /* 0x000000050b0d7824 */ /* 0x000fca00078e0288 */
[----:B------:R-:W-:-:S04]  /*3430*/  SHF.L.U32 R138, R13, 0x3, RZ ;  /* 0x000000030d8a7819 */ /* 0x000fc800000006ff */
        /* <DEDUP_REMOVED lines=29> */
.L_x_182:
[----:B------:R-:W-:Y:S05]  /*3610*/  BSYNC B1 ;  /* 0x0000000000017941 */ /* 0x000fea0003800000 */
.L_x_181:
[----:B------:R-:W-:Y:S04]  /*3620*/  BSSY B1, `(.L_x_183) ;  /* 0x0000021000017945 */ /* 0x000fe80003800000 */
[----:B------:R-:W-:Y:S05]  /*3630*/  @P1 BRA `(.L_x_184) ;  /* 0x00000000007c1947 */ /* 0x000fea0003800000 */
[----:B------:R-:W-:-:S04]  /*3640*/  IMAD R13, R11, 0x6, R136 ;  /* 0x000000060b0d7824 */ /* 0x000fc800078e0288 */
        /* <DEDUP_REMOVED lines=30> */
.L_x_184:
[----:B------:R-:W-:Y:S05]  /*3830*/  BSYNC B1 ;  /* 0x0000000000017941 */ /* 0x000fea0003800000 */
.L_x_183:
        /* <DEDUP_REMOVED lines=33> */
.L_x_186:
[----:B------:R-:W-:Y:S05]  /*3a50*/  BSYNC B1 ;  /* 0x0000000000017941 */ /* 0x000fea0003800000 */
.L_x_185:
        /* <DEDUP_REMOVED lines=33> */
.L_x_188:
[----:B------:R-:W-:Y:S05]  /*3c70*/  BSYNC B1 ;  /* 0x0000000000017941 */ /* 0x000fea0003800000 */
.L_x_187:
        /* <DEDUP_REMOVED lines=33> */
.L_x_190:
[----:B------:R-:W-:Y:S05]  /*3e90*/  BSYNC B1 ;  /* 0x0000000000017941 */ /* 0x000fea0003800000 */
.L_x_189:
        /* <DEDUP_REMOVED lines=33> */
.L_x_192:
[----:B------:R-:W-:Y:S05]  /*40b0*/  BSYNC B1 ;  /* 0x0000000000017941 */ /* 0x000fea0003800000 */
.L_x_191:
        /* <DEDUP_REMOVED lines=33> */
.L_x_194:
[----:B------:R-:W-:Y:S05]  /*42d0*/  BSYNC B1 ;  /* 0x0000000000017941 */ /* 0x000fea0003800000 */
.L_x_193:
        /* <DEDUP_REMOVED lines=33> */
.L_x_196:
[----:B------:R-:W-:Y:S05]  /*44f0*/  BSYNC B1 ;  /* 0x0000000000017941 */ /* 0x000fea0003800000 */
.L_x_195:
        /* <DEDUP_REMOVED lines=33> */
.L_x_198:
[----:B------:R-:W-:Y:S05]  /*4710*/  BSYNC B1 ;  /* 0x0000000000017941 */ /* 0x000fea0003800000 */
.L_x_197:
        /* <DEDUP_REMOVED lines=33> */
.L_x_200:
[----:B------:R-:W-:Y:S05]  /*4930*/  BSYNC B1 ;  /* 0x0000000000017941 */ /* 0x000fea0003800000 */
.L_x_199:
        /* <DEDUP_REMOVED lines=25> */
[----:B------:R-:W0:Y:S01]  /*4ad0*/  @!P3 LDC.64 R14, c[0x0][0x248] ;  /* 0x00009200ff0ebb82 */ /* 0x000e220000000a00 */
[----:B------:R-:W-:-:S04]  /*4ae0*/  @!P3 IADD3 R11, P4, R10, R136, RZ ;  /* 0x000000880a0bb210 */ /* 0x000fc80007f9e0ff */
[----:B------:R-:W-:Y:S02]  /*4af0*/  @!P3 LEA.HI.X.SX32 R132, R136, R6, 0x1, P4 ;  /* 0x000000068884b211 */ /* 0x000fe400020f0eff */
[----:B0-----:R-:W-:-:S04]  /*4b00*/  @!P3 LEA R14, P4, R11, R14, 0x1 ;  /* 0x0000000e0b0eb211 */ /* 0x001fc800078808ff */
[----:B------:R-:W-:Y:S01]  /*4b10*/  @!P3 LEA.HI.X R15, R11, R15, R132, 0x1, P4 ;  /* 0x0000000f0b0fb211 */ /* 0x000fe200020f0c84 */
[----:B--2---:R-:W-:Y:S01]  /*4b20*/  @P5 HFMA2.MMA R129, R129, R131, -RZ ;  /* 0x0000008381815235 */ /* 0x004fe200001000ff */
[----:B------:R-:W-:-:S06]  /*4b30*/  @P5 HMUL2 R128, R128, R130 ;  /* 0x0000008280805232 */ /* 0x000fcc0000000000 */
[----:B------:R0:W-:Y:S04]  /*4b40*/  @!P3 STG.E.64 desc[UR36][R14.64], R128 ;  /* 0x000000800e00b986 */ /* 0x0001e8000c101b24 */
.L_x_202:
[----:B------:R-:W-:Y:S05]  /*4b50*/  BSYNC B1 ;  /* 0x0000000000017941 */ /* 0x000fea0003800000 */
.L_x_201:
[----:B0----5:R-:W-:Y:S01]  /*4b60*/  HMUL2 R11, R36, R100 ;  /* 0x00000064240b7232 */ /* 0x021fe20000000000 */
[----:B------:R-:W-:Y:S01]  /*4b70*/  HFMA2.MMA R13, R37, R101, -RZ ;  /* 0x00000065250d7235 */ /* 0x000fe200001000ff */
[----:B------:R-:W-:Y:S01]  /*4b80*/  ISETP.NE.AND P0, PT, R12, RZ, P0 ;  /* 0x000000ff0c00720c */ /* 0x000fe20000705270 */
[----:B------:R-:W-:Y:S01]  /*4b90*/  UMOV UR4, 0xffffffff ;  /* 0xffffffff00047882 */ /* 0x000fe20000000000 */
[----:B------:R-:W-:Y:S02]  /*4ba0*/  LOP3.LUT R130, R18, 0x1, RZ, 0xc0, !PT ;  /* 0x0000000112827812 */ /* 0x000fe400078ec0ff */
[----:B------:R-:W-:-:S05]  /*4bb0*/  HFMA2.MMA R11, R38, R102, R11 ;  /* 0x00000066260b7235 */ /* 0x000fca000000000b */
[----:B------:R-:W-:-:S03]  /*4bc0*/  HFMA2 R13, R39, R103, R13 ;  /* 0x00000067270d7231 */ /* 0x000fc6000000000d */
[----:B------:R-:W-:Y:S01]  /*4bd0*/  HFMA2.MMA R11, R40, R104, R11 ;  /* 0x00000068280b7235 */ /* 0x000fe2000000000b */
[----:B------:R-:W-:-:S04]  /*4be0*/  HFMA2 R13, R41, R105, R13 ;  /* 0x00000069290d7231 */ /* 0x000fc8000000000d */
        /* <DEDUP_REMOVED lines=19> */
[----:B------:R-:W-:-:S08]  /*4d20*/  HFMA2.MMA R11, R54, R118, R11 ;  /* 0x00000076360b7235 */ /* 0x000fd0000000000b */
[----:B------:R-:W-:-:S08]  /*4d30*/  HFMA2.MMA R11, R56, R34, R11 ;  /* 0x00000022380b7235 */ /* 0x000fd0000000000b */
[----:B------:R-:W-:-:S08]  /*4d40*/  HFMA2.MMA R11, R58, R120, R11 ;  /* 0x000000783a0b7235 */ /* 0x000fd0000000000b */
[----:B------:R-:W-:-:S08]  /*4d50*/  HFMA2.MMA R11, R60, R122, R11 ;  /* 0x0000007a3c0b7235 */ /* 0x000fd0000000000b */
[----:B------:R-:W-:-:S08]  /*4d60*/  HFMA2.MMA R11, R62, R124, R11 ;  /* 0x0000007c3e0b7235 */ /* 0x000fd0000000000b */
[----:B------:R-:W-:-:S08]  /*4d70*/  HFMA2.MMA R11, R64, R126, R11 ;  /* 0x0000007e400b7235 */ /* 0x000fd0000000000b */
[----:B------:R-:W-:-:S10]  /*4d80*/  HFMA2.MMA R11, R66, R128, R11 ;  /* 0x00000080420b7235 */ /* 0x000fd4000000000b */
[----:B------:R-:W-:-:S05]  /*4d90*/  HADD2 R11, R11, R13 ;  /* 0x0000000d0b0b7230 */ /* 0x000fca0000000000 */
[--C-:B------:R-:W-:Y:S02]  /*4da0*/  HADD2.F32 R13, -RZ, R11.reuse.H0_H0 ;  /* 0x2000000bff0d7230 */ /* 0x100fe40000004100 */
[----:B------:R-:W-:-:S05]  /*4db0*/  HADD2.F32 R12, -RZ, R11.H1_H1 ;  /* 0x3000000bff0c7230 */ /* 0x000fca0000004100 */
[----:B------:R-:W-:Y:S01]  /*4dc0*/  FADD.FTZ R13, R13, R12 ;  /* 0x0000000c0d0d7221 */ /* 0x000fe20000010000 */
[----:B------:R-:W-:Y:S06]  /*4dd0*/  BRA.DIV UR4, `(.L_x_203) ;  /* 0x0000004204f87947 */ /* 0x000fec000b800000 */
[----:B------:R0:W0:Y:S02]  /*4de0*/  SHFL.BFLY PT, R14, R13, 0x1, 0x1f ;  /* 0x0c201f000d0e7f89 */ /* 0x00002400000e0000 */
.L_x_287:
[----:B------:R-:W-:Y:S01]  /*4df0*/  ISETP.EQ.U32.OR P1, PT, R130, 0x1, P1 ;  /* 0x000000018200780c */ /* 0x000fe20000f22470 */
[----:B0-----:R-:W-:Y:S01]  /*4e00*/  FADD.FTZ R14, R13, R14 ;  /* 0x0000000e0d0e7221 */ /* 0x001fe20000010000 */
[----:B------:R-:W-:Y:S03]  /*4e10*/  BSSY B1, `(.L_x_204) ;  /* 0x000001f000017945 */ /* 0x000fe60003800000 */
[----:B------:R-:W-:-:S08]  /*4e20*/  FMUL.FTZ R11, R14, UR10 ;  /* 0x0000000a0e0b7c20 */ /* 0x000fd00008410000 */
[----:B------:R-:W-:Y:S05]  /*4e30*/  @P1 BRA `(.L_x_205) ;  /* 0x0000000000701947 */ /* 0x000fea0003800000 */
[----:B------:R-:W0:Y:S01]  /*4e40*/  LDC.64 R12, c[0x0][0x2d8] ;  /* 0x0000b600ff0c7b82 */ /* 0x000e220000000a00 */
[----:B------:R-:W-:-:S04]  /*4e50*/  ISETP.NE.U32.AND P1, PT, RZ, UR12, PT ;  /* 0x0000000cff007c0c */ /* 0x000fc8000bf25070 */
[----:B------:R-:W-:-:S13]  /*4e60*/  ISETP.NE.AND.EX P3, PT, RZ, UR13, PT, P1 ;  /* 0x0000000dff007c0c */ /* 0x000fda000bf65310 */
[----:B------:R-:W5:Y:S01]  /*4e70*/  @P3 LDC R132, c[0x0][0x2d0] ;  /* 0x0000b400ff843b82 */ /* 0x000f620000000800 */
[----:B0-----:R-:W-:-:S07]  /*4e80*/  ISETP.NE.U32.AND P1, PT, R12, RZ, PT ;  /* 0x000000ff0c00720c */ /* 0x001fce0003f25070 */
[----:B------:R-:W0:Y:S01]  /*4e90*/  @P3 LDC.64 R14, c[0x0][0x2c8] ;  /* 0x0000b200ff0e3b82 */ /* 0x000e220000000a00 */
[----:B------:R-:W-:-:S13]  /*4ea0*/  ISETP.NE.AND.EX P1, PT, R13, RZ, PT, P1 ;  /* 0x000000ff0d00720c */ /* 0x000fda0003f25310 */
[----:B------:R-:W1:Y:S01]  /*4eb0*/  @P1 LDC.64 R12, c[0x0][0x2d8] ;  /* 0x0000b600ff0c1b82 */ /* 0x000e620000000a00 */
[----:B-----5:R-:W-:-:S05]  /*4ec0*/  @P3 IMAD R130, R19, R132, R17 ;  /* 0x0000008413823224 */ /* 0x020fca00078e0211 */
[----:B------:R-:W-:-:S05]  /*4ed0*/  @P3 IADD3 R131, R130, -0x1, RZ ;  /* 0xffffffff82833810 */ /* 0x000fca0007ffe0ff */
[----:B------:R-:W-:-:S04]  /*4ee0*/  @P3 IMAD R131, R131, R132, R8 ;  /* 0x0000008483833224 */ /* 0x000fc800078e0208 */
[----:B0-----:R-:W-:-:S06]  /*4ef0*/  @P3 IMAD.WIDE R14, R131, 0x2, R14 ;  /* 0x00000002830e3825 */ /* 0x001fcc00078e020e */
[----:B------:R-:W5:Y:S01]  /*4f00*/  @P3 LDG.E.U16 R14, desc[UR36][R14.64] ;  /* 0x000000240e0e3981 */ /* 0x000f62000c1e1500 */
[----:B-1----:R-:W-:-:S06]  /*4f10*/  @P1 IMAD.WIDE R12, R19, 0x2, R12 ;  /* 0x00000002130c1825 */ /* 0x002fcc00078e020c */
[----:B------:R-:W2:Y:S01]  /*4f20*/  @P1 LDG.E.U16 R12, desc[UR36][R12.64] ;  /* 0x000000240c0c1981 */ /* 0x000ea2000c1e1500 */
[C---:B------:R-:W-:Y:S02]  /*4f30*/  @P1 ISETP.GE.AND P4, PT, R8.reuse, R4, PT ;  /* 0x000000040800120c */ /* 0x040fe40003f86270 */
[----:B------:R-:W-:Y:S02]  /*4f40*/  @P1 IADD3 R131, R8, 0x1, -R17 ;  /* 0x0000000108831810 */ /* 0x000fe40007ffe811 */
[----:B------:R-:W-:-:S05]  /*4f50*/  @P1 SEL R130, R24, RZ, !P4 ;  /* 0x000000ff18821207 */ /* 0x000fca0006000000 */
[----:B------:R-:W-:Y:S01]  /*4f60*/  @P1 IMAD.IADD R131, R130, 0x1, R131 ;  /* 0x0000000182831824 */ /* 0x000fe200078e0283 */
[----:B------:R-:W-:-:S04]  /*4f70*/  IADD3 R133, R8, -R30, RZ ;  /* 0x8000001e08857210 */ /* 0x000fc80007ffe0ff */
[----:B------:R-:W-:Y:S01]  /*4f80*/  @P1 I2FP.F32.S32 R132, R131 ;  /* 0x0000008300841245 */ /* 0x000fe20000201400 */
[----:B-----5:R-:W-:-:S05]  /*4f90*/  @P3 HADD2.F32 R130, -RZ, R14.H0_H0 ;  /* 0x2000000eff823230 */ /* 0x020fca0000004100 */
[----:B------:R-:W-:Y:S01]  /*4fa0*/  @P3 FADD.FTZ R11, R11, R130 ;  /* 0x000000820b0b3221 */ /* 0x000fe20000010000 */
[----:B--2---:R-:W-:Y:S01]  /*4fb0*/  @P1 HADD2.F32 R131, -RZ, R12.H0_H0 ;  /* 0x2000000cff831230 */ /* 0x004fe20000004100 */
[----:B------:R-:W-:-:S04]  /*4fc0*/  LEA R12, R133, UR38, 0x2 ;  /* 0x00000026850c7c11 */ /* 0x000fc8000f8e10ff */
[----:B------:R-:W-:-:S05]  /*4fd0*/  @P1 FFMA.FTZ R11, R132, R131, R11 ;  /* 0x00000083840b1223 */ /* 0x000fca000001000b */
[----:B------:R0:W-:Y:S01]  /*4fe0*/  STS [R12], R11 ;  /* 0x0000000b0c007388 */ /* 0x0001e20000000800 */
[----:B------:R-:W-:-:S07]  /*4ff0*/  @!P0 FMNMX.FTZ R0, R0, R11, !PT ;  /* 0x0000000b00008209 */ /* 0x000fce0007810000 */
.L_x_205:
[----:B------:R-:W-:Y:S05]  /*5000*/  BSYNC B1 ;  /* 0x0000000000017941 */ /* 0x000fea0003800000 */
.L_x_204:
[----:B------:R-:W-:-:S05]  /*5010*/  VIADD R8, R8, 0x40 ;  /* 0x0000004008087836 */ /* 0x000fca0000000000 */
[----:B------:R-:W-:-:S13]  /*5020*/  ISETP.GE.AND P0, PT, R8, R31, PT ;  /* 0x0000001f0800720c */ /* 0x000fda0003f06270 */
[----:B------:R-:W-:Y:S05]  /*5030*/  @!P0 BRA `(.L_x_206) ;  /* 0xffffffd400dc8947 */ /* 0x000fea000383ffff */
.L_x_170:
[----:B------:R-:W-:Y:S05]  /*5040*/  BSYNC B0 ;  /* 0x0000000000007941 */ /* 0x000fea0003800000 */
.L_x_169:
[----:B------:R-:W-:-:S03]  /*5050*/  UMOV UR4, 0xffffffff ;  /* 0xffffffff00047882 */ /* 0x000fc60000000000 */
[----:B------:R-:W-:Y:S05]  /*5060*/  BRA.DIV UR4, `(.L_x_207) ;  /* 0x0000004204787947 */ /* 0x000fea000b800000 */
[----:B------:R-:W5:Y:S02]  /*5070*/  SHFL.BFLY PT, R14, R0, 0x10, 0x1f ;  /* 0x0e001f00000e7f89 */ /* 0x000f6400000e0000 */
[----:B-----5:R-:W-:-:S05]  /*5080*/  FMNMX.FTZ R13, R14, R0, !PT ;  /* 0x000000000e0d7209 */ /* 0x020fca0007810000 */
[----:B------:R-:W5:Y:S02]  /*5090*/  SHFL.BFLY PT, R14, R13, 0x8, 0x1f ;  /* 0x0d001f000d0e7f89 */ /* 0x000f6400000e0000 */
[----:B-----5:R-:W-:-:S05]  /*50a0*/  FMNMX.FTZ R3, R13, R14, !PT ;  /* 0x0000000e0d037209 */ /* 0x020fca0007810000 */
[----:B------:R-:W5:Y:S02]  /*50b0*/  SHFL.BFLY PT, R14, R3, 0x4, 0x1f ;  /* 0x0c801f00030e7f89 */ /* 0x000f6400000e0000 */
[----:B-----5:R-:W-:-:S05]  /*50c0*/  FMNMX.FTZ R4, R3, R14, !PT ;  /* 0x0000000e03047209 */ /* 0x020fca0007810000 */
[----:B------:R0:W0:Y:S02]  /*50d0*/  SHFL.BFLY PT, R14, R4, 0x2, 0x1f ;  /* 0x0c401f00040e7f89 */ /* 0x00002400000e0000 */
.L_x_293:
[----:B------:R-:W-:Y:S01]  /*50e0*/  SHF.R.S32.HI R3, RZ, 0x1f, R18 ;  /* 0x0000001fff037819 */ /* 0x000fe20000011412 */
[----:B------:R-:W-:Y:S05]  /*50f0*/  WARPSYNC.ALL ;  /* 0x0000000000007948 */ /* 0x000fea0003800000 */
[----:B-1----:R-:W-:Y:S02]  /*5100*/  LEA.HI R0, R3, R18, RZ, 0x5 ;  /* 0x0000001203007211 */ /* 0x002fe400078f28ff */
[----:B0-----:R-:W-:Y:S02]  /*5110*/  FMNMX.FTZ R9, R4, R14, !PT ;  /* 0x0000000e04097209 */ /* 0x001fe40007810000 */
[----:B------:R-:W-:-:S04]  /*5120*/  LOP3.LUT R5, R0, 0xffffffe0, RZ, 0xc0, !PT ;  /* 0xffffffe000057812 */ /* 0x000fc800078ec0ff */
[----:B------:R-:W-:-:S04]  /*5130*/  IADD3 R5, -R5, R18, RZ ;  /* 0x0000001205057210 */ /* 0x000fc80007ffe1ff */
[----:B------:R-:W-:-:S13]  /*5140*/  ISETP.NE.AND P0, PT, R5, RZ, PT ;  /* 0x000000ff0500720c */ /* 0x000fda0003f05270 */
[----:B------:R-:W0:Y:S01]  /*5150*/  @!P0 S2R R6, SR_CgaCtaId ;  /* 0x0000000000068919 */ /* 0x000e220000008800 */
[----:B------:R-:W-:Y:S02]  /*5160*/  @!P0 MOV R7, 0x400 ;  /* 0x0000040000078802 */ /* 0x000fe40000000f00 */
[----:B------:R-:W-:Y:S02]  /*5170*/  @!P0 SHF.R.S32.HI R0, RZ, 0x5, R0 ;  /* 0x00000005ff008819 */ /* 0x000fe40000011400 */
[----:B0-----:R-:W-:-:S05]  /*5180*/  @!P0 LEA R7, R6, R7, 0x18 ;  /* 0x0000000706078211 */ /* 0x001fca00078ec0ff */
[----:B------:R-:W-:-:S05]  /*5190*/  @!P0 IMAD R0, R0, 0x4, R7 ;  /* 0x0000000400008824 */ /* 0x000fca00078e0207 */
[----:B------:R0:W-:Y:S01]  /*51a0*/  @!P0 STS [R0], R9 ;  /* 0x0000000900008388 */ /* 0x0001e20000000800 */
[----:B------:R-:W-:Y:S01]  /*51b0*/  BAR.SYNC.DEFER_BLOCKING 0x0 ;  /* 0x0000000000007b1d */ /* 0x000fe20000010000 */
[----:B------:R-:W-:Y:S01]  /*51c0*/  ISETP.GT.AND P0, PT, R5, 0x3, PT ;  /* 0x000000030500780c */ /* 0x000fe20003f04270 */
[----:B------:R-:W-:Y:S01]  /*51d0*/  IMAD.MOV.U32 R6, RZ, RZ, RZ ;  /* 0x000000ffff067224 */ /* 0x000fe200078e00ff */
[----:B0-----:R-:W-:-:S03]  /*51e0*/  IADD3 R9, R18, R30, RZ ;  /* 0x0000001e12097210 */ /* 0x001fc60007ffe0ff */
[----:B------:R-:W-:Y:S01]  /*51f0*/  ULDC UR6, c[0x0][0x284] ;  /* 0x0000a10000067ab9 */ /* 0x000fe20000000800 */
[----:B------:R-:W-:Y:S01]  /*5200*/  ISETP.GE.AND P1, PT, R9, R17, PT ;  /* 0x000000110900720c */ /* 0x000fe20003f26270 */
[----:B------:R-:W-:Y:S01]  /*5210*/  ULDC.64 UR8, c[0x0][0x2b0] ;  /* 0x0000ac0000087ab9 */ /* 0x000fe20000000a00 */
[----:B------:R-:W-:Y:S01]  /*5220*/  ULDC.64 UR10, c[0x0][0x2b0] ;  /* 0x0000ac00000a7ab9 */ /* 0x000fe20000000a00 */
[----:B------:R-:W-:Y:S04]  /*5230*/  BSSY B0, `(.L_x_208) ;  /* 0x0000078000007945 */ /* 0x000fe80003800000 */
[----:B------:R-:W0:Y:S01]  /*5240*/  @!P0 S2R R7, SR_CgaCtaId ;  /* 0x0000000000078919 */ /* 0x000e220000008800 */
[----:B------:R-:W-:-:S04]  /*5250*/  @!P0 MOV R0, 0x400 ;  /* 0x0000040000008802 */ /* 0x000fc80000000f00 */
[----:B0-----:R-:W-:Y:S02]  /*5260*/  @!P0 LEA R4, R7, R0, 0x18 ;  /* 0x0000000007048211 */ /* 0x001fe400078ec0ff */
[----:B------:R-:W-:-:S03]  /*5270*/  MOV R0, 0xff7fffff ;  /* 0xff7fffff00007802 */ /* 0x000fc60000000f00 */
[----:B------:R-:W-:-:S05]  /*5280*/  @!P0 IMAD R5, R5, 0x4, R4 ;  /* 0x0000000405058824 */ /* 0x000fca00078e0204 */
[----:B------:R-:W0:Y:S04]  /*5290*/  @!P0 LDS R0, [R5] ;  /* 0x0000000005008984 */ /* 0x000e280000000800 */
[----:B0-----:R-:W0:Y:S02]  /*52a0*/  SHFL.BFLY PT, R7, R0, 0x2, 0x1f ;  /* 0x0c401f0000077f89 */ /* 0x001e2400000e0000 */
[----:B0-----:R-:W-:-:S05]  /*52b0*/  FMNMX.FTZ R7, R7, R0, !PT ;  /* 0x0000000007077209 */ /* 0x001fca0007810000 */
[----:B------:R-:W0:Y:S02]  /*52c0*/  SHFL.BFLY PT, R4, R7, 0x1, 0x1f ;  /* 0x0c201f0007047f89 */ /* 0x000e2400000e0000 */
[----:B0-----:R-:W-:-:S05]  /*52d0*/  FMNMX.FTZ R4, R7, R4, !PT ;  /* 0x0000000407047209 */ /* 0x001fca0007810000 */
[----:B------:R0:W1:Y:S01]  /*52e0*/  SHFL.IDX PT, R15, R4, RZ, 0x1f ;  /* 0x00001fff040f7589 */ /* 0x00006200000e0000 */
[----:B------:R-:W-:Y:S05]  /*52f0*/  @P1 BRA `(.L_x_209) ;  /* 0x0000000400ac1947 */ /* 0x000fea0003800000 */
[----:B------:R-:W-:Y:S01]  /*5300*/  LOP3.LUT R0, RZ, R30, RZ, 0x33, !PT ;  /* 0x0000001eff007212 */ /* 0x000fe200078e33ff */
[----:B------:R-:W-:Y:S01]  /*5310*/  BSSY B1, `(.L_x_210) ;  /* 0x0000025000017945 */ /* 0x000fe20003800000 */
[----:B------:R-:W-:Y:S01]  /*5320*/  HFMA2.MMA R6, -RZ, RZ, 0, 0 ;  /* 0x00000000ff067435 */ /* 0x000fe200000001ff */
[----:B------:R-:W-:Y:S01]  /*5330*/  IMAD.MOV.U32 R11, RZ, RZ, R9 ;  /* 0x000000ffff0b7224 */ /* 0x000fe200078e0009 */
[----:B------:R-:W-:-:S04]  /*5340*/  IADD3 R0, -R18, R17, R0 ;  /* 0x0000001112007210 */ /* 0x000fc80007ffe100 */
[----:B0-----:R-:W-:-:S04]  /*5350*/  LEA.HI R4, R0, 0x1, RZ, 0x19 ;  /* 0x0000000100047811 */ /* 0x001fc800078fc8ff */
[----:B------:R-:W-:-:S13]  /*5360*/  LOP3.LUT P0, R4, R4, 0x3, RZ, 0xc0, !PT ;  /* 0x0000000304047812 */ /* 0x000fda000780c0ff */
[----:B------:R-:W-:Y:S05]  /*5370*/  @!P0 BRA `(.L_x_211) ;  /* 0x0000000000788947 */ /* 0x000fea0003800000 */
[----:B------:R-:W-:Y:S01]  /*5380*/  ULDC.64 UR4, c[0x0][0x2b0] ;  /* 0x0000ac0000047ab9 */ /* 0x000fe20000000a00 */
[----:B------:R-:W-:Y:S01]  /*5390*/  MOV R7, R4 ;  /* 0x0000000400077202 */ /* 0x000fe20000000f00 */
[----:B------:R-:W-:Y:S01]  /*53a0*/  IMAD.MOV.U32 R6, RZ, RZ, RZ ;  /* 0x000000ffff067224 */ /* 0x000fe200078e00ff */
[----:B------:R-:W-:Y:S02]  /*53b0*/  ISETP.NE.U32.AND P0, PT, RZ, UR4, PT ;  /* 0x00000004ff007c0c */ /* 0x000fe4000bf05070 */
[----:B------:R-:W-:Y:S02]  /*53c0*/  MOV R11, R9 ;  /* 0x00000009000b7202 */ /* 0x000fe40000000f00 */
[----:B------:R-:W-:-:S13]  /*53d0*/  ISETP.NE.AND.EX P0, PT, RZ, UR5, PT, P0 ;  /* 0x00000005ff007c0c */ /* 0x000fda000bf05300 */
.L_x_215:
[----:B------:R-:W-:Y:S01]  /*53e0*/  VIADD R7, R7, 0xffffffff ;  /* 0xffffffff07077836 */ /* 0x000fe20000000000 */
[----:B0-----:R-:W-:Y:S01]  /*53f0*/  IADD3 R4, R11, -R30, RZ ;  /* 0x8000001e0b047210 */ /* 0x001fe20007ffe0ff */
[----:B------:R-:W-:Y:S03]  /*5400*/  BSSY B2, `(.L_x_212) ;  /* 0x0000011000027945 */ /* 0x000fe60003800000 */
[----:B------:R-:W-:Y:S02]  /*5410*/  ISETP.NE.AND P3, PT, R7, RZ, PT ;  /* 0x000000ff0700720c */ /* 0x000fe40003f65270 */
[----:B-1----:R-:W-:Y:S01]  /*5420*/  LEA R8, R4, UR38, 0x2 ;  /* 0x0000002604087c11 */ /* 0x002fe2000f8e10ff */
[----:B------:R-:W-:Y:S10]  /*5430*/  @!P0 BRA `(.L_x_213) ;  /* 0x0000000000248947 */ /* 0x000ff40003800000 */
[----:B------:R-:W-:Y:S01]  /*5440*/  IMAD R4, R2, UR6, RZ ;  /* 0x0000000602047c24 */ /* 0x000fe2000f8e02ff */
[----:B------:R-:W-:-:S04]  /*5450*/  SHF.R.S32.HI R5, RZ, 0x1f, R11 ;  /* 0x0000001fff057819 */ /* 0x000fc8000001140b */
[--C-:B------:R-:W-:Y:S02]  /*5460*/  SHF.R.S32.HI R10, RZ, 0x1f, R4.reuse ;  /* 0x0000001fff0a7819 */ /* 0x100fe40000011404 */
[----:B------:R-:W-:-:S04]  /*5470*/  IADD3 R4, P4, P5, R11, UR8, R4 ;  /* 0x000000080b047c10 */ /* 0x000fc8000fd9e004 */
[----:B------:R-:W-:-:S05]  /*5480*/  IADD3.X R5, R5, UR9, R10, P4, P5 ;  /* 0x0000000905057c10 */ /* 0x000fca000a7ea40a */
[----:B------:R-:W5:Y:S02]  /*5490*/  LDG.E.U8 R4, desc[UR36][R4.64] ;  /* 0x0000002404047981 */ /* 0x000f64000c1e1100 */
[----:B-----5:R-:W-:-:S13]  /*54a0*/  ISETP.NE.AND P4, PT, R4, RZ, PT ;  /* 0x000000ff0400720c */ /* 0x020fda0003f85270 */
[----:B------:R-:W-:Y:S01]  /*54b0*/  @P4 IMAD.MOV.U32 R13, RZ, RZ, RZ ;  /* 0x000000ffff0d4224 */ /* 0x000fe200078e00ff */
[----:B------:R-:W-:Y:S06]  /*54c0*/  @P4 BRA `(.L_x_214) ;  /* 0x0000000000104947 */ /* 0x000fec0003800000 */
.L_x_213:
[----:B------:R-:W1:Y:S02]  /*54d0*/  LDS R4, [R8] ;  /* 0x0000000008047984 */ /* 0x000e640000000800 */
[----:B-1----:R-:W-:-:S04]  /*54e0*/  FADD.FTZ R4, -R15, R4 ;  /* 0x000000040f047221 */ /* 0x002fc80000010100 */
[----:B------:R-:W-:-:S04]  /*54f0*/  FMUL.FTZ R4, R4, 1.4426950216293334961 ;  /* 0x3fb8aa3b04047820 */ /* 0x000fc80000410000 */
[----:B------:R0:W1:Y:S03]  /*5500*/  MUFU.EX2 R13, R4 ;  /* 0x00000004000d7308 */ /* 0x0000660000000800 */
.L_x_214:
[----:B------:R-:W-:Y:S05]  /*5510*/  BSYNC B2 ;  /* 0x0000000000027941 */ /* 0x000fea0003800000 */
.L_x_212:
[----:B-1----:R1:W-:Y:S01]  /*5520*/  STS [R8], R13 ;  /* 0x0000000d08007388 */ /* 0x0023e20000000800 */
[----:B------:R-:W-:Y:S01]  /*5530*/  FADD.FTZ R6, R13, R6 ;  /* 0x000000060d067221 */ /* 0x000fe20000010000 */
[----:B------:R-:W-:Y:S01]  /*5540*/  IADD3 R11, R11, 0x80, RZ ;  /* 0x000000800b0b7810 */ /* 0x000fe20007ffe0ff */
[----:B------:R-:W-:Y:S06]  /*5550*/  @P3 BRA `(.L_x_215) ;  /* 0xfffffffc00a03947 */ /* 0x000fec000383ffff */
.L_x_211:
[----:B------:R-:W-:Y:S05]  /*5560*/  BSYNC B1 ;  /* 0x0000000000017941 */ /* 0x000fea0003800000 */
.L_x_210:
[----:B------:R-:W-:-:S13]  /*5570*/  ISETP.GE.U32.AND P0, PT, R0, 0x180, PT ;  /* 0x000001800000780c */ /* 0x000fda0003f06070 */
[----:B------:R-:W-:Y:S05]  /*5580*/  @!P0 BRA `(.L_x_209) ;  /* 0x0000000400088947 */ /* 0x000fea0003800000 */
[----:B------:R-:W-:Y:S02]  /*5590*/  ULDC.64 UR4, c[0x0][0x2b0] ;  /* 0x0000ac0000047ab9 */ /* 0x000fe40000000a00 */
[----:B------:R-:W-:Y:S01]  /*55a0*/  ISETP.NE.U32.AND P0, PT, RZ, UR4, PT ;  /* 0x00000004ff007c0c */ /* 0x000fe2000bf05070 */
[----:B------:R-:W-:Y:S02]  /*55b0*/  ULDC UR4, c[0x0][0x284] ;  /* 0x0000a10000047ab9 */ /* 0x000fe40000000800 */
[----:B-1----:R-:W-:Y:S01]  /*55c0*/  IMAD R8, R2, UR4, RZ ;  /* 0x0000000402087c24 */ /* 0x002fe2000f8e02ff */
[----:B------:R-:W-:-:S04]  /*55d0*/  ISETP.NE.AND.EX P0, PT, RZ, UR5, PT, P0 ;  /* 0x00000005ff007c0c */ /* 0x000fc8000bf05300 */
[----:B------:R-:W-:-:S09]  /*55e0*/  SHF.R.S32.HI R10, RZ, 0x1f, R8 ;  /* 0x0000001fff0a7819 */ /* 0x000fd20000011408 */
.L_x_228:
[----:B------:R-:W-:Y:S01]  /*55f0*/  SHF.R.S32.HI R5, RZ, 0x1f, R11 ;  /* 0x0000001fff057819 */ /* 0x000fe2000001140b */
[C---:B0-----:R-:W-:Y:S01]  /*5600*/  IMAD.IADD R0, R11.reuse, 0x1, -R30 ;  /* 0x000000010b007824 */ /* 0x041fe200078e0a1e */
[C---:B0-----:R-:W-:Y:S01]  /*5610*/  IADD3 R4, P4, P5, R11.reuse, UR10, R8 ;  /* 0x0000000a0b047c10 */ /* 0x041fe2000fd9e008 */
[----:B------:R-:W-:Y:S01]  /*5620*/  BSSY B1, `(.L_x_216) ;  /* 0x000000e000017945 */ /* 0x000fe20003800000 */
[----:B------:R-:W-:Y:S02]  /*5630*/  IADD3 R11, R11, 0x200, RZ ;  /* 0x000002000b0b7810 */ /* 0x000fe40007ffe0ff */
[----:B------:R-:W-:Y:S02]  /*5640*/  IADD3.X R5, R5, UR11, R10, P4, P5 ;  /* 0x0000000b05057c10 */ /* 0x000fe4000a7ea40a */
[----:B------:R-:W-:Y:S02]  /*5650*/  ISETP.GE.AND P3, PT, R11, R17, PT ;  /* 0x000000110b00720c */ /* 0x000fe40003f66270 */
[----:B-1----:R-:W-:Y:S01]  /*5660*/  LEA R13, R0, UR38, 0x2 ;  /* 0x00000026000d7c11 */ /* 0x002fe2000f8e10ff */
[----:B------:R-:W-:Y:S10]  /*5670*/  @!P0 BRA `(.L_x_217) ;  /* 0x0000000000108947 */ /* 0x000ff40003800000 */
[----:B------:R-:W5:Y:S02]  /*5680*/  LDG.E.U8 R0, desc[UR36][R4.64] ;  /* 0x0000002404007981 */ /* 0x000f64000c1e1100 */
[----:B-----5:R-:W-:-:S13]  /*5690*/  ISETP.NE.AND P4, PT, R0, RZ, PT ;  /* 0x000000ff0000720c */ /* 0x020fda0003f85270 */
[----:B------:R-:W-:Y:S01]  /*56a0*/  @P4 IMAD.MOV.U32 R7, RZ, RZ, RZ ;  /* 0x000000ffff074224 */ /* 0x000fe200078e00ff */
[----:B------:R-:W-:Y:S06]  /*56b0*/  @P4 BRA `(.L_x_218) ;  /* 0x0000000000104947 */ /* 0x000fec0003800000 */
.L_x_217:
[----:B------:R-:W0:Y:S02]  /*56c0*/  LDS R0, [R13] ;  /* 0x000000000d007984 */ /* 0x000e240000000800 */
[----:B0-----:R-:W-:-:S04]  /*56d0*/  FADD.FTZ R0, -R15, R0 ;  /* 0x000000000f007221 */ /* 0x001fc80000010100 */
[----:B------:R-:W-:-:S04]  /*56e0*/  FMUL.FTZ R0, R0, 1.4426950216293334961 ;  /* 0x3fb8aa3b00007820 */ /* 0x000fc80000410000 */
[----:B------:R0:W1:Y:S03]  /*56f0*/  MUFU.EX2 R7, R0 ;  /* 0x0000000000077308 */ /* 0x0000660000000800 */
.L_x_218:
[----:B------:R-:W-:Y:S05]  /*5700*/  BSYNC B1 ;  /* 0x0000000000017941 */ /* 0x000fea0003800000 */
.L_x_216:
[----:B-1----:R1:W-:Y:S01]  /*5710*/  STS [R13], R7 ;  /* 0x000000070d007388 */ /* 0x0023e20000000800 */
[----:B------:R-:W-:Y:S01]  /*5720*/  BSSY B1, `(.L_x_219) ;  /* 0x000000b000017945 */ /* 0x000fe20003800000 */
[----:B------:R-:W-:-:S03]  /*5730*/  FADD.FTZ R19, R7, R6 ;  /* 0x0000000607137221 */ /* 0x000fc60000010000 */
[----:B------:R-:W-:Y:S05]  /*5740*/  @!P0 BRA `(.L_x_220) ;  /* 0x0000000000108947 */ /* 0x000fea0003800000 */
[----:B0-----:R-:W5:Y:S02]  /*5750*/  LDG.E.U8 R0, desc[UR36][R4.64+0x80] ;  /* 0x0000802404007981 */ /* 0x001f64000c1e1100 */
[----:B-----5:R-:W-:-:S13]  /*5760*/  ISETP.NE.AND P4, PT, R0, RZ, PT ;  /* 0x000000ff0000720c */ /* 0x020fda0003f85270 */
[----:B------:R-:W-:Y:S01]  /*5770*/  @P4 MOV R0, RZ ;  /* 0x000000ff00004202 */ /* 0x000fe20000000f00 */
[----:B------:R-:W-:Y:S06]  /*5780*/  @P4 BRA `(.L_x_221) ;  /* 0x0000000000104947 */ /* 0x000fec0003800000 */
.L_x_220:
[----:B0-----:R-:W0:Y:S02]  /*5790*/  LDS R0, [R13+0x200] ;  /* 0x000200000d007984 */ /* 0x001e240000000800 */
[----:B0-----:R-:W-:-:S04]  /*57a0*/  FADD.FTZ R0, -R15, R0 ;  /* 0x000000000f007221 */ /* 0x001fc80000010100 */
[----:B------:R-:W-:-:S06]  /*57b0*/  FMUL.FTZ R0, R0, 1.4426950216293334961 ;  /* 0x3fb8aa3b00007820 */ /* 0x000fcc0000410000 */
[----:B------:R-:W0:Y:S02]  /*57c0*/  MUFU.EX2 R0, R0 ;  /* 0x0000000000007308 */ /* 0x000e240000000800 */
.L_x_221:
[----:B------:R-:W-:Y:S05]  /*57d0*/  BSYNC B1 ;  /* 0x0000000000017941 */ /* 0x000fea0003800000 */
.L_x_219:
        /* <DEDUP_REMOVED lines=8> */
.L_x_223:
[----:B0-----:R-:W0:Y:S02]  /*5860*/  LDS R0, [R13+0x400] ;  /* 0x000400000d007984 */ /* 0x001e240000000800 */
[----:B0-----:R-:W-:-:S04]  /*5870*/  FADD.FTZ R0, -R15, R0 ;  /* 0x000000000f007221 */ /* 0x001fc80000010100 */
[----:B------:R-:W-:-:S06]  /*5880*/  FMUL.FTZ R0, R0, 1.4426950216293334961 ;  /* 0x3fb8aa3b00007820 */ /* 0x000fcc0000410000 */
[----:B------:R-:W0:Y:S02]  /*5890*/  MUFU.EX2 R0, R0 ;  /* 0x0000000000007308 */ /* 0x000e240000000800 */
.L_x_224:
[----:B------:R-:W-:Y:S05]  /*58a0*/  BSYNC B1 ;  /* 0x0000000000017941 */ /* 0x000fea0003800000 */
.L_x_222:
        /* <DEDUP_REMOVED lines=8> */
.L_x_226:
[----:B0-----:R-:W0:Y:S02]  /*5930*/  LDS R0, [R13+0x600] ;  /* 0x000600000d007984 */ /* 0x001e240000000800 */
[----:B0-----:R-:W-:-:S04]  /*5940*/  FADD.FTZ R0, -R15, R0 ;  /* 0x000000000f007221 */ /* 0x001fc80000010100 */
[----:B------:R-:W-:-:S06]  /*5950*/  FMUL.FTZ R0, R0, 1.4426950216293334961 ;  /* 0x3fb8aa3b00007820 */ /* 0x000fcc0000410000 */
[----:B------:R-:W0:Y:S02]  /*5960*/  MUFU.EX2 R0, R0 ;  /* 0x0000000000007308 */ /* 0x000e240000000800 */
.L_x_227:
[----:B------:R-:W-:Y:S05]  /*5970*/  BSYNC B1 ;  /* 0x0000000000017941 */ /* 0x000fea0003800000 */
.L_x_225:
[----:B0-----:R0:W-:Y:S01]  /*5980*/  STS [R13+0x600], R0 ;  /* 0x000600000d007388 */ /* 0x0011e20000000800 */
[----:B------:R-:W-:Y:S01]  /*5990*/  FADD.FTZ R6, R19, R0 ;  /* 0x0000000013067221 */ /* 0x000fe20000010000 */
[----:B------:R-:W-:Y:S06]  /*59a0*/  @!P3 BRA `(.L_x_228) ;  /* 0xfffffffc0010b947 */ /* 0x000fec000383ffff */
.L_x_209:
[----:B------:R-:W-:Y:S05]  /*59b0*/  BSYNC B0 ;  /* 0x0000000000007941 */ /* 0x000fea0003800000 */
.L_x_208:
[----:B------:R-:W5:Y:S01]  /*59c0*/  SHFL.BFLY PT, R5, R6, 0x10, 0x1f ;  /* 0x0e001f0006057f89 */ /* 0x000f6200000e0000 */
[----:B-1----:R-:W-:Y:S01]  /*59d0*/  LOP3.LUT P0, R8, R18, 0x1f, RZ, 0xc0, !PT ;  /* 0x0000001f12087812 */ /* 0x002fe2000780c0ff */
[----:B------:R-:W-:-:S03]  /*59e0*/  ULDC.U8 UR4, c[0x0][0x31c] ;  /* 0x0000c70000047ab9 */ /* 0x000fc60000000000 */
[----:B------:R-:W-:-:S09]  /*59f0*/  ISETP.GT.U32.AND P3, PT, R8, 0x3, PT ;  /* 0x000000030800780c */ /* 0x000fd20003f64070 */
[----:B0-----:R-:W0:Y:S04]  /*5a00*/  @!P0 S2R R13, SR_CgaCtaId ;  /* 0x00000000000d8919 */ /* 0x001e280000008800 */
[----:B------:R-:W1:Y:S01]  /*5a10*/  @!P3 S2R R15, SR_CgaCtaId ;  /* 0x00000000000fb919 */ /* 0x000e620000008800 */
[----:B-----5:R-:W-:Y:S01]  /*5a20*/  FADD.FTZ R5, R5, R6 ;  /* 0x0000000605057221 */ /* 0x020fe20000010000 */
[----:B------:R-:W-:-:S04]  /*5a30*/  @!P0 MOV R6, 0x400 ;  /* 0x0000040000068802 */ /* 0x000fc80000000f00 */
[----:B------:R-:W5:Y:S02]  /*5a40*/  SHFL.BFLY PT, R0, R5, 0x8, 0x1f ;  /* 0x0d001f0005007f89 */ /* 0x000f6400000e0000 */
[----:B-----5:R-:W-:Y:S01]  /*5a50*/  FADD.FTZ R0, R5, R0 ;  /* 0x0000000005007221 */ /* 0x020fe20000010000 */
[----:B------:R-:W-:-:S04]  /*5a60*/  @!P0 SHF.R.U32.HI R5, RZ, 0x3, R18 ;  /* 0x00000003ff058819 */ /* 0x000fc80000011612 */
[----:B------:R-:W5:Y:S01]  /*5a70*/  SHFL.BFLY PT, R7, R0, 0x4, 0x1f ;  /* 0x0c801f0000077f89 */ /* 0x000f6200000e0000 */
[----:B------:R-:W-:Y:S01]  /*5a80*/  @!P0 LOP3.LUT R5, R5, 0x1ffffffc, RZ, 0xc0, !PT ;  /* 0x1ffffffc05058812 */ /* 0x000fe200078ec0ff */
[----:B-----5:R-:W-:Y:S01]  /*5a90*/  FADD.FTZ R7, R0, R7 ;  /* 0x0000000700077221 */ /* 0x020fe20000010000 */
[----:B0-----:R-:W-:Y:S02]  /*5aa0*/  @!P0 LEA R0, R13, R6, 0x18 ;  /* 0x000000060d008211 */ /* 0x001fe400078ec0ff */
[----:B------:R-:W-:Y:S02]  /*5ab0*/  @!P3 MOV R6, 0x400 ;  /* 0x000004000006b802 */ /* 0x000fe40000000f00 */
[----:B------:R-:W0:Y:S01]  /*5ac0*/  SHFL.BFLY PT, R4, R7, 0x2, 0x1f ;  /* 0x0c401f0007047f89 */ /* 0x000e2200000e0000 */
[----:B------:R-:W-:Y:S01]  /*5ad0*/  @!P0 IMAD.IADD R0, R0, 0x1, R5 ;  /* 0x0000000100008824 */ /* 0x000fe200078e0205 */
[----:B-1----:R-:W-:-:S04]  /*5ae0*/  @!P3 LEA R15, R15, R6, 0x18 ;  /* 0x000000060f0fb211 */ /* 0x002fc800078ec0ff */
[----:B------:R-:W-:Y:S01]  /*5af0*/  @!P3 LEA R8, R8, R15, 0x2 ;  /* 0x0000000f0808b211 */ /* 0x000fe200078e10ff */
        /* <DEDUP_REMOVED lines=16> */
[----:B------:R-:W5:Y:S08]  /*5c00*/  LDC R5, c[0x0][0x318] ;  /* 0x0000c600ff057b82 */ /* 0x000f700000000800 */
[----:B------:R-:W5:Y:S08]  /*5c10*/  LDC R0, c[0x0][0x29c] ;  /* 0x0000a700ff007b82 */ /* 0x000f700000000800 */
[----:B------:R-:W2:Y:S01]  /*5c20*/  LDC R7, c[0x0][0x284] ;  /* 0x0000a100ff077b82 */ /* 0x000ea20000000800 */
[----:B-----5:R-:W-:-:S04]  /*5c30*/  IMAD R22, R22, R5, R0 ;  /* 0x0000000516167224 */ /* 0x020fc800078e0200 */
[----:B--2---:R-:W-:-:S05]  /*5c40*/  IMAD R4, R22, R7, RZ ;  /* 0x0000000716047224 */ /* 0x004fca00078e02ff */
[----:B------:R-:W-:-:S07]  /*5c50*/  SHF.R.S32.HI R5, RZ, 0x1f, R4 ;  /* 0x0000001fff057819 */ /* 0x000fce0000011404 */
.L_x_229:
[----:B------:R-:W-:Y:S01]  /*5c60*/  ULDC.64 UR6, c[0x0][0x310] ;  /* 0x0000c40000067ab9 */ /* 0x000fe20000000a00 */
[----:B------:R-:W-:Y:S01]  /*5c70*/  ULDC.64 UR8, c[0x0][0x310] ;  /* 0x0000c40000087ab9 */ /* 0x000fe20000000a00 */
[----:B------:R-:W-:Y:S04]  /*5c80*/  BSSY B0, `(.L_x_230) ;  /* 0x0000045000007945 */ /* 0x000fe80003800000 */
[----:B------:R-:W-:Y:S05]  /*5c90*/  @P1 BRA `(.L_x_231) ;  /* 0x00000004000c1947 */ /* 0x000fea0003800000 */
[----:B------:R-:W-:Y:S01]  /*5ca0*/  LOP3.LUT R0, RZ, R30, RZ, 0x33, !PT ;  /* 0x0000001eff007212 */ /* 0x000fe200078e33ff */
[----:B------:R-:W-:Y:S03]  /*5cb0*/  BSSY B1, `(.L_x_232) ;  /* 0x0000016000017945 */ /* 0x000fe60003800000 */
[----:B------:R-:W-:-:S04]  /*5cc0*/  IADD3 R12, -R18, R17, R0 ;  /* 0x00000011120c7210 */ /* 0x000fc80007ffe100 */
[----:B------:R-:W-:-:S04]  /*5cd0*/  LEA.HI R0, R12, 0x1, RZ, 0x19 ;  /* 0x000000010c007811 */ /* 0x000fc800078fc8ff */
[----:B------:R-:W-:-:S13]  /*5ce0*/  LOP3.LUT P1, R0, R0, 0x3, RZ, 0xc0, !PT ;  /* 0x0000000300007812 */ /* 0x000fda000782c0ff */
[----:B------:R-:W-:Y:S05]  /*5cf0*/  @!P1 BRA `(.L_x_233) ;  /* 0x0000000000449947 */ /* 0x000fea0003800000 */
.L_x_235:
[----:B0-----:R-:W-:Y:S02]  /*5d00*/  IMAD.IADD R10, R9, 0x1, -R30 ;  /* 0x00000001090a7824 */ /* 0x001fe400078e0a1e */
[----:B------:R-:W-:-:S03]  /*5d10*/  VIADD R0, R0, 0xffffffff ;  /* 0xffffffff00007836 */ /* 0x000fc60000000000 */
[C---:B-1----:R-:W-:Y:S02]  /*5d20*/  LEA R6, R10.reuse, UR38, 0x2 ;  /* 0x000000260a067c11 */ /* 0x042fe4000f8e10ff */
[----:B------:R-:W-:Y:S02]  /*5d30*/  LEA R7, R10, R27, 0x1 ;  /* 0x0000001b0a077211 */ /* 0x000fe400078e08ff */
[----:B------:R-:W-:Y:S02]  /*5d40*/  ISETP.NE.AND P3, PT, R0, RZ, PT ;  /* 0x000000ff0000720c */ /* 0x000fe40003f65270 */
[----:B------:R-:W1:Y:S02]  /*5d50*/  LDS R6, [R6] ;  /* 0x0000000006067984 */ /* 0x000e640000000800 */
[----:B-1----:R-:W-:-:S05]  /*5d60*/  FMUL.FTZ R11, R6, R13 ;  /* 0x0000000d060b7220 */ /* 0x002fca0000410000 */
[----:B------:R-:W-:-:S05]  /*5d70*/  F2FP.F16.F32.PACK_AB R8, RZ, R11 ;  /* 0x0000000bff08723e */ /* 0x000fca00000000ff */
[----:B------:R0:W-:Y:S01]  /*5d80*/  STS.U16 [R7], R8 ;  /* 0x0000000807007388 */ /* 0x0001e20000000400 */
[----:B------:R-:W-:Y:S05]  /*5d90*/  @!P0 BRA `(.L_x_234) ;  /* 0x0000000000148947 */ /* 0x000fea0003800000 */
[----:B0-----:R-:W-:-:S04]  /*5da0*/  IADD3 R7, P1, R9, R4, RZ ;  /* 0x0000000409077210 */ /* 0x001fc80007f3e0ff */
[----:B------:R-:W-:Y:S02]  /*5db0*/  LEA.HI.X.SX32 R8, R9, R5, 0x1, P1 ;  /* 0x0000000509087211 */ /* 0x000fe400008f0eff */
[----:B------:R-:W-:-:S04]  /*5dc0*/  LEA R6, P1, R7, UR6, 0x2 ;  /* 0x0000000607067c11 */ /* 0x000fc8000f8210ff */
[----:B------:R-:W-:-:S05]  /*5dd0*/  LEA.HI.X R7, R7, UR7, R8, 0x2, P1 ;  /* 0x0000000707077c11 */ /* 0x000fca00088f1408 */
[----:B------:R1:W-:Y:S04]  /*5de0*/  STG.E desc[UR36][R6.64], R11 ;  /* 0x0000000b06007986 */ /* 0x0003e8000c101924 */
.L_x_234:
[----:B------:R-:W-:Y:S01]  /*5df0*/  IADD3 R9, R9, 0x80, RZ ;  /* 0x0000008009097810 */ /* 0x000fe20007ffe0ff */
[----:B------:R-:W-:Y:S06]  /*5e00*/  @P3 BRA `(.L_x_235) ;  /* 0xfffffffc00bc3947 */ /* 0x000fec000383ffff */
.L_x_233:
[----:B------:R-:W-:Y:S05]  /*5e10*/  BSYNC B1 ;  /* 0x0000000000017941 */ /* 0x000fea0003800000 */
.L_x_232:
[----:B------:R-:W-:-:S13]  /*5e20*/  ISETP.GE.U32.AND P0, PT, R12, 0x180, PT ;  /* 0x000001800c00780c */ /* 0x000fda0003f06070 */
[----:B------:R-:W-:Y:S05]  /*5e30*/  @!P0 BRA `(.L_x_231) ;  /* 0x0000000000a48947 */ /* 0x000fea0003800000 */
[C---:B01----:R-:W-:Y:S01]  /*5e40*/  IMAD R7, R9.reuse, 0x2, R26 ;  /* 0x0000000209077824 */ /* 0x043fe200078e021a */
[C---:B------:R-:W-:Y:S02]  /*5e50*/  SHF.L.U32 R0, R30.reuse, 0x2, RZ ;  /* 0x000000021e007819 */ /* 0x040fe400000006ff */
[----:B------:R-:W-:Y:S01]  /*5e60*/  ISETP.NE.AND P1, PT, RZ, UR4, PT ;  /* 0x00000004ff007c0c */ /* 0x000fe2000bf25270 */
[----:B------:R-:W-:Y:S02]  /*5e70*/  IMAD R7, R30, -0x2, R7 ;  /* 0xfffffffe1e077824 */ /* 0x000fe400078e0207 */
[----:B------:R-:W-:-:S03]  /*5e80*/  IMAD R0, R9, 0x4, -R0 ;  /* 0x0000000409007824 */ /* 0x000fc600078e0a00 */
[----:B------:R-:W-:Y:S01]  /*5e90*/  IADD3 R8, R7, UR38, RZ ;  /* 0x0000002607087c10 */ /* 0x000fe2000fffe0ff */
[----:B------:R-:W-:-:S07]  /*5ea0*/  VIADD R0, R0, UR38 ;  /* 0x0000002600007c36 */ /* 0x000fce0008000000 */
.L_x_236:
[----:B------:R-:W0:Y:S01]  /*5eb0*/  LDS R6, [R0] ;  /* 0x0000000000067984 */ /* 0x000e220000000800 */
[----:B------:R-:W-:-:S04]  /*5ec0*/  IADD3 R10, P0, R9, R4, RZ ;  /* 0x00000004090a7210 */ /* 0x000fc80007f1e0ff */
[C---:B------:R-:W-:Y:S02]  /*5ed0*/  LEA.HI.X.SX32 R11, R9.reuse, R5, 0x1, P0 ;  /* 0x00000005090b7211 */ /* 0x040fe400000f0eff */
[----:B------:R-:W-:Y:S01]  /*5ee0*/  IADD3 R9, R9, 0x200, RZ ;  /* 0x0000020009097810 */ /* 0x000fe20007ffe0ff */
[----:B0-----:R-:W-:-:S05]  /*5ef0*/  FMUL.FTZ R15, R6, R13 ;  /* 0x0000000d060f7220 */ /* 0x001fca0000410000 */
        /* <DEDUP_REMOVED lines=27> */
[----:B0-----:R-:W-:Y:S01]  /*60b0*/  IMAD.MOV.U32 R8, RZ, RZ, R10 ;  /* 0x000000ffff087224 */ /* 0x001fe200078e000a */
[----:B------:R-:W-:Y:S06]  /*60c0*/  @!P0 BRA `(.L_x_236) ;  /* 0xfffffffc00788947 */ /* 0x000fec000383ffff */
.L_x_231:
[----:B------:R-:W-:Y:S05]  /*60d0*/  BSYNC B0 ;  /* 0x0000000000007941 */ /* 0x000fea0003800000 */
.L_x_230:
[----:B------:R-:W5:Y:S01]  /*60e0*/  S2R R21, SR_CTAID.X ;  /* 0x0000000000157919 */ /* 0x000f620000002500 */
[----:B------:R-:W-:Y:S01]  /*60f0*/  SHF.R.S32.HI R0, RZ, 0x1f, R23 ;  /* 0x0000001fff007819 */ /* 0x000fe20000011417 */
[----:B------:R-:W0:Y:S01]  /*6100*/  S2UR UR5, SR_CgaCtaId ;  /* 0x00000000000579c3 */ /* 0x000e220000008800 */
[-C--:B------:R-:W-:Y:S01]  /*6110*/  LEA.HI R3, R3, R18.reuse, RZ, 0x4 ;  /* 0x0000001203037211 */ /* 0x080fe200078f20ff */
[----:B------:R-:W-:Y:S01]  /*6120*/  ULDC UR4, c[0x0][0x288] ;  /* 0x0000a20000047ab9 */ /* 0x000fe20000000800 */
[----:B------:R-:W-:Y:S01]  /*6130*/  LEA.HI R0, R0, R23, RZ, 0x3 ;  /* 0x0000001700007211 */ /* 0x000fe200078f18ff */
[----:B------:R-:W-:Y:S01]  /*6140*/  ULDC UR6, c[0x0][0x284] ;  /* 0x0000a10000067ab9 */ /* 0x000fe20000000800 */
[----:B------:R-:W-:Y:S01]  /*6150*/  LOP3.LUT R5, R3, 0xfffffff0, RZ, 0xc0, !PT ;  /* 0xfffffff003057812 */ /* 0x000fe200078ec0ff */
[----:B------:R-:W-:Y:S01]  /*6160*/  IMAD.U32 R51, RZ, RZ, UR6 ;  /* 0x00000006ff337e24 */ /* 0x000fe2000f8e00ff */
[----:B------:R-:W-:Y:S01]  /*6170*/  LOP3.LUT R0, R0, 0xfffffff8, RZ, 0xc0, !PT ;  /* 0xfffffff800007812 */ /* 0x000fe200078ec0ff */
[----:B------:R-:W-:Y:S01]  /*6180*/  BSSY B0, `(.L_x_237) ;  /* 0x0000021000007945 */ /* 0x000fe20003800000 */
[----:B------:R-:W-:-:S02]  /*6190*/  IADD3 R38, -R5, R18, RZ ;  /* 0x0000001205267210 */ /* 0x000fc40007ffe1ff */
[----:B------:R-:W-:Y:S02]  /*61a0*/  CS2R R34, SRZ ;  /* 0x0000000000227805 */ /* 0x000fe4000001ff00 */
[----:B------:R-:W-:Y:S01]  /*61b0*/  SHF.R.S32.HI R31, RZ, 0x4, R3 ;  /* 0x00000004ff1f7819 */ /* 0x000fe20000011403 */
[----:B------:R-:W-:Y:S01]  /*61c0*/  IMAD.IADD R0, R23, 0x1, -R0 ;  /* 0x0000000117007824 */ /* 0x000fe200078e0a00 */
[C---:B------:R-:W-:Y:S02]  /*61d0*/  ISETP.GT.OR P1, PT, R38.reuse, 0x9, P2 ;  /* 0x000000092600780c */ /* 0x040fe40001724670 */
[----:B------:R-:W-:Y:S02]  /*61e0*/  CS2R R32, SRZ ;  /* 0x0000000000207805 */ /* 0x000fe4000001ff00 */
[----:B------:R-:W-:Y:S01]  /*61f0*/  MOV R52, UR4 ;  /* 0x0000000400347c02 */ /* 0x000fe20008000f00 */
[----:B------:R-:W-:Y:S01]  /*6200*/  UMOV UR4, 0x400 ;  /* 0x0000040000047882 */ /* 0x000fe20000000000 */
[----:B------:R-:W-:Y:S01]  /*6210*/  ISETP.NE.OR P3, PT, R31, R0, P1 ;  /* 0x000000001f00720c */ /* 0x000fe20000f65670 */
[----:B------:R-:W-:Y:S01]  /*6220*/  UIADD3 UR4, UR4, 0x120, URZ ;  /* 0x0000012004047890 */ /* 0x000fe2000fffe03f */
[----:B------:R-:W-:-:S02]  /*6230*/  SHF.L.U32 R20, R38, 0x3, RZ ;  /* 0x0000000326147819 */ /* 0x000fc400000006ff */
[----:B------:R-:W-:Y:S02]  /*6240*/  ISETP.NE.AND P0, PT, R31, R0, PT ;  /* 0x000000001f00720c */ /* 0x000fe40003f05270 */
[----:B------:R-:W-:Y:S01]  /*6250*/  ISETP.GT.AND P1, PT, R38, 0x9, PT ;  /* 0x000000092600780c */ /* 0x000fe20003f24270 */
[----:B0-----:R-:W-:Y:S01]  /*6260*/  ULEA UR4, UR5, UR4, 0x18 ;  /* 0x0000000405047291 */ /* 0x001fe2000f8ec03f */
[----:B------:R-:W-:Y:S02]  /*6270*/  IMAD R29, R29, R51, R20 ;  /* 0x000000331d1d7224 */ /* 0x000fe400078e0214 */
[----:B-----5:R-:W-:-:S03]  /*6280*/  IMAD R19, R2, R52, R21 ;  /* 0x0000003402137224 */ /* 0x020fc600078e0215 */
[----:B------:R-:W-:Y:S02]  /*6290*/  LEA R39, R38, UR4, 0x4 ;  /* 0x0000000426277c11 */ /* 0x000fe4000f8e20ff */
[----:B------:R-:W-:Y:S01]  /*62a0*/  SHF.R.S32.HI R40, RZ, 0x1f, R29 ;  /* 0x0000001fff287819 */ /* 0x000fe2000001141d */
[----:B------:R-:W-:-:S04]  /*62b0*/  IMAD R22, R19, 0x50, RZ ;  /* 0x0000005013167824 */ /* 0x000fc800078e02ff */
[----:B------:R-:W-:-:S05]  /*62c0*/  IMAD R22, R22, R51, R20 ;  /* 0x0000003316167224 */ /* 0x000fca00078e0214 */
[----:B------:R-:W-:Y:S01]  /*62d0*/  SHF.R.S32.HI R24, RZ, 0x1f, R22 ;  /* 0x0000001fff187819 */ /* 0x000fe20000011416 */
[----:B------:R-:W-:Y:S06]  /*62e0*/  @P3 BRA `(.L_x_238) ;  /* 0x0000000000283947 */ /* 0x000fec0003800000 */
[----:B------:R-:W-:Y:S01]  /*62f0*/  ULDC.64 UR4, c[0x0][0x240] ;  /* 0x0000900000047ab9 */ /* 0x000fe20000000a00 */
[----:B------:R-:W-:Y:S01]  /*6300*/  IMAD.MOV.U32 R35, RZ, RZ, RZ ;  /* 0x000000ffff237224 */ /* 0x000fe200078e00ff */
[----:B------:R-:W-:-:S04]  /*6310*/  ISETP.NE.U32.AND P3, PT, RZ, UR4, PT ;  /* 0x00000004ff007c0c */ /* 0x000fc8000bf65070 */
[----:B------:R-:W-:-:S13]  /*6320*/  ISETP.NE.AND.EX P3, PT, RZ, UR5, PT, P3 ;  /* 0x00000005ff007c0c */ /* 0x000fda000bf65330 */
[----:B------:R-:W-:Y:S05]  /*6330*/  @!P3 BRA `(.L_x_239) ;  /* 0x000000000010b947 */ /* 0x000fea0003800000 */
[----:B------:R-:W0:Y:S01]  /*6340*/  LDC.64 R32, c[0x0][0x240] ;  /* 0x00009000ff207b82 */ /* 0x000e220000000a00 */
[----:B------:R-:W-:-:S04]  /*6350*/  IMAD R3, R21, 0x50, R20 ;  /* 0x0000005015037824 */ /* 0x000fc800078e0214 */
[----:B0-----:R-:W-:-:S06]  /*6360*/  IMAD.WIDE R32, R3, 0x2, R32 ;  /* 0x0000000203207825 */ /* 0x001fcc00078e0220 */
[----:B------:R-:W5:Y:S02]  /*6370*/  LDG.E.128 R32, desc[UR36][R32.64] ;  /* 0x0000002420207981 */ /* 0x000f64000c1e1d00 */
.L_x_239:
[----:B-----5:R0:W-:Y:S02]  /*6380*/  STS.128 [R39], R32 ;  /* 0x0000002027007388 */ /* 0x0201e40000000c00 */
.L_x_238:
[----:B------:R-:W-:Y:S05]  /*6390*/  BSYNC B0 ;  /* 0x0000000000007941 */ /* 0x000fea0003800000 */
.L_x_237:
[----:B------:R-:W-:Y:S01]  /*63a0*/  BAR.SYNC.DEFER_BLOCKING 0x0 ;  /* 0x0000000000007b1d */ /* 0x000fe20000010000 */
[----:B------:R-:W-:Y:S01]  /*63b0*/  HFMA2.MMA R0, -RZ, RZ, 0, 0 ;  /* 0x00000000ff007435 */ /* 0x000fe200000001ff */
[----:B------:R-:W-:Y:S01]  /*63c0*/  CS2R R46, SRZ ;  /* 0x00000000002e7805 */ /* 0x000fe2000001ff00 */
[----:B------:R-:W-:Y:S01]  /*63d0*/  HFMA2.MMA R3, -RZ, RZ, 0, 0 ;  /* 0x00000000ff037435 */ /* 0x000fe200000001ff */
[----:B------:R-:W-:Y:S01]  /*63e0*/  IMAD.MOV.U32 R50, RZ, RZ, RZ ;  /* 0x000000ffff327224 */ /* 0x000fe200078e00ff */
[----:B------:R-:W-:Y:S01]  /*63f0*/  MOV R45, RZ ;  /* 0x000000ff002d7202 */ /* 0x000fe20000000f00 */
[----:B------:R-:W-:Y:S01]  /*6400*/  ULDC UR9, c[0x0][0x284] ;  /* 0x0000a10000097ab9 */ /* 0x000fe20000000800 */
[----:B------:R-:W-:Y:S01]  /*6410*/  ULDC UR8, c[0x0][0x288] ;  /* 0x0000a20000087ab9 */ /* 0x000fe20000000800 */
[----:B------:R-:W-:Y:S01]  /*6420*/  ULDC.64 UR6, c[0x0][0x258] ;  /* 0x0000960000067ab9 */ /* 0x000fe20000000a00 */
[----:B------:R-:W-:Y:S01]  /*6430*/  ULDC.64 UR10, c[0x0][0x250] ;  /* 0x00009400000a7ab9 */ /* 0x000fe20000000a00 */
[----:B------:R-:W-:Y:S01]  /*6440*/  BSSY B0, `(.L_x_240) ;  /* 0x00001ce000007945 */ /* 0x000fe20003800000 */
[----:B------:R-:W-:-:S02]  /*6450*/  IMAD.MOV.U32 R48, RZ, RZ, RZ ;  /* 0x000000ffff307224 */ /* 0x000fc400078e00ff */
[----:B------:R-:W-:Y:S01]  /*6460*/  IMAD.MOV.U32 R41, RZ, RZ, RZ ;  /* 0x000000ffff297224 */ /* 0x000fe200078e00ff */
        /* <DEDUP_REMOVED lines=8> */
[----:B------:R-:W-:-:S03]  /*64f0*/  IMAD R49, R31, 0x2, R27 ;  /* 0x000000021f317824 */ /* 0x000fc600078e021b */
[----:B------:R-:W-:-:S04]  /*6500*/  IADD3 R0, P3, R22, R5, RZ ;  /* 0x0000000516007210 */ /* 0x000fc80007f7e0ff */
[----:B------:R-:W-:Y:S02]  /*6510*/  LEA.HI.X.SX32 R5, R5, R24, 0x1, P3 ;  /* 0x0000001805057211 */ /* 0x000fe400018f0eff */
[----:B------:R-:W-:Y:S02]  /*6520*/  ISETP.GE.AND P3, PT, R44, R55, PT ;  /* 0x000000372c00720c */ /* 0x000fe40003f66270 */
[----:B------:R-:W-:-:S04]  /*6530*/  LEA R36, P4, R0, R54, 0x1 ;  /* 0x0000003600247211 */ /* 0x000fc800078808ff */
[----:B------:R-:W-:Y:S02]  /*6540*/  LEA.HI.X R37, R0, R53, R5, 0x1, P4 ;  /* 0x0000003500257211 */ /* 0x000fe400020f0c05 */
[----:B------:R-:W-:-:S05]  /*6550*/  MOV R0, RZ ;  /* 0x000000ff00007202 */ /* 0x000fca0000000f00 */
[----:B------:R-:W-:Y:S05]  /*6560*/  @P3 BRA `(.L_x_243) ;  /* 0x0000000800c43947 */ /* 0x000fea0003800000 */
[----:B------:R-:W-:Y:S01]  /*6570*/  IMAD.MOV R5, RZ, RZ, -R17 ;  /* 0x000000ffff057224 */ /* 0x000fe200078e0a11 */
[----:B------:R-:W-:Y:S01]  /*6580*/  LOP3.LUT R0, RZ, R51, RZ, 0x33, !PT ;  /* 0x00000033ff007212 */ /* 0x000fe200078e33ff */
[----:B------:R-:W5:Y:S01]  /*6590*/  LDC.64 R42, c[0x0][0x2e8] ;  /* 0x0000ba00ff2a7b82 */ /* 0x000f620000000a00 */
[----:B------:R-:W-:Y:S01]  /*65a0*/  IMAD R3, R16, R52, R21 ;  /* 0x0000003410037224 */ /* 0x000fe200078e0215 */
[----:B------:R-:W-:Y:S01]  /*65b0*/  BSSY B2, `(.L_x_244) ;  /* 0x0000043000027945 */ /* 0x000fe20003800000 */
[----:B------:R-:W-:Y:S01]  /*65c0*/  VIMNMX R5, R0, R5, !PT ;  /* 0x0000000500057248 */ /* 0x000fe20007fe0100 */
[----:B------:R-:W-:Y:S01]  /*65d0*/  HFMA2.MMA R48, -RZ, RZ, 0, 0 ;  /* 0x00000000ff307435 */ /* 0x000fe200000001ff */
[----:B------:R-:W-:Y:S01]  /*65e0*/  IADD3 R0, -R30, -0x2, -R31 ;  /* 0xfffffffe1e007810 */ /* 0x000fe20007ffe91f */
[----:B------:R-:W-:Y:S01]  /*65f0*/  IMAD R3, R3, 0x50, R20 ;  /* 0x0000005003037824 */ /* 0x000fe200078e0214 */
[----:B------:R-:W-:Y:S01]  /*6600*/  MOV R60, R44 ;  /* 0x0000002c003c7202 */ /* 0x000fe20000000f00 */
[----:B------:R-:W-:Y:S01]  /*6610*/  IMAD.MOV.U32 R41, RZ, RZ, RZ ;  /* 0x000000ffff297224 */ /* 0x000fe200078e00ff */
[----:B-1----:R-:W-:-:S02]  /*6620*/  IADD3 R6, R0, -R5, RZ ;  /* 0x8000000500067210 */ /* 0x002fc40007ffe0ff */
[----:B------:R-:W-:Y:S01]  /*6630*/  CS2R R46, SRZ ;  /* 0x00000000002e7805 */ /* 0x000fe2000001ff00 */
[----:B------:R-:W-:Y:S01]  /*6640*/  IMAD.MOV.U32 R45, RZ, RZ, RZ ;  /* 0x000000ffff2d7224 */ /* 0x000fe200078e00ff */
[----:B------:R-:W-:Y:S01]  /*6650*/  MOV R50, RZ ;  /* 0x000000ff00327202 */ /* 0x000fe20000000f00 */
[----:B------:R-:W-:Y:S01]  /*6660*/  IMAD.MOV.U32 R0, RZ, RZ, RZ ;  /* 0x000000ffff007224 */ /* 0x000fe200078e00ff */
[----:B------:R-:W-:Y:S01]  /*6670*/  LOP3.LUT P3, RZ, R6, 0x8, RZ, 0xc0, !PT ;  /* 0x0000000806ff7812 */ /* 0x000fe2000786c0ff */
[----:B-----5:R-:W-:-:S04]  /*6680*/  IMAD.WIDE R42, R3, 0x2, R42 ;  /* 0x00000002032a7825 */ /* 0x020fc800078e022a */
[----:B------:R-:W-:-:S08]  /*6690*/  IMAD.MOV.U32 R3, RZ, RZ, RZ ;  /* 0x000000ffff037224 */ /* 0x000fd000078e00ff */
        /* <DEDUP_REMOVED lines=8> */
[----:B------:R-:W-:-:S06]  /*6720*/  LEA.HI.X R5, R3, UR5, R0, 0x2, P2 ;  /* 0x0000000503057c11 */ /* 0x000fcc00090f1400 */
        /* <DEDUP_REMOVED lines=9> */
[----:B------:R-:W5:Y:S01]  /*67c0*/  LDG.E.128 R12, desc[UR36][R12.64] ;  /* 0x000000240c0c7981 */ /* 0x000f62000c1e1d00 */
[----:B------:R-:W-:-:S06]  /*67d0*/  UISETP.NE.AND UP0, UPT, UR4, URZ, UPT ;  /* 0x0000003f0400728c */ /* 0x000fcc000bf05270 */
[----:B------:R-:W-:Y:S01]  /*67e0*/  PLOP3.LUT P2, PT, PT, PT, UP0, 0x80, 0x0 ;  /* 0x000000000000781c */ /* 0x000fe20003f4f008 */
[----:B-1----:R-:W-:-:S12]  /*67f0*/  HADD2.F32 R0, -RZ, R0.H0_H0 ;  /* 0x20000000ff007230 */ /* 0x002fd80000004100 */
[----:B------:R-:W-:Y:S05]  /*6800*/  @P2 BRA `(.L_x_246) ;  /* 0x0000000000302947 */ /* 0x000fea0003800000 */
[----:B------:R-:W-:Y:S01]  /*6810*/  ISETP.NE.AND P5, PT, R28, RZ, PT ;  /* 0x000000ff1c00720c */ /* 0x000fe20003fa5270 */
        /* <DEDUP_REMOVED lines=11> */
.L_x_246:
[--C-:B-----5:R-:W-:Y:S01]  /*68d0*/  HADD2.F32 R3, -RZ, R12.reuse.H1_H1 ;  /* 0x3000000cff037230 */ /* 0x120fe20000004100 */
[----:B------:R-:W-:Y:S01]  /*68e0*/  IADD3 R60, R44, 0x8, RZ ;  /* 0x000000082c3c7810 */ /* 0x000fe20007ffe0ff */
[--C-:B------:R-:W-:Y:S02]  /*68f0*/  HADD2.F32 R5, -RZ, R13.reuse.H0_H0 ;  /* 0x2000000dff057230 */ /* 0x100fe40000004100 */
[----:B------:R-:W-:Y:S02]  /*6900*/  HADD2.F32 R7, -RZ, R13.H1_H1 ;  /* 0x3000000dff077230 */ /* 0x000fe40000004100 */
[C---:B------:R-:W-:Y:S01]  /*6910*/  FFMA.FTZ R46, R0.reuse, R3, RZ ;  /* 0x00000003002e7223 */ /* 0x040fe200000100ff */
[----:B------:R-:W-:Y:S02]  /*6920*/  HADD2.F32 R41, -RZ, R12.H0_H0 ;  /* 0x2000000cff297230 */ /* 0x000fe40000004100 */
[----:B------:R-:W-:Y:S01]  /*6930*/  FFMA.FTZ R3, R0, R5, RZ ;  /* 0x0000000500037223 */ /* 0x000fe200000100ff */
[----:B------:R-:W-:-:S02]  /*6940*/  HADD2.F32 R9, -RZ, R14.H0_H0 ;  /* 0x2000000eff097230 */ /* 0x000fc40000004100 */
[C---:B------:R-:W-:Y:S01]  /*6950*/  FFMA.FTZ R48, R0.reuse, R7, RZ ;  /* 0x0000000700307223 */ /* 0x040fe200000100ff */
[----:B------:R-:W-:Y:S02]  /*6960*/  HADD2.F32 R11, -RZ, R14.H1_H1 ;  /* 0x3000000eff0b7230 */ /* 0x000fe40000004100 */
[C---:B------:R-:W-:Y:S01]  /*6970*/  FFMA.FTZ R41, R0.reuse, R41, RZ ;  /* 0x0000002900297223 */ /* 0x040fe200000100ff */
[--C-:B-1----:R-:W-:Y:S02]  /*6980*/  HADD2.F32 R13, -RZ, R15.reuse.H0_H0 ;  /* 0x2000000fff0d7230 */ /* 0x102fe40000004100 */
[C---:B------:R-:W-:Y:S01]  /*6990*/  FFMA.FTZ R45, R0.reuse, R9, RZ ;  /* 0x00000009002d7223 */ /* 0x040fe200000100ff */
[----:B------:R-:W-:Y:S02]  /*69a0*/  HADD2.F32 R15, -RZ, R15.H1_H1 ;  /* 0x3000000fff0f7230 */ /* 0x000fe40000004100 */
[C---:B------:R-:W-:Y:S01]  /*69b0*/  FFMA.FTZ R50, R0.reuse, R11, RZ ;  /* 0x0000000b00327223 */ /* 0x040fe200000100ff */
[----:B------:R-:W-:-:S02]  /*69c0*/  FFMA.FTZ R47, R0, R13, RZ ;  /* 0x0000000d002f7223 */ /* 0x000fc400000100ff */
[----:B------:R-:W-:-:S07]  /*69d0*/  FFMA.FTZ R0, R0, R15, RZ ;  /* 0x0000000f00007223 */ /* 0x000fce00000100ff */
.L_x_245:
[----:B------:R-:W-:Y:S05]  /*69e0*/  BSYNC B2 ;  /* 0x0000000000027941 */ /* 0x000fea0003800000 */
.L_x_244:
[----:B------:R-:W-:-:S13]  /*69f0*/  LOP3.LUT P3, RZ, R6, 0xfffffff8, RZ, 0xc0, !PT ;  /* 0xfffffff806ff7812 */ /* 0x000fda000786c0ff */
[----:B------:R-:W-:Y:S05]  /*6a00*/  @!P3 BRA `(.L_x_243) ;  /* 0x00000004009cb947 */ /* 0x000fea0003800000 */
[----:B------:R-:W-:Y:S01]  /*6a10*/  ULDC UR4, c[0x0][0x29c] ;  /* 0x0000a70000047ab9 */ /* 0x000fe20000000800 */
[----:B------:R-:W-:Y:S01]  /*6a20*/  IMAD R63, R2, R51, RZ ;  /* 0x00000033023f7224 */ /* 0x000fe200078e02ff */
[----:B------:R-:W-:-:S06]  /*6a30*/  UISETP.NE.AND UP0, UPT, UR4, URZ, UPT ;  /* 0x0000003f0400728c */ /* 0x000fcc000bf05270 */
[----:B------:R-:W-:-:S13]  /*6a40*/  PLOP3.LUT P2, PT, PT, PT, UP0, 0x80, 0x0 ;  /* 0x000000000000781c */ /* 0x000fda0003f4f008 */
.L_x_249:
[----:B------:R-:W-:Y:S02]  /*6a50*/  SHF.R.S32.HI R4, RZ, 0x1f, R60 ;  /* 0x0000001fff047819 */ /* 0x000fe4000001143c */
[C---:B------:R-:W-:Y:S02]  /*6a60*/  IADD3 R5, P3, R63.reuse, R60, RZ ;  /* 0x0000003c3f057210 */ /* 0x040fe40007f7e0ff */
[----:B------:R-:W-:Y:S02]  /*6a70*/  ISETP.NE.AND P5, PT, R28, RZ, PT ;  /* 0x000000ff1c00720c */ /* 0x000fe40003fa5270 */
[----:B------:R-:W-:Y:S02]  /*6a80*/  LEA.HI.X.SX32 R4, R63, R4, 0x1, P3 ;  /* 0x000000043f047211 */ /* 0x000fe400018f0eff */
[----:B------:R-:W-:-:S04]  /*6a90*/  LEA R58, P3, R5, UR6, 0x2 ;  /* 0x00000006053a7c11 */ /* 0x000fc8000f8610ff */
[----:B------:R-:W-:-:S05]  /*6aa0*/  LEA.HI.X R59, R5, UR7, R4, 0x2, P3 ;  /* 0x00000007053b7c11 */ /* 0x000fca00098f1404 */
[----:B------:R-:W2:Y:S01]  /*6ab0*/  LDG.E R5, desc[UR36][R58.64] ;  /* 0x000000243a057981 */ /* 0x000ea2000c1e1900 */
[----:B------:R-:W-:Y:S01]  /*6ac0*/  IMAD.U32 R52, RZ, RZ, UR8 ;  /* 0x00000008ff347e24 */ /* 0x000fe2000f8e00ff */
[----:B------:R-:W-:Y:S01]  /*6ad0*/  MOV R51, UR9 ;  /* 0x0000000900337c02 */ /* 0x000fe20008000f00 */
[----:B------:R-:W-:Y:S01]  /*6ae0*/  IMAD R7, R60, 0x50, RZ ;  /* 0x000000503c077824 */ /* 0x000fe200078e02ff */
[----:B------:R-:W-:Y:S01]  /*6af0*/  MOV R53, UR11 ;  /* 0x0000000b00357c02 */ /* 0x000fe20008000f00 */
[----:B------:R-:W-:-:S03]  /*6b00*/  IMAD.U32 R54, RZ, RZ, UR10 ;  /* 0x0000000aff367e24 */ /* 0x000fc6000f8e00ff */
[----:B------:R-:W-:-:S04]  /*6b10*/  IADD3 R6, P4, R22, R7, RZ ;  /* 0x0000000716067210 */ /* 0x000fc80007f9e0ff */
[----:B------:R-:W-:Y:S02]  /*6b20*/  LEA.HI.X.SX32 R7, R7, R24, 0x1, P4 ;  /* 0x0000001807077211 */ /* 0x000fe400020f0eff */
[----:B------:R-:W-:-:S04]  /*6b30*/  LEA R56, P4, R6, R54, 0x1 ;  /* 0x0000003606387211 */ /* 0x000fc800078808ff */
[----:B------:R-:W-:Y:S01]  /*6b40*/  LEA.HI.X R57, R6, R53, R7, 0x1, P4 ;  /* 0x0000003506397211 */ /* 0x000fe200020f0c07 */
[----:B--2---:R-:W-:-:S04]  /*6b50*/  IMAD R5, R5, R52, RZ ;  /* 0x0000003405057224 */ /* 0x004fc800078e02ff */
[----:B------:R-:W-:-:S04]  /*6b60*/  IMAD R5, R5, R51, R60 ;  /* 0x0000003305057224 */ /* 0x000fc800078e023c */
[----:B------:R-:W-:-:S05]  /*6b70*/  IMAD R5, R5, 0x50, RZ ;  /* 0x0000005005057824 */ /* 0x000fca00078e02ff */
[----:B------:R-:W-:-:S04]  /*6b80*/  IADD3 R8, P3, R29, R5, RZ ;  /* 0x000000051d087210 */ /* 0x000fc80007f7e0ff */
[----:B------:R-:W-:Y:S02]  /*6b90*/  LEA.HI.X.SX32 R5, R5, R40, 0x1, P3 ;  /* 0x0000002805057211 */ /* 0x000fe400018f0eff */
[----:B------:R-:W-:-:S04]  /*6ba0*/  LEA R4, P3, R8, R54, 0x1 ;  /* 0x0000003608047211 */ /* 0x000fc800078608ff */
        /* <DEDUP_REMOVED lines=14> */
.L_x_247:
[----:B------:R2:W3:Y:S01]  /*6c90*/  LDG.E R59, desc[UR36][R58.64+0x20] ;  /* 0x000020243a3b7981 */ /* 0x0004e2000c1e1900 */
[----:B------:R-:W-:Y:S01]  /*6ca0*/  IMAD.MOV.U32 R9, RZ, RZ, 0x50 ;  /* 0x00000050ff097424 */ /* 0x000fe200078e00ff */
[----:B------:R-:W-:-:S05]  /*6cb0*/  IADD3 R12, R60, -R30, RZ ;  /* 0x8000001e3c0c7210 */ /* 0x000fca0007ffe0ff */
[----:B--2---:R-:W-:-:S05]  /*6cc0*/  IMAD R58, R12, 0x2, R27 ;  /* 0x000000020c3a7824 */ /* 0x004fca00078e021b */
[----:B------:R-:W2:Y:S01]  /*6cd0*/  LDS.U16 R12, [R58] ;  /* 0x000000003a0c7984 */ /* 0x000ea20000000400 */
[----:B---3--:R-:W-:-:S04]  /*6ce0*/  IMAD R8, R59, R52, RZ ;  /* 0x000000343b087224 */ /* 0x008fc800078e02ff */
[----:B------:R-:W-:-:S04]  /*6cf0*/  IMAD R8, R8, R51, R60 ;  /* 0x0000003308087224 */ /* 0x000fc800078e023c */
[----:B------:R-:W-:-:S05]  /*6d00*/  IMAD R8, R8, R9, 0x280 ;  /* 0x0000028008087424 */ /* 0x000fca00078e0209 */
[----:B------:R-:W-:-:S04]  /*6d10*/  IADD3 R9, P3, R29, R8, RZ ;  /* 0x000000081d097210 */ /* 0x000fc80007f7e0ff */
[----:B------:R-:W-:Y:S02]  /*6d20*/  LEA.HI.X.SX32 R10, R8, R40, 0x1, P3 ;  /* 0x00000028080a7211 */ /* 0x000fe400018f0eff */
[----:B------:R-:W-:-:S04]  /*6d30*/  LEA R8, P3, R9, R54, 0x1 ;  /* 0x0000003609087211 */ /* 0x000fc800078608ff */
[----:B------:R-:W-:-:S06]  /*6d40*/  LEA.HI.X R9, R9, R53, R10, 0x1, P3 ;  /* 0x0000003509097211 */ /* 0x000fcc00018f0c0a */
[----:B------:R-:W5:Y:S02]  /*6d50*/  LDG.E.128 R8, desc[UR36][R8.64] ;  /* 0x0000002408087981 */ /* 0x000f64000c1e1d00 */
[--C-:B-----5:R-:W-:Y:S02]  /*6d60*/  HADD2.F32 R13, -RZ, R4.reuse.H0_H0 ;  /* 0x20000004ff0d7230 */ /* 0x120fe40000004100 */
[----:B------:R-:W-:Y:S02]  /*6d70*/  HADD2.F32 R15, -RZ, R4.H1_H1 ;  /* 0x30000004ff0f7230 */ /* 0x000fe40000004100 */
[--C-:B------:R-:W-:Y:S02]  /*6d80*/  HADD2.F32 R14, -RZ, R6.reuse.H0_H0 ;  /* 0x20000006ff0e7230 */ /* 0x100fe40000004100 */
[----:B------:R-:W-:Y:S02]  /*6d90*/  HADD2.F32 R59, -RZ, R6.H1_H1 ;  /* 0x30000006ff3b7230 */ /* 0x000fe40000004100 */
[----:B-1----:R-:W-:-:S02]  /*6da0*/  HADD2.F32 R4, -RZ, R5.H0_H0 ;  /* 0x20000005ff047230 */ /* 0x002fc40000004100 */
[----:B------:R-:W-:Y:S02]  /*6db0*/  HADD2.F32 R6, -RZ, R7.H0_H0 ;  /* 0x20000007ff067230 */ /* 0x000fe40000004100 */
[----:B--2---:R-:W-:Y:S02]  /*6dc0*/  HADD2.F32 R12, -RZ, R12.H0_H0 ;  /* 0x2000000cff0c7230 */ /* 0x004fe40000004100 */
[----:B------:R-:W-:Y:S02]  /*6dd0*/  HADD2.F32 R5, -RZ, R5.H1_H1 ;  /* 0x30000005ff057230 */ /* 0x000fe40000004100 */
[----:B------:R-:W-:Y:S02]  /*6de0*/  HADD2.F32 R7, -RZ, R7.H1_H1 ;  /* 0x30000007ff077230 */ /* 0x000fe40000004100 */
        /* <DEDUP_REMOVED lines=20> */
.L_x_248:
[----:B------:R-:W2:Y:S01]  /*6f30*/  LDS.U16 R0, [R58+0x10] ;  /* 0x000010003a007984 */ /* 0x000ea20000000400 */
[----:B------:R-:W-:Y:S01]  /*6f40*/  IADD3 R60, R60, 0x10, RZ ;  /* 0x000000103c3c7810 */ /* 0x000fe20007ffe0ff */
[--C-:B------:R-:W-:Y:S02]  /*6f50*/  HADD2.F32 R3, -RZ, R8.reuse.H1_H1 ;  /* 0x30000008ff037230 */ /* 0x100fe40000004100 */
[--C-:B------:R-:W-:Y:S01]  /*6f60*/  HADD2.F32 R5, -RZ, R9.reuse.H0_H0 ;  /* 0x20000009ff057230 */ /* 0x100fe20000004100 */
[----:B------:R-:W-:Y:S01]  /*6f70*/  ISETP.GE.AND P3, PT, R60, R55, PT ;  /* 0x000000373c00720c */ /* 0x000fe20003f66270 */
[----:B------:R-:W-:Y:S02]  /*6f80*/  HADD2.F32 R41, -RZ, R8.H0_H0 ;  /* 0x20000008ff297230 */ /* 0x000fe40000004100 */
[----:B-1----:R-:W-:Y:S02]  /*6f90*/  HADD2.F32 R9, -RZ, R9.H1_H1 ;  /* 0x30000009ff097230 */ /* 0x002fe40000004100 */
[----:B------:R-:W-:-:S02]  /*6fa0*/  HADD2.F32 R45, -RZ, R10.H0_H0 ;  /* 0x2000000aff2d7230 */ /* 0x000fc40000004100 */
[----:B------:R-:W-:Y:S02]  /*6fb0*/  HADD2.F32 R7, -RZ, R10.H1_H1 ;  /* 0x3000000aff077230 */ /* 0x000fe40000004100 */
        /* <DEDUP_REMOVED lines=12> */
.L_x_243:
[----:B------:R-:W-:Y:S05]  /*7080*/  BSYNC B1 ;  /* 0x0000000000017941 */ /* 0x000fea0003800000 */
.L_x_242:
[----:B------:R-:W-:-:S13]  /*7090*/  ISETP.GE.AND P3, PT, R44, R23, PT ;  /* 0x000000172c00720c */ /* 0x000fda0003f66270 */
[----:B------:R-:W-:Y:S05]  /*70a0*/  @P3 BRA `(.L_x_241) ;  /* 0x00000010001c3947 */ /* 0x000fea0003800000 */
[----:B------:R-:W-:Y:S01]  /*70b0*/  IADD3 R5, -R31, -0x2, R17 ;  /* 0xfffffffe1f057810 */ /* 0x000fe20007ffe111 */
[----:B------:R-:W5:Y:S01]  /*70c0*/  LDC.64 R8, c[0x0][0x2e8] ;  /* 0x0000ba00ff087b82 */ /* 0x000f620000000a00 */
[----:B------:R-:W-:Y:S03]  /*70d0*/  BSSY B1, `(.L_x_250) ;  /* 0x0000054000017945 */ /* 0x000fe60003800000 */
[----:B------:R-:W-:Y:S02]  /*70e0*/  IMAD.IADD R12, R5, 0x1, -R30 ;  /* 0x00000001050c7824 */ /* 0x000fe400078e0a1e */
[----:B------:R-:W-:-:S03]  /*70f0*/  IMAD R5, R16, R52, R21 ;  /* 0x0000003410057224 */ /* 0x000fc600078e0215 */
[----:B------:R-:W-:Y:S01]  /*7100*/  LOP3.LUT P3, RZ, R12, 0x8, RZ, 0xc0, !PT ;  /* 0x000000080cff7812 */ /* 0x000fe2000786c0ff */
[----:B------:R-:W-:-:S04]  /*7110*/  IMAD R5, R5, 0x50, R20 ;  /* 0x0000005005057824 */ /* 0x000fc800078e0214 */
[----:B-----5:R-:W-:-:S08]  /*7120*/  IMAD.WIDE R8, R5, 0x2, R8 ;  /* 0x0000000205087825 */ /* 0x020fd000078e0208 */
[----:B------:R-:W-:Y:S05]  /*7130*/  @P3 BRA `(.L_x_251) ;  /* 0x0000000400343947 */ /* 0x000fea0003800000 */
[----:B------:R-:W-:Y:S01]  /*7140*/  ISETP.GE.AND P3, PT, R44, R51, PT ;  /* 0x000000332c00720c */ /* 0x000fe20003f66270 */
[----:B------:R-:W-:-:S12]  /*7150*/  BSSY B2, `(.L_x_252) ;  /* 0x000004a000027945 */ /* 0x000fd80003800000 */
[----:B------:R-:W-:Y:S05]  /*7160*/  @!P3 BRA `(.L_x_253) ;  /* 0x000000040020b947 */ /* 0x000fea0003800000 */
[----:B-1----:R-:W-:Y:S01]  /*7170*/  IABS R7, R51 ;  /* 0x0000003300077213 */ /* 0x002fe20000000000 */
[----:B------:R-:W-:Y:S01]  /*7180*/  ULDC.64 UR4, c[0x0][0x258] ;  /* 0x0000960000047ab9 */ /* 0x000fe20000000a00 */
[----:B------:R-:W-:Y:S01]  /*7190*/  IABS R13, R44 ;  /* 0x0000002c000d7213 */ /* 0x000fe20000000000 */
[----:B------:R-:W1:Y:S01]  /*71a0*/  LDS.U16 R49, [R49] ;  /* 0x0000000031317984 */ /* 0x000e620000000400 */
[----:B------:R-:W0:Y:S01]  /*71b0*/  I2F.RP R6, R7 ;  /* 0x0000000700067306 */ /* 0x000e220000209400 */
[----:B------:R-:W-:Y:S02]  /*71c0*/  ISETP.GE.AND P3, PT, R44, RZ, PT ;  /* 0x000000ff2c00720c */ /* 0x000fe40003f66270 */
[----:B------:R-:W-:-:S05]  /*71d0*/  ISETP.NE.AND P4, PT, R51, RZ, PT ;  /* 0x000000ff3300720c */ /* 0x000fca0003f85270 */
[----:B0-----:R-:W0:Y:S02]  /*71e0*/  MUFU.RCP R6, R6 ;  /* 0x0000000600067308 */ /* 0x001e240000001000 */
[----:B0-----:R-:W-:-:S06]  /*71f0*/  IADD3 R10, R6, 0xffffffe, RZ ;  /* 0x0ffffffe060a7810 */ /* 0x001fcc0007ffe0ff */
[----:B------:R-:W0:Y:S02]  /*7200*/  F2I.FTZ.U32.TRUNC.NTZ R5, R10 ;  /* 0x0000000a00057305 */ /* 0x000e24000021f000 */
[----:B0-----:R-:W-:-:S04]  /*7210*/  IMAD.MOV R4, RZ, RZ, -R5 ;  /* 0x000000ffff047224 */ /* 0x001fc800078e0a05 */
[----:B------:R-:W-:Y:S01]  /*7220*/  IMAD R11, R4, R7, RZ ;  /* 0x00000007040b7224 */ /* 0x000fe200078e02ff */
[----:B------:R-:W-:-:S05]  /*7230*/  MOV R4, RZ ;  /* 0x000000ff00047202 */ /* 0x000fca0000000f00 */
[----:B------:R-:W-:-:S04]  /*7240*/  IMAD.HI.U32 R4, R5, R11, R4 ;  /* 0x0000000b05047227 */ /* 0x000fc800078e0004 */
[----:B------:R-:W-:-:S04]  /*7250*/  IMAD.MOV.U32 R5, RZ, RZ, R13 ;  /* 0x000000ffff057224 */ /* 0x000fc800078e000d */
[----:B------:R-:W-:-:S05]  /*7260*/  IMAD.HI.U32 R4, R4, R5, RZ ;  /* 0x0000000504047227 */ /* 0x000fca00078e00ff */
[----:B------:R-:W-:-:S05]  /*7270*/  IADD3 R4, -R4, RZ, RZ ;  /* 0x000000ff04047210 */ /* 0x000fca0007ffe1ff */
[----:B------:R-:W-:-:S05]  /*7280*/  IMAD R4, R7, R4, R5 ;  /* 0x0000000407047224 */ /* 0x000fca00078e0205 */
[----:B------:R-:W-:-:S13]  /*7290*/  ISETP.GT.U32.AND P2, PT, R7, R4, PT ;  /* 0x000000040700720c */ /* 0x000fda0003f44070 */
[----:B------:R-:W-:-:S05]  /*72a0*/  @!P2 IMAD.IADD R4, R4, 0x1, -R7 ;  /* 0x000000010404a824 */ /* 0x000fca00078e0a07 */
        /* <DEDUP_REMOVED lines=20> */
[----:B------:R-:W-:Y:S01]  /*73f0*/  UISETP.NE.AND UP0, UPT, UR4, URZ, UPT ;  /* 0x0000003f0400728c */ /* 0x000fe2000bf05270 */
[----:B-1----:R-:W-:-:S05]  /*7400*/  HADD2.F32 R10, -RZ, R49.H0_H0 ;  /* 0x20000031ff0a7230 */ /* 0x002fca0000004100 */
[----:B------:R-:W-:-:S13]  /*7410*/  PLOP3.LUT P2, PT, PT, PT, UP0, 0x80, 0x0 ;  /* 0x000000000000781c */ /* 0x000fda0003f4f008 */
[----:B------:R-:W-:Y:S05]  /*7420*/  @P2 BRA `(.L_x_254) ;  /* 0x0000000000302947 */ /* 0x000fea0003800000 */
[----:B------:R-:W-:Y:S01]  /*7430*/  ISETP.NE.AND P5, PT, R28, RZ, PT ;  /* 0x000000ff1c00720c */ /* 0x000fe20003fa5270 */
[----:B------:R-:W0:-:S12]  /*7440*/  LDS.128 R56, [R39] ;  /* 0x0000000027387984 */ /* 0x000e180000000c00 */
        /* <DEDUP_REMOVED lines=10> */
.L_x_254:
[--C-:B-----5:R-:W-:Y:S02]  /*74f0*/  HADD2.F32 R11, -RZ, R4.reuse.H0_H0 ;  /* 0x20000004ff0b7230 */ /* 0x120fe40000004100 */
[----:B------:R-:W-:Y:S02]  /*7500*/  HADD2.F32 R13, -RZ, R4.H1_H1 ;  /* 0x30000004ff0d7230 */ /* 0x000fe40000004100 */
[--C-:B------:R-:W-:Y:S02]  /*7510*/  HADD2.F32 R14, -RZ, R6.reuse.H0_H0 ;  /* 0x20000006ff0e7230 */ /* 0x100fe40000004100 */
[C---:B------:R-:W-:Y:S01]  /*7520*/  FFMA.FTZ R41, R10.reuse, R11, R41 ;  /* 0x0000000b0a297223 */ /* 0x040fe20000010029 */
[----:B------:R-:W-:Y:S02]  /*7530*/  HADD2.F32 R15, -RZ, R6.H1_H1 ;  /* 0x30000006ff0f7230 */ /* 0x000fe40000004100 */
[----:B------:R-:W-:Y:S01]  /*7540*/  FFMA.FTZ R46, R10, R13, R46 ;  /* 0x0000000d0a2e7223 */ /* 0x000fe2000001002e */
[----:B0-----:R-:W-:-:S02]  /*7550*/  HADD2.F32 R4, -RZ, R5.H0_H0 ;  /* 0x20000005ff047230 */ /* 0x001fc40000004100 */
[C---:B------:R-:W-:Y:S01]  /*7560*/  FFMA.FTZ R45, R10.reuse, R14, R45 ;  /* 0x0000000e0a2d7223 */ /* 0x040fe2000001002d */
[----:B------:R-:W-:Y:S02]  /*7570*/  HADD2.F32 R6, -RZ, R7.H0_H0 ;  /* 0x20000007ff067230 */ /* 0x000fe40000004100 */
[C---:B------:R-:W-:Y:S01]  /*7580*/  FFMA.FTZ R50, R10.reuse, R15, R50 ;  /* 0x0000000f0a327223 */ /* 0x040fe20000010032 */
[----:B------:R-:W-:Y:S02]  /*7590*/  HADD2.F32 R5, -RZ, R5.H1_H1 ;  /* 0x30000005ff057230 */ /* 0x000fe40000004100 */
[C---:B------:R-:W-:Y:S01]  /*75a0*/  FFMA.FTZ R3, R10.reuse, R4, R3 ;  /* 0x000000040a037223 */ /* 0x040fe20000010003 */
[----:B------:R-:W-:Y:S02]  /*75b0*/  HADD2.F32 R7, -RZ, R7.H1_H1 ;  /* 0x30000007ff077230 */ /* 0x000fe40000004100 */
[C---:B------:R-:W-:Y:S01]  /*75c0*/  FFMA.FTZ R47, R10.reuse, R6, R47 ;  /* 0x000000060a2f7223 */ /* 0x040fe2000001002f */
[----:B------:R-:W-:-:S02]  /*75d0*/  FFMA.FTZ R48, R10, R5, R48 ;  /* 0x000000050a307223 */ /* 0x000fc40000010030 */
[----:B------:R-:W-:-:S07]  /*75e0*/  FFMA.FTZ R0, R10, R7, R0 ;  /* 0x000000070a007223 */ /* 0x000fce0000010000 */
.L_x_253:
[----:B------:R-:W-:Y:S05]  /*75f0*/  BSYNC B2 ;  /* 0x0000000000027941 */ /* 0x000fea0003800000 */
.L_x_252:
[----:B------:R-:W-:-:S07]  /*7600*/  IADD3 R44, R44, 0x8, RZ ;  /* 0x000000082c2c7810 */ /* 0x000fce0007ffe0ff */
.L_x_251:
[----:B------:R-:W-:Y:S05]  /*7610*/  BSYNC B1 ;  /* 0x0000000000017941 */ /* 0x000fea0003800000 */
.L_x_250:
[----:B------:R-:W-:-:S13]  /*7620*/  LOP3.LUT P3, RZ, R12, 0xfffffff8, RZ, 0xc0, !PT ;  /* 0xfffffff80cff7812 */ /* 0x000fda000786c0ff */
[----:B------:R-:W-:Y:S05]  /*7630*/  @!P3 BRA `(.L_x_241) ;  /* 0x0000000800b8b947 */ /* 0x000fea0003800000 */
[----:B------:R-:W-:Y:S01]  /*7640*/  IMAD R5, R44, 0x2, R26 ;  /* 0x000000022c057824 */ /* 0x000fe200078e021a */
[----:B-1----:R-:W-:Y:S01]  /*7650*/  MOV R7, 0x50 ;  /* 0x0000005000077802 */ /* 0x002fe20000000f00 */
[----:B------:R-:W-:Y:S02]  /*7660*/  IMAD.MOV.U32 R36, RZ, RZ, RZ ;  /* 0x000000ffff247224 */ /* 0x000fe400078e00ff */
[----:B------:R-:W-:Y:S02]  /*7670*/  IMAD R5, R30, -0x2, R5 ;  /* 0xfffffffe1e057824 */ /* 0x000fe400078e0205 */
[----:B------:R-:W-:-:S03]  /*7680*/  IMAD R26, R44, R7, 0x280 ;  /* 0x000002802c1a7424 */ /* 0x000fc600078e0207 */
[----:B------:R-:W-:-:S07]  /*7690*/  IADD3 R49, R5, UR38, RZ ;  /* 0x0000002605317c10 */ /* 0x000fce000fffe0ff */
.L_x_261:
[----:B------:R-:W1:Y:S01]  /*76a0*/  LDC R61, c[0x0][0x284] ;  /* 0x0000a100ff3d7b82 */ /* 0x000e620000000800 */
[----:B------:R-:W-:Y:S01]  /*76b0*/  VIADD R5, R26, 0xfffffd80 ;  /* 0xfffffd801a057836 */ /* 0x000fe20000000000 */
[----:B------:R-:W-:Y:S01]  /*76c0*/  BSSY B1, `(.L_x_255) ;  /* 0x0000052000017945 */ /* 0x000fe20003800000 */
[----:B------:R-:W-:-:S03]  /*76d0*/  IADD3 R51, R49, R36, RZ ;  /* 0x0000002431337210 */ /* 0x000fc60007ffe0ff */
[----:B------:R-:W-:Y:S02]  /*76e0*/  IADD3 R4, P3, R22, R5, RZ ;  /* 0x0000000516047210 */ /* 0x000fe40007f7e0ff */
[----:B------:R-:W5:Y:S02]  /*76f0*/  LDC.64 R12, c[0x0][0x250] ;  /* 0x00009400ff0c7b82 */ /* 0x000f640000000a00 */
[----:B------:R-:W-:Y:S02]  /*7700*/  LEA.HI.X.SX32 R5, R5, R24, 0x1, P3 ;  /* 0x0000001805057211 */ /* 0x000fe400018f0eff */
[----:B-1----:R-:W-:Y:S02]  /*7710*/  ISETP.GE.AND P3, PT, R44, R61, PT ;  /* 0x0000003d2c00720c */ /* 0x002fe40003f66270 */
[----:B-----5:R-:W-:-:S04]  /*7720*/  LEA R10, P4, R4, R12, 0x1 ;  /* 0x0000000c040a7211 */ /* 0x020fc800078808ff */
[----:B------:R-:W-:-:S07]  /*7730*/  LEA.HI.X R11, R4, R13, R5, 0x1, P4 ;  /* 0x0000000d040b7211 */ /* 0x000fce00020f0c05 */
[----:B------:R-:W-:Y:S05]  /*7740*/  @!P3 BRA `(.L_x_256) ;  /* 0x000000040024b947 */ /* 0x000fea0003800000 */
[----:B------:R-:W-:Y:S01]  /*7750*/  IABS R7, R61 ;  /* 0x0000003d00077213 */ /* 0x000fe20000000000 */
[----:B------:R-:W-:Y:S01]  /*7760*/  ULDC.64 UR4, c[0x0][0x258] ;  /* 0x0000960000047ab9 */ /* 0x000fe20000000a00 */
[----:B------:R-:W-:Y:S02]  /*7770*/  IABS R37, R44 ;  /* 0x0000002c00257213 */ /* 0x000fe40000000000 */
[----:B------:R-:W1:Y:S01]  /*7780*/  I2F.RP R6, R7 ;  /* 0x0000000700067306 */ /* 0x000e620000209400 */
[----:B------:R-:W-:Y:S02]  /*7790*/  ISETP.GE.AND P3, PT, R44, RZ, PT ;  /* 0x000000ff2c00720c */ /* 0x000fe40003f66270 */
[----:B------:R-:W-:-:S05]  /*77a0*/  ISETP.NE.AND P4, PT, R61, RZ, PT ;  /* 0x000000ff3d00720c */ /* 0x000fca0003f85270 */
[----:B-1----:R-:W1:Y:S02]  /*77b0*/  MUFU.RCP R6, R6 ;  /* 0x0000000600067308 */ /* 0x002e640000001000 */
[----:B-1----:R-:W-:-:S06]  /*77c0*/  VIADD R14, R6, 0xffffffe ;  /* 0x0ffffffe060e7836 */ /* 0x002fcc0000000000 */
[----:B------:R-:W1:Y:S02]  /*77d0*/  F2I.FTZ.U32.TRUNC.NTZ R5, R14 ;  /* 0x0000000e00057305 */ /* 0x000e64000021f000 */
[----:B-1----:R-:W-:-:S05]  /*77e0*/  IADD3 R4, RZ, -R5, RZ ;  /* 0x80000005ff047210 */ /* 0x002fca0007ffe0ff */
[----:B------:R-:W-:Y:S02]  /*77f0*/  IMAD R15, R4, R7, RZ ;  /* 0x00000007040f7224 */ /* 0x000fe400078e02ff */
[----:B------:R-:W-:-:S04]  /*7800*/  IMAD.MOV.U32 R4, RZ, RZ, RZ ;  /* 0x000000ffff047224 */ /* 0x000fc800078e00ff */
[----:B------:R-:W-:Y:S01]  /*7810*/  IMAD.HI.U32 R4, R5, R15, R4 ;  /* 0x0000000f05047227 */ /* 0x000fe200078e0004 */
[----:B------:R-:W-:Y:S02]  /*7820*/  MOV R5, R37 ;  /* 0x0000002500057202 */ /* 0x000fe40000000f00 */
[----:B------:R-:W1:Y:S03]  /*7830*/  LDS.U16 R37, [R51] ;  /* 0x0000000033257984 */ /* 0x000e660000000400 */
[----:B------:R-:W-:-:S04]  /*7840*/  IMAD.HI.U32 R4, R4, R5, RZ ;  /* 0x0000000504047227 */ /* 0x000fc800078e00ff */
[----:B------:R-:W-:-:S04]  /*7850*/  IMAD.MOV R4, RZ, RZ, -R4 ;  /* 0x000000ffff047224 */ /* 0x000fc800078e0a04 */
[----:B------:R-:W-:-:S05]  /*7860*/  IMAD R4, R7, R4, R5 ;  /* 0x0000000407047224 */ /* 0x000fca00078e0205 */
[----:B------:R-:W-:-:S13]  /*7870*/  ISETP.GT.U32.AND P2, PT, R7, R4, PT ;  /* 0x000000040700720c */ /* 0x000fda0003f44070 */
[----:B------:R-:W-:-:S04]  /*7880*/  @!P2 IADD3 R4, R4, -R7, RZ ;  /* 0x800000070404a210 */ /* 0x000fc80007ffe0ff */
[----:B------:R-:W-:-:S13]  /*7890*/  ISETP.GT.U32.AND P2, PT, R7, R4, PT ;  /* 0x000000040700720c */ /* 0x000fda0003f44070 */
[----:B------:R-:W-:Y:S02]  /*78a0*/  @!P2 IMAD.IADD R4, R4, 0x1, -R7 ;  /* 0x000000010404a824 */ /* 0x000fe400078e0a07 */
        /* <DEDUP_REMOVED lines=35> */
.L_x_257:
[--C-:B-----5:R-:W-:Y:S02]  /*7ae0*/  HADD2.F32 R15, -RZ, R4.reuse.H0_H0 ;  /* 0x20000004ff0f7230 */ /* 0x120fe40000004100 */
[----:B------:R-:W-:Y:S02]  /*7af0*/  HADD2.F32 R37, -RZ, R4.H1_H1 ;  /* 0x30000004ff257230 */ /* 0x000fe40000004100 */
[--C-:B------:R-:W-:Y:S02]  /*7b00*/  HADD2.F32 R42, -RZ, R6.reuse.H0_H0 ;  /* 0x20000006ff2a7230 */ /* 0x100fe40000004100 */
[C---:B------:R-:W-:Y:S01]  /*7b10*/  FFMA.FTZ R41, R14.reuse, R15, R41 ;  /* 0x0000000f0e297223 */ /* 0x040fe20000010029 */
[----:B------:R-:W-:Y:S02]  /*7b20*/  HADD2.F32 R43, -RZ, R6.H1_H1 ;  /* 0x30000006ff2b7230 */ /* 0x000fe40000004100 */
[----:B------:R-:W-:Y:S01]  /*7b30*/  FFMA.FTZ R46, R14, R37, R46 ;  /* 0x000000250e2e7223 */ /* 0x000fe2000001002e */
[----:B-1----:R-:W-:-:S02]  /*7b40*/  HADD2.F32 R4, -RZ, R5.H0_H0 ;  /* 0x20000005ff047230 */ /* 0x002fc40000004100 */
        /* <DEDUP_REMOVED lines=9> */
.L_x_256:
[----:B------:R-:W-:Y:S05]  /*7be0*/  BSYNC B1 ;  /* 0x0000000000017941 */ /* 0x000fea0003800000 */
.L_x_255:
[----:B------:R-:W-:Y:S01]  /*7bf0*/  VIADD R6, R44, 0x8 ;  /* 0x000000082c067836 */ /* 0x000fe20000000000 */
[----:B------:R-:W-:Y:S04]  /*7c00*/  BSSY B1, `(.L_x_258) ;  /* 0x000004c000017945 */ /* 0x000fe80003800000 */
[----:B------:R-:W-:-:S13]  /*7c10*/  ISETP.GE.AND P3, PT, R6, R61, PT ;  /* 0x0000003d0600720c */ /* 0x000fda0003f66270 */
        /* <DEDUP_REMOVED lines=8> */
[----:B-1----:R-:W-:-:S06]  /*7ca0*/  IADD3 R15, R14, 0xffffffe, RZ ;  /* 0x0ffffffe0e0f7810 */ /* 0x002fcc0007ffe0ff */
[----:B------:R-:W1:Y:S02]  /*7cb0*/  F2I.FTZ.U32.TRUNC.NTZ R5, R15 ;  /* 0x0000000f00057305 */ /* 0x000e64000021f000 */
[----:B-1----:R-:W-:-:S04]  /*7cc0*/  IMAD.MOV R4, RZ, RZ, -R5 ;  /* 0x000000ffff047224 */ /* 0x002fc800078e0a05 */
        /* <DEDUP_REMOVED lines=27> */
[C---:B------:R-:W-:Y:S02]  /*7e80*/  LEA R4, P2, R6.reuse, R12, 0x1 ;  /* 0x0000000c06047211 */ /* 0x040fe400078408ff */
[----:B------:R-:W1:Y:S02]  /*7e90*/  LDS.U16 R12, [R51+0x10] ;  /* 0x00001000330c7984 */ /* 0x000e640000000400 */
[----:B------:R-:W-:-:S06]  /*7ea0*/  LEA.HI.X R5, R6, R13, R5, 0x1, P2 ;  /* 0x0000000d06057211 */ /* 0x000fcc00010f0c05 */
        /* <DEDUP_REMOVED lines=17> */
.L_x_260:
[--C-:B-1---5:R-:W-:Y:S02]  /*7fc0*/  HADD2.F32 R10, -RZ, R4.reuse.H0_H0 ;  /* 0x20000004ff0a7230 */ /* 0x122fe40000004100 */
[----:B------:R-:W-:Y:S02]  /*7fd0*/  HADD2.F32 R11, -RZ, R4.H1_H1 ;  /* 0x30000004ff0b7230 */ /* 0x000fe40000004100 */
[--C-:B------:R-:W-:Y:S02]  /*7fe0*/  HADD2.F32 R12, -RZ, R6.reuse.H0_H0 ;  /* 0x20000006ff0c7230 */ /* 0x100fe40000004100 */
[C---:B------:R-:W-:Y:S01]  /*7ff0*/  FFMA.FTZ R41, R42.reuse, R10, R41 ;  /* 0x0000000a2a297223 */ /* 0x040fe20000010029 */
[----:B------:R-:W-:Y:S02]  /*8000*/  HADD2.F32 R13, -RZ, R6.H1_H1 ;  /* 0x30000006ff0d7230 */ /* 0x000fe40000004100 */
[----:B------:R-:W-:Y:S01]  /*8010*/  FFMA.FTZ R46, R42, R11, R46 ;  /* 0x0000000b2a2e7223 */ /* 0x000fe2000001002e */
[----:B------:R-:W-:-:S02]  /*8020*/  HADD2.F32 R4, -RZ, R5.H0_H0 ;  /* 0x20000005ff047230 */ /* 0x000fc40000004100 */
        /* <DEDUP_REMOVED lines=9> */
.L_x_259:
[----:B------:R-:W-:Y:S05]  /*80c0*/  BSYNC B1 ;  /* 0x0000000000017941 */ /* 0x000fea0003800000 */
.L_x_258:
[----:B------:R-:W-:Y:S01]  /*80d0*/  IADD3 R44, R44, 0x10, RZ ;  /* 0x000000102c2c7810 */ /* 0x000fe20007ffe0ff */
[----:B------:R-:W-:Y:S01]  /*80e0*/  VIADD R36, R36, 0x20 ;  /* 0x0000002024247836 */ /* 0x000fe20000000000 */
[----:B------:R-:W-:Y:S02]  /*80f0*/  IADD3 R26, R26, 0x500, RZ ;  /* 0x000005001a1a7810 */ /* 0x000fe40007ffe0ff */
[----:B------:R-:W-:-:S13]  /*8100*/  ISETP.GE.AND P3, PT, R44, R23, PT ;  /* 0x000000172c00720c */ /* 0x000fda0003f66270 */
[----:B------:R-:W-:Y:S05]  /*8110*/  @!P3 BRA `(.L_x_261) ;  /* 0xfffffff40060b947 */ /* 0x000fea000383ffff */
.L_x_241:
[----:B------:R-:W-:Y:S05]  /*8120*/  BSYNC B0 ;  /* 0x0000000000007941 */ /* 0x000fea0003800000 */
.L_x_240:
[----:B------:R-:W-:Y:S01]  /*8130*/  ISETP.GT.OR P0, PT, R38, 0x9, P0 ;  /* 0x000000092600780c */ /* 0x000fe20000704670 */
[----:B------:R-:W-:-:S12]  /*8140*/  BSSY B0, `(.L_x_262) ;  /* 0x0000036000007945 */ /* 0x000fd80003800000 */
[----:B------:R-:W-:Y:S05]  /*8150*/  @P0 BRA `(.L_x_263) ;  /* 0x0000000000d00947 */ /* 0x000fea0003800000 */
[----:B------:R-:W0:Y:S01]  /*8160*/  LDC.64 R36, c[0x0][0x250] ;  /* 0x00009400ff247b82 */ /* 0x000e220000000a00 */
[----:B------:R-:W-:-:S04]  /*8170*/  IMAD.MOV.U32 R2, RZ, RZ, 0x50 ;  /* 0x00000050ff027424 */ /* 0x000fc800078e00ff */
[----:B------:R-:W-:-:S05]  /*8180*/  IMAD R17, R17, R2, -0x50 ;  /* 0xffffffb011117424 */ /* 0x000fca00078e0202 */
[----:B------:R-:W-:-:S04]  /*8190*/  IADD3 R2, P0, R22, R17, RZ ;  /* 0x0000001116027210 */ /* 0x000fc80007f1e0ff */
[----:B------:R-:W-:Y:S02]  /*81a0*/  LEA.HI.X.SX32 R17, R17, R24, 0x1, P0 ;  /* 0x0000001811117211 */ /* 0x000fe400000f0eff */
[----:B0-----:R-:W-:-:S04]  /*81b0*/  LEA R4, P0, R2, R36, 0x1 ;  /* 0x0000002402047211 */ /* 0x001fc800078008ff */
[----:B------:R-:W-:-:S06]  /*81c0*/  LEA.HI.X R5, R2, R37, R17, 0x1, P0 ;  /* 0x0000002502057211 */ /* 0x000fcc00000f0c11 */
[----:B-1----:R-:W5:Y:S01]  /*81d0*/  LDG.E.128 R4, desc[UR36][R4.64] ;  /* 0x0000002404047981 */ /* 0x002f62000c1e1d00 */
[----:B------:R-:W-:Y:S01]  /*81e0*/  IADD3 R30, R23, -R30, RZ ;  /* 0x8000001e171e7210 */ /* 0x000fe20007ffe0ff */
[----:B------:R-:W-:Y:S04]  /*81f0*/  BSSY B1, `(.L_x_264) ;  /* 0x000001a000017945 */ /* 0x000fe80003800000 */
[----:B------:R-:W-:-:S06]  /*8200*/  IMAD R27, R30, 0x2, R27 ;  /* 0x000000021e1b7824 */ /* 0x000fcc00078e021b */
[----:B------:R-:W0:Y:S02]  /*8210*/  LDS.U16 R27, [R27] ;  /* 0x000000001b1b7984 */ /* 0x000e240000000400 */
[----:B0-----:R-:W-:Y:S01]  /*8220*/  HADD2.F32 R2, -RZ, R27.H0_H0 ;  /* 0x2000001bff027230 */ /* 0x001fe20000004100 */
[----:B------:R-:W-:Y:S06]  /*8230*/  @P2 BRA `(.L_x_265) ;  /* 0x0000000000542947 */ /* 0x000fec0003800000 */
[----:B------:R-:W-:-:S13]  /*8240*/  ISETP.NE.AND P3, PT, R28, RZ, PT ;  /* 0x000000ff1c00720c */ /* 0x000fda0003f65270 */
[----:B------:R-:W0:Y:S08]  /*8250*/  @P3 LDC R10, c[0x0][0x288] ;  /* 0x0000a200ff0a3b82 */ /* 0x000e300000000800 */
[----:B------:R-:W1:Y:S01]  /*8260*/  @P3 LDC.64 R8, c[0x0][0x2e8] ;  /* 0x0000ba00ff083b82 */ /* 0x000e620000000a00 */
[----:B0-----:R-:W-:-:S04]  /*8270*/  @P3 IMAD R21, R16, R10, R21 ;  /* 0x0000000a10153224 */ /* 0x001fc800078e0215 */
[----:B------:R-:W-:-:S04]  /*8280*/  @P3 IMAD R11, R21, 0x50, R20 ;  /* 0x00000050150b3824 */ /* 0x000fc800078e0214 */
[----:B-1----:R-:W-:-:S05]  /*8290*/  @P3 IMAD.WIDE R10, R11, 0x2, R8 ;  /* 0x000000020b0a3825 */ /* 0x002fca00078e0208 */
[----:B------:R-:W2:Y:S01]  /*82a0*/  @P3 LDG.E.128 R12, desc[UR36][R10.64] ;  /* 0x000000240a0c3981 */ /* 0x000ea2000c1e1d00 */
        /* <DEDUP_REMOVED lines=14> */
.L_x_265:
[----:B------:R-:W-:Y:S05]  /*8390*/  BSYNC B1 ;  /* 0x0000000000017941 */ /* 0x000fea0003800000 */
.L_x_264:
[--C-:B0----5:R-:W-:Y:S02]  /*83a0*/  HADD2.F32 R8, -RZ, R4.reuse.H0_H0 ;  /* 0x20000004ff087230 */ /* 0x121fe40000004100 */
        /* <DEDUP_REMOVED lines=15> */
.L_x_263:
[----:B------:R-:W-:Y:S05]  /*84a0*/  BSYNC B0 ;  /* 0x0000000000007941 */ /* 0x000fea0003800000 */
.L_x_262:
[----:B------:R-:W-:Y:S06]  /*84b0*/  BAR.SYNC.DEFER_BLOCKING 0x0 ;  /* 0x0000000000007b1d */ /* 0x000fec0000010000 */
[----:B------:R-:W-:Y:S05]  /*84c0*/  @P1 BRA `(.L_x_266) ;  /* 0x0000000400901947 */ /* 0x000fea0003800000 */
[C---:B------:R-:W-:Y:S01]  /*84d0*/  LOP3.LUT R2, R18.reuse, 0xffffffc0, RZ, 0xc0, !PT ;  /* 0xffffffc012027812 */ /* 0x040fe200078ec0ff */
[----:B------:R-:W-:Y:S01]  /*84e0*/  IMAD R31, R31, 0x50, R20 ;  /* 0x000000501f1f7824 */ /* 0x000fe200078e0214 */
[----:B------:R-:W-:Y:S02]  /*84f0*/  LOP3.LUT R4, R18, 0xffffffe0, RZ, 0xc0, !PT ;  /* 0xffffffe012047812 */ /* 0x000fe400078ec0ff */
[----:B------:R-:W-:Y:S02]  /*8500*/  ISETP.NE.AND P0, PT, R2, 0x40, PT ;  /* 0x000000400200780c */ /* 0x000fe40003f05270 */
[----:B------:R-:W-:Y:S02]  /*8510*/  LOP3.LUT R5, R18, 0xfffffff0, RZ, 0xc0, !PT ;  /* 0xfffffff012057812 */ /* 0x000fe400078ec0ff */
[----:B------:R-:W-:Y:S02]  /*8520*/  ISETP.NE.AND P3, PT, R4, 0x20, PT ;  /* 0x000000200400780c */ /* 0x000fe40003f65270 */
[----:B------:R-:W-:-:S02]  /*8530*/  ISETP.NE.AND P4, PT, R5, 0x10, PT ;  /* 0x000000100500780c */ /* 0x000fc40003f85270 */
[C---:B------:R-:W-:Y:S02]  /*8540*/  ISETP.GT.AND P2, PT, R18.reuse, 0x3f, PT ;  /* 0x0000003f1200780c */ /* 0x040fe40003f44270 */
[C---:B------:R-:W-:Y:S02]  /*8550*/  ISETP.GT.AND P6, PT, R18.reuse, 0x1f, PT ;  /* 0x0000001f1200780c */ /* 0x040fe40003fc4270 */
[----:B------:R-:W-:Y:S02]  /*8560*/  ISETP.GT.AND P5, PT, R18, 0xf, PT ;  /* 0x0000000f1200780c */ /* 0x000fe40003fa4270 */
[----:B------:R-:W-:Y:S01]  /*8570*/  LEA R31, R31, UR38, 0x1 ;  /* 0x000000261f1f7c11 */ /* 0x000fe2000f8e08ff */
[----:B------:R-:W-:Y:S10]  /*8580*/  @P0 BRA `(.L_x_267) ;  /* 0x0000000000140947 */ /* 0x000ff40003800000 */
[----:B------:R-:W-:Y:S02]  /*8590*/  F2FP.F16.F32.PACK_AB R4, R46, R41 ;  /* 0x000000292e04723e */ /* 0x000fe400000000ff */
[----:B------:R-:W-:Y:S02]  /*85a0*/  F2FP.F16.F32.PACK_AB R5, R48, R3 ;  /* 0x000000033005723e */ /* 0x000fe400000000ff */
[----:B-1----:R-:W-:Y:S02]  /*85b0*/  F2FP.F16.F32.PACK_AB R6, R50, R45 ;  /* 0x0000002d3206723e */ /* 0x002fe400000000ff */
[----:B------:R-:W-:-:S05]  /*85c0*/  F2FP.F16.F32.PACK_AB R7, R0, R47 ;  /* 0x0000002f0007723e */ /* 0x000fca00000000ff */
[----:B------:R1:W-:Y:S02]  /*85d0*/  STS.128 [R31+-0x280], R4 ;  /* 0xfffd80041f007388 */ /* 0x0003e40000000c00 */
.L_x_267:
[----:B------:R-:W-:Y:S05]  /*85e0*/  WARPSYNC.ALL ;  /* 0x0000000000007948 */ /* 0x000fea0003800000 */
[----:B------:R-:W-:Y:S06]  /*85f0*/  BAR.SYNC.DEFER_BLOCKING 0x0 ;  /* 0x0000000000007b1d */ /* 0x000fec0000010000 */
[----:B------:R-:W-:Y:S04]  /*8600*/  BSSY B0, `(.L_x_268) ;  /* 0x0000013000007945 */ /* 0x000fe80003800000 */
[----:B------:R-:W-:Y:S05]  /*8610*/  @P2 BRA `(.L_x_269) ;  /* 0x0000000000442947 */ /* 0x000fea0003800000 */
[----:B-1----:R-:W1:Y:S02]  /*8620*/  LDS.128 R4, [R31] ;  /* 0x000000001f047984 */ /* 0x002e640000000c00 */
[--C-:B-1----:R-:W-:Y:S02]  /*8630*/  HADD2.F32 R2, -RZ, R4.reuse.H0_H0 ;  /* 0x20000004ff027230 */ /* 0x102fe40000004100 */
[----:B------:R-:W-:Y:S02]  /*8640*/  HADD2.F32 R9, -RZ, R4.H1_H1 ;  /* 0x30000004ff097230 */ /* 0x000fe40000004100 */
[--C-:B------:R-:W-:Y:S02]  /*8650*/  HADD2.F32 R8, -RZ, R6.reuse.H0_H0 ;  /* 0x20000006ff087230 */ /* 0x100fe40000004100 */
[----:B------:R-:W-:Y:S01]  /*8660*/  FADD.FTZ R41, R41, R2 ;  /* 0x0000000229297221 */ /* 0x000fe20000010000 */
[----:B------:R-:W-:Y:S02]  /*8670*/  HADD2.F32 R11, -RZ, R6.H1_H1 ;  /* 0x30000006ff0b7230 */ /* 0x000fe40000004100 */
[----:B------:R-:W-:Y:S01]  /*8680*/  FADD.FTZ R46, R46, R9 ;  /* 0x000000092e2e7221 */ /* 0x000fe20000010000 */
[----:B------:R-:W-:-:S02]  /*8690*/  HADD2.F32 R4, -RZ, R5.H0_H0 ;  /* 0x20000005ff047230 */ /* 0x000fc40000004100 */
[----:B------:R-:W-:Y:S01]  /*86a0*/  FADD.FTZ R45, R45, R8 ;  /* 0x000000082d2d7221 */ /* 0x000fe20000010000 */
[----:B------:R-:W-:Y:S02]  /*86b0*/  HADD2.F32 R6, -RZ, R7.H0_H0 ;  /* 0x20000007ff067230 */ /* 0x000fe40000004100 */
[----:B------:R-:W-:Y:S01]  /*86c0*/  FADD.FTZ R50, R50, R11 ;  /* 0x0000000b32327221 */ /* 0x000fe20000010000 */
[----:B------:R-:W-:Y:S02]  /*86d0*/  HADD2.F32 R5, -RZ, R5.H1_H1 ;  /* 0x30000005ff057230 */ /* 0x000fe40000004100 */
[----:B------:R-:W-:Y:S01]  /*86e0*/  FADD.FTZ R3, R3, R4 ;  /* 0x0000000403037221 */ /* 0x000fe20000010000 */
[----:B------:R-:W-:Y:S02]  /*86f0*/  HADD2.F32 R7, -RZ, R7.H1_H1 ;  /* 0x30000007ff077230 */ /* 0x000fe40000004100 */
[----:B------:R-:W-:Y:S01]  /*8700*/  FADD.FTZ R47, R47, R6 ;  /* 0x000000062f2f7221 */ /* 0x000fe20000010000 */
[----:B------:R-:W-:-:S02]  /*8710*/  FADD.FTZ R48, R48, R5 ;  /* 0x0000000530307221 */ /* 0x000fc40000010000 */
[----:B------:R-:W-:-:S07]  /*8720*/  FADD.FTZ R0, R0, R7 ;  /* 0x0000000700007221 */ /* 0x000fce0000010000 */
.L_x_269:
[----:B------:R-:W-:Y:S05]  /*8730*/  BSYNC B0 ;  /* 0x0000000000007941 */ /* 0x000fea0003800000 */
.L_x_268:
[----:B------:R-:W-:Y:S06]  /*8740*/  BAR.SYNC.DEFER_BLOCKING 0x0 ;  /* 0x0000000000007b1d */ /* 0x000fec0000010000 */
[----:B------:R-:W-:Y:S04]  /*8750*/  BSSY B0, `(.L_x_270) ;  /* 0x0000007000007945 */ /* 0x000fe80003800000 */
[----:B------:R-:W-:Y:S05]  /*8760*/  @P3 BRA `(.L_x_271) ;  /* 0x0000000000143947 */ /* 0x000fea0003800000 */
[----:B-1----:R-:W-:Y:S02]  /*8770*/  F2FP.F16.F32.PACK_AB R4, R46, R41 ;  /* 0x000000292e04723e */ /* 0x002fe400000000ff */
[----:B------:R-:W-:Y:S02]  /*8780*/  F2FP.F16.F32.PACK_AB R5, R48, R3 ;  /* 0x000000033005723e */ /* 0x000fe400000000ff */
[----:B------:R-:W-:Y:S02]  /*8790*/  F2FP.F16.F32.PACK_AB R6, R50, R45 ;  /* 0x0000002d3206723e */ /* 0x000fe400000000ff */
[----:B------:R-:W-:-:S05]  /*87a0*/  F2FP.F16.F32.PACK_AB R7, R0, R47 ;  /* 0x0000002f0007723e */ /* 0x000fca00000000ff */
[----:B------:R1:W-:Y:S02]  /*87b0*/  STS.128 [R31+-0x140], R4 ;  /* 0xfffec0041f007388 */ /* 0x0003e40000000c00 */
.L_x_271:
[----:B------:R-:W-:Y:S05]  /*87c0*/  BSYNC B0 ;  /* 0x0000000000007941 */ /* 0x000fea0003800000 */
.L_x_270:
        /* <DEDUP_REMOVED lines=20> */
.L_x_273:
[----:B------:R-:W-:Y:S05]  /*8910*/  BSYNC B0 ;  /* 0x0000000000007941 */ /* 0x000fea0003800000 */
.L_x_272:
        /* <DEDUP_REMOVED lines=8> */
.L_x_275:
[----:B------:R-:W-:Y:S05]  /*89a0*/  BSYNC B0 ;  /* 0x0000000000007941 */ /* 0x000fea0003800000 */
.L_x_274:
[----:B------:R-:W-:Y:S06]  /*89b0*/  BAR.SYNC.DEFER_BLOCKING 0x0 ;  /* 0x0000000000007b1d */ /* 0x000fec0000010000 */
[----:B------:R-:W-:Y:S04]  /*89c0*/  BSSY B0, `(.L_x_276) ;  /* 0x0000013000007945 */ /* 0x000fe80003800000 */
[----:B------:R-:W-:Y:S05]  /*89d0*/  @P5 BRA `(.L_x_277) ;  /* 0x0000000000445947 */ /* 0x000fea0003800000 */
[----:B-1----:R-:W1:Y:S02]  /*89e0*/  LDS.128 R28, [R31] ;  /* 0x000000001f1c7984 */ /* 0x002e640000000c00 */
[--C-:B-1----:R-:W-:Y:S02]  /*89f0*/  HADD2.F32 R4, -RZ, R29.reuse.H0_H0 ;  /* 0x2000001dff047230 */ /* 0x102fe40000004100 */
[--C-:B------:R-:W-:Y:S02]  /*8a00*/  HADD2.F32 R2, -RZ, R28.reuse.H0_H0 ;  /* 0x2000001cff027230 */ /* 0x100fe40000004100 */
[----:B------:R-:W-:Y:S02]  /*8a10*/  HADD2.F32 R5, -RZ, R28.H1_H1 ;  /* 0x3000001cff057230 */ /* 0x000fe40000004100 */
[----:B------:R-:W-:Y:S01]  /*8a20*/  FADD.FTZ R3, R3, R4 ;  /* 0x0000000403037221 */ /* 0x000fe20000010000 */
[----:B------:R-:W-:Y:S02]  /*8a30*/  HADD2.F32 R29, -RZ, R29.H1_H1 ;  /* 0x3000001dff1d7230 */ /* 0x000fe40000004100 */
[----:B------:R-:W-:Y:S01]  /*8a40*/  FADD.FTZ R41, R41, R2 ;  /* 0x0000000229297221 */ /* 0x000fe20000010000 */
[----:B------:R-:W-:-:S02]  /*8a50*/  HADD2.F32 R6, -RZ, R30.H0_H0 ;  /* 0x2000001eff067230 */ /* 0x000fc40000004100 */
[----:B------:R-:W-:Y:S01]  /*8a60*/  FADD.FTZ R46, R46, R5 ;  /* 0x000000052e2e7221 */ /* 0x000fe20000010000 */
[----:B------:R-:W-:Y:S02]  /*8a70*/  HADD2.F32 R7, -RZ, R30.H1_H1 ;  /* 0x3000001eff077230 */ /* 0x000fe40000004100 */
[----:B------:R-:W-:Y:S01]  /*8a80*/  FADD.FTZ R48, R48, R29 ;  /* 0x0000001d30307221 */ /* 0x000fe20000010000 */
[--C-:B------:R-:W-:Y:S02]  /*8a90*/  HADD2.F32 R8, -RZ, R31.reuse.H0_H0 ;  /* 0x2000001fff087230 */ /* 0x100fe40000004100 */
[----:B------:R-:W-:Y:S01]  /*8aa0*/  FADD.FTZ R45, R45, R6 ;  /* 0x000000062d2d7221 */ /* 0x000fe20000010000 */
[----:B------:R-:W-:Y:S02]  /*8ab0*/  HADD2.F32 R9, -RZ, R31.H1_H1 ;  /* 0x3000001fff097230 */ /* 0x000fe40000004100 */
[----:B------:R-:W-:Y:S01]  /*8ac0*/  FADD.FTZ R50, R50, R7 ;  /* 0x0000000732327221 */ /* 0x000fe20000010000 */
[----:B------:R-:W-:-:S02]  /*8ad0*/  FADD.FTZ R47, R47, R8 ;  /* 0x000000082f2f7221 */ /* 0x000fc40000010000 */
[----:B------:R-:W-:-:S07]  /*8ae0*/  FADD.FTZ R0, R0, R9 ;  /* 0x0000000900007221 */ /* 0x000fce0000010000 */
.L_x_277:
[----:B------:R-:W-:Y:S05]  /*8af0*/  BSYNC B0 ;  /* 0x0000000000007941 */ /* 0x000fea0003800000 */
.L_x_276:
[----:B------:R-:W-:Y:S06]  /*8b00*/  BAR.SYNC.DEFER_BLOCKING 0x0 ;  /* 0x0000000000007b1d */ /* 0x000fec0000010000 */
.L_x_266:
[----:B------:R-:W-:-:S04]  /*8b10*/  IADD3 R18, R18, 0xf, RZ ;  /* 0x0000000f12127810 */ /* 0x000fc80007ffe0ff */
[----:B------:R-:W-:-:S13]  /*8b20*/  ISETP.GT.U32.OR P1, PT, R18, 0x1e, P1 ;  /* 0x0000001e1200780c */ /* 0x000fda0000f24470 */
[----:B------:R-:W-:Y:S05]  /*8b30*/  @P1 EXIT ;  /* 0x000000000000194d */ /* 0x000fea0003800000 */
[----:B------:R-:W5:Y:S02]  /*8b40*/  LDC R2, c[0x0][0x308] ;  /* 0x0000c200ff027b82 */ /* 0x000f640000000800 */
[----:B-----5:R-:W-:-:S13]  /*8b50*/  ISETP.NE.AND P0, PT, R2, 0x2, PT ;  /* 0x000000020200780c */ /* 0x020fda0003f05270 */
[----:B------:R-:W-:Y:S05]  /*8b60*/  @!P0 BRA `(.L_x_278) ;  /* 0x0000000000308947 */ /* 0x000fea0003800000 */
[----:B-1----:R-:W1:Y:S01]  /*8b70*/  LDC.64 R4, c[0x0][0x210] ;  /* 0x00008400ff047b82 */ /* 0x002e620000000a00 */
[----:B------:R-:W-:Y:S01]  /*8b80*/  IMAD R19, R19, 0x50, R20 ;  /* 0x0000005013137824 */ /* 0x000fe200078e0214 */
[----:B------:R-:W-:Y:S02]  /*8b90*/  F2FP.F16.F32.PACK_AB R41, R46, R41 ;  /* 0x000000292e29723e */ /* 0x000fe400000000ff */
[----:B------:R-:W-:Y:S02]  /*8ba0*/  F2FP.F16.F32.PACK_AB R3, R48, R3 ;  /* 0x000000033003723e */ /* 0x000fe400000000ff */
[----:B------:R-:W-:Y:S02]  /*8bb0*/  F2FP.F16.F32.PACK_AB R45, R50, R45 ;  /* 0x0000002d322d723e */ /* 0x000fe400000000ff */
[----:B------:R-:W-:Y:S01]  /*8bc0*/  F2FP.F16.F32.PACK_AB R47, R0, R47 ;  /* 0x0000002f002f723e */ /* 0x000fe200000000ff */
[----:B-1----:R-:W-:-:S05]  /*8bd0*/  IMAD.WIDE R4, R19, 0x2, R4 ;  /* 0x0000000213047825 */ /* 0x002fca00078e0204 */
[----:B------:R-:W-:Y:S04]  /*8be0*/  STG.E desc[UR36][R4.64], R41 ;  /* 0x0000002904007986 */ /* 0x000fe8000c101924 */
[----:B------:R-:W-:Y:S04]  /*8bf0*/  STG.E desc[UR36][R4.64+0x4], R3 ;  /* 0x0000040304007986 */ /* 0x000fe8000c101924 */
[----:B------:R-:W-:Y:S04]  /*8c00*/  STG.E desc[UR36][R4.64+0x8], R45 ;  /* 0x0000082d04007986 */ /* 0x000fe8000c101924 */
[----:B------:R-:W-:Y:S01]  /*8c10*/  STG.E desc[UR36][R4.64+0xc], R47 ;  /* 0x00000c2f04007986 */ /* 0x000fe2000c101924 */
[----:B------:R-:W-:Y:S05]  /*8c20*/  EXIT ;  /* 0x000000000000794d */ /* 0x000fea0003800000 */
.L_x_278:
[----:B-1----:R-:W1:Y:S01]  /*8c30*/  LDC.64 R4, c[0x0][0x300] ;  /* 0x0000c000ff047b82 */ /* 0x002e620000000a00 */
[----:B------:R-:W-:Y:S01]  /*8c40*/  IMAD R19, R19, 0x50, R20 ;  /* 0x0000005013137824 */ /* 0x000fe200078e0214 */
[----:B------:R-:W-:Y:S01]  /*8c50*/  ULDC.64 UR4, c[0x0][0x210] ;  /* 0x0000840000047ab9 */ /* 0x000fe20000000a00 */
[----:B-1----:R-:W5:Y:S02]  /*8c60*/  LDG.E R4, desc[UR36][R4.64] ;  /* 0x0000002404047981 */ /* 0x002f64000c1e1900 */
[C---:B-----5:R-:W-:Y:S01]  /*8c70*/  FMUL.FTZ R46, R4.reuse, R46 ;  /* 0x0000002e042e7220 */ /* 0x060fe20000410000 */
[C---:B------:R-:W-:Y:S01]  /*8c80*/  FMUL.FTZ R3, R4.reuse, R3 ;  /* 0x0000000304037220 */ /* 0x040fe20000410000 */
[C---:B------:R-:W-:Y:S01]  /*8c90*/  FMUL.FTZ R48, R4.reuse, R48 ;  /* 0x0000003004307220 */ /* 0x040fe20000410000 */
[C---:B------:R-:W-:Y:S01]  /*8ca0*/  FMUL.FTZ R45, R4.reuse, R45 ;  /* 0x0000002d042d7220 */ /* 0x040fe20000410000 */
[C---:B------:R-:W-:Y:S01]  /*8cb0*/  FMUL.FTZ R41, R4.reuse, R41 ;  /* 0x0000002904297220 */ /* 0x040fe20000410000 */
[C---:B------:R-:W-:Y:S01]  /*8cc0*/  FMUL.FTZ R50, R4.reuse, R50 ;  /* 0x0000003204327220 */ /* 0x040fe20000410000 */
[----:B------:R-:W1:Y:S01]  /*8cd0*/  F2I.S8.NTZ R46, R46 ;  /* 0x0000002e002e7305 */ /* 0x000e620000202100 */
[C---:B------:R-:W-:Y:S01]  /*8ce0*/  FMUL.FTZ R47, R4.reuse, R47 ;  /* 0x0000002f042f7220 */ /* 0x040fe20000410000 */
[----:B------:R-:W-:-:S06]  /*8cf0*/  FMUL.FTZ R0, R4, R0 ;  /* 0x0000000004007220 */ /* 0x000fcc0000410000 */
[----:B------:R-:W5:Y:S01]  /*8d00*/  F2I.S8.NTZ R3, R3 ;  /* 0x0000000300037305 */ /* 0x000f620000202100 */
[----:B-1----:R-:W-:-:S07]  /*8d10*/  PRMT R2, R46, 0x8880, RZ ;  /* 0x000088802e027816 */ /* 0x002fce00000000ff */
[----:B------:R-:W1:Y:S01]  /*8d20*/  F2I.S8.NTZ R48, R48 ;  /* 0x0000003000307305 */ /* 0x000e620000202100 */
[----:B------:R-:W-:Y:S02]  /*8d30*/  PRMT R2, R2, 0x7710, RZ ;  /* 0x0000771002027816 */ /* 0x000fe400000000ff */
[----:B-----5:R-:W-:-:S05]  /*8d40*/  PRMT R5, R3, 0x8880, RZ ;  /* 0x0000888003057816 */ /* 0x020fca00000000ff */
[----:B------:R-:W5:Y:S01]  /*8d50*/  F2I.S8.NTZ R45, R45 ;  /* 0x0000002d002d7305 */ /* 0x000f620000202100 */
[----:B------:R-:W-:Y:S02]  /*8d60*/  LOP3.LUT R9, R2, 0xff, RZ, 0xc0, !PT ;  /* 0x000000ff02097812 */ /* 0x000fe400078ec0ff */
[----:B------:R-:W-:Y:S02]  /*8d70*/  PRMT R3, R5, 0x7710, RZ ;  /* 0x0000771005037816 */ /* 0x000fe400000000ff */
[----:B------:R-:W-:Y:S02]  /*8d80*/  SHF.L.U64.HI R8, R9, 0x8, RZ ;  /* 0x0000000809087819 */ /* 0x000fe400000102ff */
[----:B-1----:R-:W-:Y:S01]  /*8d90*/  PRMT R6, R48, 0x8880, RZ ;  /* 0x0000888030067816 */ /* 0x002fe200000000ff */
[----:B------:R-:W1:Y:S01]  /*8da0*/  F2I.S8.NTZ R41, R41 ;  /* 0x0000002900297305 */ /* 0x000e620000202100 */
[----:B------:R-:W-:Y:S02]  /*8db0*/  LOP3.LUT R7, R3, 0xff, RZ, 0xc0, !PT ;  /* 0x000000ff03077812 */ /* 0x000fe400078ec0ff */
[----:B------:R-:W-:-:S02]  /*8dc0*/  PRMT R4, R6, 0x7710, RZ ;  /* 0x0000771006047816 */ /* 0x000fc400000000ff */
[C---:B------:R-:W-:Y:S01]  /*8dd0*/  SHF.L.U64.HI R3, R7.reuse, 0x10, RZ ;  /* 0x0000001007037819 */ /* 0x040fe200000102ff */
[----:B------:R-:W-:Y:S01]  /*8de0*/  IMAD.U32 R7, R7, 0x10000, RZ ;  /* 0x0001000007077824 */ /* 0x000fe200078e00ff */
[----:B------:R-:W-:Y:S01]  /*8df0*/  LOP3.LUT R6, R4, 0xff, RZ, 0xc0, !PT ;  /* 0x000000ff04067812 */ /* 0x000fe200078ec0ff */
[----:B------:R-:W0:Y:S01]  /*8e00*/  F2I.S8.NTZ R50, R50 ;  /* 0x0000003200327305 */ /* 0x000e220000202100 */
[----:B-----5:R-:W-:Y:S02]  /*8e10*/  PRMT R2, R45, 0x8880, RZ ;  /* 0x000088802d027816 */ /* 0x020fe400000000ff */
[----:B------:R-:W-:Y:S02]  /*8e20*/  SHF.L.U64.HI R4, R6, 0x18, RZ ;  /* 0x0000001806047819 */ /* 0x000fe400000102ff */
[----:B------:R-:W-:Y:S02]  /*8e30*/  PRMT R2, R2, 0x7710, RZ ;  /* 0x0000771002027816 */ /* 0x000fe400000000ff */
[----:B-1----:R-:W-:Y:S01]  /*8e40*/  PRMT R41, R41, 0x8880, RZ ;  /* 0x0000888029297816 */ /* 0x002fe200000000ff */
[----:B------:R-:W1:Y:S01]  /*8e50*/  F2I.S8.NTZ R47, R47 ;  /* 0x0000002f002f7305 */ /* 0x000e620000202100 */
[----:B------:R-:W-:-:S02]  /*8e60*/  LOP3.LUT R4, R4, R3, R8, 0xfe, !PT ;  /* 0x0000000304047212 */ /* 0x000fc400078efe08 */
[----:B------:R-:W-:Y:S02]  /*8e70*/  LOP3.LUT R3, R2, 0xff, RZ, 0xc0, !PT ;  /* 0x000000ff02037812 */ /* 0x000fe400078ec0ff */
[----:B0-----:R-:W-:-:S03]  /*8e80*/  PRMT R50, R50, 0x8880, RZ ;  /* 0x0000888032327816 */ /* 0x001fc600000000ff */
[----:B------:R0:W5:Y:S01]  /*8e90*/  F2I.S8.NTZ R5, R0 ;  /* 0x0000000000057305 */ /* 0x0001620000202100 */
[----:B------:R-:W-:Y:S02]  /*8ea0*/  LOP3.LUT R3, R3, 0xffffff00, R4, 0xf8, !PT ;  /* 0xffffff0003037812 */ /* 0x000fe400078ef804 */
[----:B------:R-:W-:Y:S02]  /*8eb0*/  PRMT R2, R50, 0x7710, RZ ;  /* 0x0000771032027816 */ /* 0x000fe400000000ff */
[----:B------:R-:W-:Y:S02]  /*8ec0*/  IADD3 R4, P0, R19, UR4, RZ ;  /* 0x0000000413047c10 */ /* 0x000fe4000ff1e0ff */
[----:B-1----:R-:W-:Y:S02]  /*8ed0*/  PRMT R47, R47, 0x8880, RZ ;  /* 0x000088802f2f7816 */ /* 0x002fe400000000ff */
[----:B0-----:R-:W-:Y:S02]  /*8ee0*/  PRMT R0, R41, 0x7710, RZ ;  /* 0x0000771029007816 */ /* 0x001fe400000000ff */
[----:B------:R-:W-:-:S02]  /*8ef0*/  PRMT R2, R2, 0x7604, RZ ;  /* 0x0000760402027816 */ /* 0x000fc400000000ff */
[----:B------:R-:W-:Y:S02]  /*8f00*/  PRMT R8, R0, 0x6540, R9 ;  /* 0x0000654000087816 */ /* 0x000fe40000000009 */
[----:B------:R-:W-:Y:S02]  /*8f10*/  PRMT R0, R47, 0x7710, RZ ;  /* 0x000077102f007816 */ /* 0x000fe400000000ff */
[----:B------:R-:W-:Y:S02]  /*8f20*/  LOP3.LUT R3, R2, 0xffff00ff, R3, 0xf8, !PT ;  /* 0xffff00ff02037812 */ /* 0x000fe400078ef803 */
[----:B------:R-:W-:Y:S02]  /*8f30*/  PRMT R0, R0, 0x7054, RZ ;  /* 0x0000705400007816 */ /* 0x000fe400000000ff */
[----:B-----5:R-:W-:Y:S02]  /*8f40*/  PRMT R5, R5, 0x8880, RZ ;  /* 0x0000888005057816 */ /* 0x020fe400000000ff */
[----:B------:R-:W-:-:S02]  /*8f50*/  LOP3.LUT R3, R0, 0xff00ffff, R3, 0xf8, !PT ;  /* 0xff00ffff00037812 */ /* 0x000fc400078ef803 */
[----:B------:R-:W-:Y:S02]  /*8f60*/  LOP3.LUT R7, R7, 0xff00ffff, R8, 0xf8, !PT ;  /* 0xff00ffff07077812 */ /* 0x000fe400078ef808 */
[----:B------:R-:W-:Y:S02]  /*8f70*/  PRMT R0, R5, 0x7710, RZ ;  /* 0x0000771005007816 */ /* 0x000fe400000000ff */
[----:B------:R-:W-:Y:S02]  /*8f80*/  PRMT R2, R7, 0x4210, R6 ;  /* 0x0000421007027816 */ /* 0x000fe40000000006 */
[----:B------:R-:W-:Y:S02]  /*8f90*/  LEA.HI.X.SX32 R5, R19, UR5, 0x1, P0 ;  /* 0x0000000513057c11 */ /* 0x000fe400080f0eff */
[----:B------:R-:W-:-:S05]  /*8fa0*/  PRMT R3, R3, 0x4210, R0 ;  /* 0x0000421003037816 */ /* 0x000fca0000000000 */
[----:B------:R-:W-:Y:S01]  /*8fb0*/  STG.E.64 desc[UR36][R4.64], R2 ;  /* 0x0000000204007986 */ /* 0x000fe2000c101b24 */
[----:B------:R-:W-:Y:S05]  /*8fc0*/  EXIT ;  /* 0x000000000000794d */ /* 0x000fea0003800000 */
.L_x_166:
[----:B------:R-:W-:Y:S01]  /*8fd0*/  MOV R12, 0x10 ;  /* 0x00000010000c7802 */ /* 0x000fe20000000f00 */
[----:B------:R-:W-:Y:S01]  /*8fe0*/  IMAD.MOV.U32 R11, RZ, RZ, 0x1f ;  /* 0x0000001fff0b7424 */ /* 0x000fe200078e00ff */
[----:B------:R-:W-:-:S07]  /*8ff0*/  MOV R15, 0xffffffff ;  /* 0xffffffff000f7802 */ /* 0x000fce0000000f00 */
[----:B-1----:R-:W-:Y:S05]  /*9000*/  WARPSYNC.COLLECTIVE R15, `(.L_x_279) ;  /* 0x000000000f087348 */ /* 0x002fea0003c00000 */
[----:B------:R0:W2:Y:S02]  /*9010*/  SHFL.BFLY P6, R14, R13, R12, R11 ;  /* 0x0c00000c0d0e7389 */ /* 0x0000a400000c000b */
[----:B012---:R-:W-:Y:S01]  /*9020*/  ENDCOLLECTIVE ;  /* 0x000000000000791b */ /* 0x007fe20003800000 */
.L_x_279:
[----:B------:R-:W-:Y:S01]  /*9030*/  MOV R12, 0x8 ;  /* 0x00000008000c7802 */ /* 0x000fe20000000f00 */
[----:B------:R-:W-:-:S04]  /*9040*/  FADD.FTZ R0, R13, R14 ;  /* 0x0000000e0d007221 */ /* 0x000fc80000010000 */
[----:B------:R-:W-:-:S07]  /*9050*/  IMAD.MOV.U32 R13, RZ, RZ, R0 ;  /* 0x000000ffff0d7224 */ /* 0x000fce00078e0000 */
[----:B------:R-:W-:Y:S05]  /*9060*/  WARPSYNC.COLLECTIVE R15, `(.L_x_280) ;  /* 0x000000000f087348 */ /* 0x000fea0003c00000 */
[----:B------:R0:W1:Y:S02]  /*9070*/  SHFL.BFLY P6, R14, R13, R12, R11 ;  /* 0x0c00000c0d0e7389 */ /* 0x00006400000c000b */
[----:B01----:R-:W-:Y:S01]  /*9080*/  ENDCOLLECTIVE ;  /* 0x000000000000791b */ /* 0x003fe20003800000 */
.L_x_280:
[----:B------:R-:W-:Y:S01]  /*9090*/  MOV R12, 0x4 ;  /* 0x00000004000c7802 */ /* 0x000fe20000000f00 */
[----:B------:R-:W-:-:S04]  /*90a0*/  FADD.FTZ R3, R0, R14 ;  /* 0x0000000e00037221 */ /* 0x000fc80000010000 */
[----:B------:R-:W-:-:S07]  /*90b0*/  IMAD.MOV.U32 R13, RZ, RZ, R3 ;  /* 0x000000ffff0d7224 */ /* 0x000fce00078e0003 */
[----:B------:R-:W-:Y:S05]  /*90c0*/  WARPSYNC.COLLECTIVE R15, `(.L_x_281) ;  /* 0x000000000f087348 */ /* 0x000fea0003c00000 */
[----:B------:R0:W1:Y:S02]  /*90d0*/  SHFL.BFLY P6, R14, R13, R12, R11 ;  /* 0x0c00000c0d0e7389 */ /* 0x00006400000c000b */
[----:B01----:R-:W-:Y:S01]  /*90e0*/  ENDCOLLECTIVE ;  /* 0x000000000000791b */ /* 0x003fe20003800000 */
.L_x_281:
[----:B------:R-:W-:Y:S01]  /*90f0*/  MOV R12, 0x2 ;  /* 0x00000002000c7802 */ /* 0x000fe20000000f00 */
[----:B------:R-:W-:-:S04]  /*9100*/  FADD.FTZ R4, R3, R14 ;  /* 0x0000000e03047221 */ /* 0x000fc80000010000 */
[----:B------:R-:W-:-:S07]  /*9110*/  IMAD.MOV.U32 R13, RZ, RZ, R4 ;  /* 0x000000ffff0d7224 */ /* 0x000fce00078e0004 */
[----:B------:R-:W-:Y:S05]  /*9120*/  WARPSYNC.COLLECTIVE R15, `(.L_x_282) ;  /* 0x000000000f087348 */ /* 0x000fea0003c00000 */
[----:B------:R0:W1:Y:S02]  /*9130*/  SHFL.BFLY P6, R14, R13, R12, R11 ;  /* 0x0c00000c0d0e7389 */ /* 0x00006400000c000b */
[----:B01----:R-:W-:Y:S01]  /*9140*/  ENDCOLLECTIVE ;  /* 0x000000000000791b */ /* 0x003fe20003800000 */
.L_x_282:
[----:B------:R-:W-:Y:S01]  /*9150*/  MOV R12, 0x1 ;  /* 0x00000001000c7802 */ /* 0x000fe20000000f00 */
[----:B------:R-:W-:-:S04]  /*9160*/  FADD.FTZ R5, R4, R14 ;  /* 0x0000000e04057221 */ /* 0x000fc80000010000 */
[----:B------:R-:W-:-:S07]  /*9170*/  IMAD.MOV.U32 R13, RZ, RZ, R5 ;  /* 0x000000ffff0d7224 */ /* 0x000fce00078e0005 */
[----:B------:R-:W-:Y:S05]  /*9180*/  WARPSYNC.COLLECTIVE R15, `(.L_x_283) ;  /* 0x000000000f087348 */ /* 0x000fea0003c00000 */
[----:B------:R0:W1:Y:S02]  /*9190*/  SHFL.BFLY P6, R14, R13, R12, R11 ;  /* 0x0c00000c0d0e7389 */ /* 0x00006400000c000b */
[----:B01----:R-:W-:Y:S01]  /*91a0*/  ENDCOLLECTIVE ;  /* 0x000000000000791b */ /* 0x003fe20003800000 */
.L_x_283:
[----:B------:R-:W-:Y:S05]  /*91b0*/  BRA `(.L_x_284) ;  /* 0xffffff8c00c47947 */ /* 0x000fea000383ffff */
.L_x_203:
[----:B------:R-:W-:Y:S01]  /*91c0*/  BSSY B1, `(.L_x_285) ;  /* 0x0000007000017945 */ /* 0x000fe20003800000 */
[----:B------:R-:W-:Y:S01]  /*91d0*/  IMAD.MOV.U32 R12, RZ, RZ, 0x1 ;  /* 0x00000001ff0c7424 */ /* 0x000fe200078e00ff */
[----:B------:R-:W-:Y:S01]  /*91e0*/  MOV R11, 0x1f ;  /* 0x0000001f000b7802 */ /* 0x000fe20000000f00 */
[----:B------:R-:W-:-:S07]  /*91f0*/  IMAD.MOV.U32 R15, RZ, RZ, -0x1 ;  /* 0xffffffffff0f7424 */ /* 0x000fce00078e00ff */
[----:B-1234-:R-:W-:Y:S05]  /*9200*/  WARPSYNC.COLLECTIVE R15, `(.L_x_286) ;  /* 0x000000000f087348 */ /* 0x01efea0003c00000 */
[----:B------:R0:W0:Y:S02]  /*9210*/  SHFL.BFLY P6, R14, R13, R12, R11 ;  /* 0x0c00000c0d0e7389 */ /* 0x00002400000c000b */
[----:B01234-:R-:W-:Y:S01]  /*9220*/  ENDCOLLECTIVE ;  /* 0x000000000000791b */ /* 0x01ffe20003800000 */
.L_x_286:
[----:B------:R-:W-:Y:S05]  /*9230*/  BSYNC B1 ;  /* 0x0000000000017941 */ /* 0x000fea0003800000 */
.L_x_285:
[----:B------:R-:W-:Y:S05]  /*9240*/  BRA `(.L_x_287) ;  /* 0xffffffb800e87947 */ /* 0x000fea000383ffff */
.L_x_207:
[----:B0-----:R-:W-:Y:S01]  /*9250*/  HFMA2.MMA R11, -RZ, RZ, 0, 1.847743988037109375e-06 ;  /* 0x0000001fff0b7435 */ /* 0x001fe200000001ff */
[----:B------:R-:W-:Y:S01]  /*9260*/  BSSY B0, `(.L_x_288) ;  /* 0x0000007000007945 */ /* 0x000fe20003800000 */
[----:B------:R-:W-:Y:S01]  /*9270*/  MOV R13, R0 ;  /* 0x00000000000d7202 */ /* 0x000fe20000000f00 */
[----:B------:R-:W-:Y:S02]  /*9280*/  IMAD.MOV.U32 R12, RZ, RZ, 0x10 ;  /* 0x00000010ff0c7424 */ /* 0x000fe400078e00ff */
[----:B------:R-:W-:-:S07]  /*9290*/  IMAD.MOV.U32 R15, RZ, RZ, -0x1 ;  /* 0xffffffffff0f7424 */ /* 0x000fce00078e00ff */
[----:B-1234-:R-:W-:Y:S05]  /*92a0*/  WARPSYNC.COLLECTIVE R15, `(.L_x_289) ;  /* 0x000000000f087348 */ /* 0x01efea0003c00000 */
[----:B------:R0:W0:Y:S02]  /*92b0*/  SHFL.BFLY P6, R14, R13, R12, R11 ;  /* 0x0c00000c0d0e7389 */ /* 0x00002400000c000b */
[----:B01234-:R-:W-:Y:S01]  /*92c0*/  ENDCOLLECTIVE ;  /* 0x000000000000791b */ /* 0x01ffe20003800000 */
.L_x_289:
[----:B------:R-:W-:Y:S05]  /*92d0*/  BSYNC B0 ;  /* 0x0000000000007941 */ /* 0x000fea0003800000 */
.L_x_288:
[----:B------:R-:W-:Y:S01]  /*92e0*/  FMNMX.FTZ R13, R14, R0, !PT ;  /* 0x000000000e0d7209 */ /* 0x000fe20007810000 */
[----:B------:R-:W-:Y:S01]  /*92f0*/  IMAD.MOV.U32 R11, RZ, RZ, 0x1f ;  /* 0x0000001fff0b7424 */ /* 0x000fe200078e00ff */
[----:B------:R-:W-:Y:S02]  /*9300*/  MOV R12, 0x8 ;  /* 0x00000008000c7802 */ /* 0x000fe40000000f00 */
[----:B------:R-:W-:-:S07]  /*9310*/  MOV R15, 0xffffffff ;  /* 0xffffffff000f7802 */ /* 0x000fce0000000f00 */
[----:B------:R-:W-:Y:S05]  /*9320*/  WARPSYNC.COLLECTIVE R15, `(.L_x_290) ;  /* 0x000000000f087348 */ /* 0x000fea0003c00000 */
[----:B------:R0:W1:Y:S02]  /*9330*/  SHFL.BFLY P6, R14, R13, R12, R11 ;  /* 0x0c00000c0d0e7389 */ /* 0x00006400000c000b */
[----:B01----:R-:W-:Y:S01]  /*9340*/  ENDCOLLECTIVE ;  /* 0x000000000000791b */ /* 0x003fe20003800000 */
.L_x_290:
[----:B------:R-:W-:Y:S01]  /*9350*/  HFMA2.MMA R12, -RZ, RZ, 0, 2.384185791015625e-07 ;  /* 0x00000004ff0c7435 */ /* 0x000fe200000001ff */
[----:B------:R-:W-:-:S05]  /*9360*/  FMNMX.FTZ R3, R13, R14, !PT ;  /* 0x0000000e0d037209 */ /* 0x000fca0007810000 */
[----:B------:R-:W-:-:S07]  /*9370*/  IMAD.MOV.U32 R13, RZ, RZ, R3 ;  /* 0x000000ffff0d7224 */ /* 0x000fce00078e0003 */
[----:B------:R-:W-:Y:S05]  /*9380*/  WARPSYNC.COLLECTIVE R15, `(.L_x_291) ;  /* 0x000000000f087348 */ /* 0x000fea0003c00000 */
[----:B------:R0:W1:Y:S02]  /*9390*/  SHFL.BFLY P6, R14, R13, R12, R11 ;  /* 0x0c00000c0d0e7389 */ /* 0x00006400000c000b */
[----:B01----:R-:W-:Y:S01]  /*93a0*/  ENDCOLLECTIVE ;  /* 0x000000000000791b */ /* 0x003fe20003800000 */
.L_x_291:
[----:B------:R-:W-:Y:S02]  /*93b0*/  MOV R12, 0x2 ;  /* 0x00000002000c7802 */ /* 0x000fe40000000f00 */
[----:B------:R-:W-:-:S05]  /*93c0*/  FMNMX.FTZ R4, R3, R14, !PT ;  /* 0x0000000e03047209 */ /* 0x000fca0007810000 */
[----:B------:R-:W-:-:S07]  /*93d0*/  IMAD.MOV.U32 R13, RZ, RZ, R4 ;  /* 0x000000ffff0d7224 */ /* 0x000fce00078e0004 */
[----:B------:R-:W-:Y:S05]  /*93e0*/  WARPSYNC.COLLECTIVE R15, `(.L_x_292) ;  /* 0x000000000f087348 */ /* 0x000fea0003c00000 */
[----:B------:R0:W1:Y:S02]  /*93f0*/  SHFL.BFLY P6, R14, R13, R12, R11 ;  /* 0x0c00000c0d0e7389 */ /* 0x00006400000c000b */
[----:B01----:R-:W-:Y:S01]  /*9400*/  ENDCOLLECTIVE ;  /* 0x000000000000791b */ /* 0x003fe20003800000 */
.L_x_292:
[----:B------:R-:W-:Y:S05]  /*9410*/  BRA `(.L_x_293) ;  /* 0xffffffbc00307947 */ /* 0x000fea000383ffff */
.L_x_294:
        /* <DEDUP_REMOVED lines=14> */
.L_x_3320:


//--------------------- .text._ZN4mmha33masked_multihead_attention_kernelItLi80ELi128ELi4ELi16ELi64ELb1ELb1EEEv26Multihead_attention_paramsIT_XT5_EE --------------------------
	.section	.text._ZN4mmha33masked_multihead_attention_kernelItLi80ELi128ELi4ELi16ELi64ELb1ELb1EEEv26Multihead_attention_paramsIT_XT5_EE,"ax",@progbits
	.align	128
        .global         _ZN4mmha33masked_multihead_attention_kernelItLi80ELi128ELi4ELi16ELi64ELb1ELb1EEEv26Multihead_attention_paramsIT_XT5_EE
        .type           _ZN4mmha33masked_multihead_attention_kernelItLi80ELi128ELi4ELi16ELi64ELb1ELb1EEEv26Multihead_attention_paramsIT_XT5_EE,@function
        .size           _ZN4mmha33masked_multihead_attention_kernelItLi80ELi128ELi4ELi16ELi64ELb1ELb1EEEv26Multihead_attention_paramsIT_XT5_EE,(.L_x_3321 - _ZN4mmha33masked_multihead_attention_kernelItLi80ELi128ELi4ELi16ELi64ELb1ELb1EEEv26Multihead_attention_paramsIT_XT5_EE)
        .other          _ZN4mmha33masked_multihead_attention_kernelItLi80ELi128ELi4ELi16ELi64ELb1ELb1EEEv26Multihead_attention_paramsIT_XT5_EE,@"STO_CUDA_ENTRY STV_DEFAULT"
_ZN4mmha33masked_multihead_attention_kernelItLi80ELi128ELi4ELi16ELi64ELb1ELb1EEEv26Multihead_attention_paramsIT_XT5_EE:
.text._ZN4mmha33masked_multihead_attention_kernelItLi80ELi128ELi4ELi16ELi64ELb1ELb1EEEv26Multihead_attention_paramsIT_XT5_EE:
[----:B------:R-:W0:Y:S08]  /*0000*/  LDC R1, c[0x0][0x28] ;  /* 0x00000a00ff017b82 */ /* 0x000e300000000800 */
[----:B------:R-:W1:Y:S01]  /*0010*/  LDC.64 R4, c[0x0][0x320] ;  /* 0x0000c800ff047b82 */ /* 0x000e620000000a00 */
[----:B------:R-:W-:Y:S01]  /*0020*/  ULDC UR6, c[0x0][0x284] ;  /* 0x0000a10000067ab9 */ /* 0x000fe20000000800 */
[----:B------:R-:W2:Y:S01]  /*0030*/  S2R R2, SR_CTAID.Y ;  /* 0x0000000000027919 */ /* 0x000ea20000002600 */
[----:B------:R-:W-:Y:S01]  /*0040*/  UIADD3 UR4, UR6, 0x4, URZ ;  /* 0x0000000406047890 */ /* 0x000fe2000fffe03f */
[----:B------:R-:W-:-:S03]  /*0050*/  ULDC.64 UR36, c[0x0][0x208] ;  /* 0x0000820000247ab9 */ /* 0x000fc60000000a00 */
[----:B------:R-:W-:-:S04]  /*0060*/  USHF.R.S32.HI UR5, URZ, 0x1f, UR4 ;  /* 0x0000001f3f057899 */ /* 0x000fc80008011404 */
[----:B------:R-:W-:-:S04]  /*0070*/  ULEA.HI UR5, UR5, UR4, URZ, 0x2 ;  /* 0x0000000405057291 */ /* 0x000fc8000f8f103f */
[----:B------:R-:W-:-:S04]  /*0080*/  USHF.L.U32 UR5, UR5, 0x2, URZ ;  /* 0x0000000205057899 */ /* 0x000fc8000800063f */
[----:B------:R-:W-:Y:S01]  /*0090*/  ULOP3.LUT UR38, UR5, 0xfffffff0, URZ, 0xc0, !UPT ;  /* 0xfffffff005267892 */ /* 0x000fe2000f8ec03f */
        /* <DEDUP_REMOVED lines=8> */
.L_x_295:
[----:B------:R-:W0:Y:S08]  /*0120*/  LDC R7, c[0x0][0x280] ;  /* 0x0000a000ff077b82 */ /* 0x000e300000000800 */
[----:B------:R-:W1:Y:S08]  /*0130*/  LDC.64 R10, c[0x0][0x2f0] ;  /* 0x0000bc00ff0a7b82 */ /* 0x000e700000000a00 */
[----:B------:R-:W2:Y:S01]  /*0140*/  LDC R25, c[0x0][0x29c] ;  /* 0x0000a700ff197b82 */ /* 0x000ea20000000800 */
[----:B------:R-:W3:Y:S01]  /*0150*/  S2R R18, SR_TID.X ;  /* 0x0000000000127919 */ /* 0x000ee20000002100 */
[----:B------:R-:W-:Y:S01]  /*0160*/  MOV R16, RZ ;  /* 0x000000ff00107202 */ /* 0x000fe20000000f00 */
[----:B------:R-:W-:Y:S01]  /*0170*/  ULDC UR5, c[0x0][0x288] ;  /* 0x0000a20000057ab9 */ /* 0x000fe20000000800 */
[----:B0-----:R-:W-:-:S04]  /*0180*/  IABS R3, R7 ;  /* 0x0000000700037213 */ /* 0x001fc80000000000 */
[----:B------:R-:W0:Y:S01]  /*0190*/  I2F.RP R0, R3 ;  /* 0x0000000300007306 */ /* 0x000e220000209400 */
[----:B-1----:R-:W-:-:S04]  /*01a0*/  ISETP.NE.U32.AND P0, PT, R10, RZ, PT ;  /* 0x000000ff0a00720c */ /* 0x002fc80003f05070 */
[----:B------:R-:W-:-:S04]  /*01b0*/  ISETP.NE.AND.EX P0, PT, R11, RZ, PT, P0 ;  /* 0x000000ff0b00720c */ /* 0x000fc80003f05300 */
[----:B--2---:R-:W-:Y:S01]  /*01c0*/  ISETP.EQ.AND P3, PT, R25, RZ, P0 ;  /* 0x000000ff1900720c */ /* 0x004fe20000762270 */
[----:B0-----:R-:W0:Y:S01]  /*01d0*/  MUFU.RCP R0, R0 ;  /* 0x0000000000007308 */ /* 0x001e220000001000 */
[----:B------:R-:W1:Y:S01]  /*01e0*/  S2R R17, SR_CTAID.X ;  /* 0x0000000000117919 */ /* 0x000e620000002500 */
[----:B------:R-:W2:Y:S01]  /*01f0*/  S2UR UR39, SR_CgaCtaId ;  /* 0x00000000002779c3 */ /* 0x000ea20000008800 */
[----:B------:R-:W-:Y:S01]  /*0200*/  UMOV UR4, 0x400 ;  /* 0x0000040000047882 */ /* 0x000fe20000000000 */
[----:B------:R-:W-:Y:S01]  /*0210*/  BSSY B0, `(.L_x_296) ;  /* 0x0000047000007945 */ /* 0x000fe20003800000 */
[----:B------:R-:W-:Y:S01]  /*0220*/  P2R R24, PR, RZ, 0x8 ;  /* 0x00000008ff187803 */ /* 0x000fe20000000000 */
[----:B0-----:R-:W-:-:S04]  /*0230*/  VIADD R4, R0, 0xffffffe ;  /* 0x0ffffffe00047836 */ /* 0x001fc80000000000 */
[----:B------:R0:W4:Y:S02]  /*0240*/  F2I.FTZ.U32.TRUNC.NTZ R5, R4 ;  /* 0x0000000400057305 */ /* 0x000124000021f000 */
[----:B0-----:R-:W-:Y:S01]  /*0250*/  HFMA2.MMA R4, -RZ, RZ, 0, 0 ;  /* 0x00000000ff047435 */ /* 0x001fe200000001ff */
[----:B----4-:R-:W-:-:S04]  /*0260*/  IMAD.MOV R6, RZ, RZ, -R5 ;  /* 0x000000ffff067224 */ /* 0x010fc800078e0a05 */
[----:B------:R-:W-:Y:S01]  /*0270*/  IMAD R9, R6, R3, RZ ;  /* 0x0000000306097224 */ /* 0x000fe200078e02ff */
[----:B------:R-:W-:-:S04]  /*0280*/  IABS R6, R2 ;  /* 0x0000000200067213 */ /* 0x000fc80000000000 */
[----:B------:R-:W-:Y:S02]  /*0290*/  IMAD.HI.U32 R5, R5, R9, R4 ;  /* 0x0000000905057227 */ /* 0x000fe400078e0004 */
[----:B------:R-:W0:Y:S04]  /*02a0*/  @P3 LDC.64 R8, c[0x0][0x2f0] ;  /* 0x0000bc00ff083b82 */ /* 0x000e280000000a00 */
[----:B------:R-:W-:-:S04]  /*02b0*/  IMAD.HI.U32 R34, R5, R6, RZ ;  /* 0x0000000605227227 */ /* 0x000fc800078e00ff */
[----:B------:R-:W4:Y:S01]  /*02c0*/  LDC.64 R4, c[0x0][0x328] ;  /* 0x0000ca00ff047b82 */ /* 0x000f220000000a00 */
[----:B------:R-:W-:-:S04]  /*02d0*/  IMAD.MOV R0, RZ, RZ, -R34 ;  /* 0x000000ffff007224 */ /* 0x000fc800078e0a22 */
[----:B------:R-:W-:-:S05]  /*02e0*/  IMAD R0, R3, R0, R6 ;  /* 0x0000000003007224 */ /* 0x000fca00078e0206 */
[----:B------:R-:W-:-:S13]  /*02f0*/  ISETP.GT.U32.AND P1, PT, R3, R0, PT ;  /* 0x000000000300720c */ /* 0x000fda0003f24070 */
[----:B------:R-:W-:Y:S01]  /*0300*/  @!P1 IMAD.IADD R0, R0, 0x1, -R3 ;  /* 0x0000000100009824 */ /* 0x000fe200078e0a03 */
[----:B------:R-:W-:Y:S01]  /*0310*/  @!P1 IADD3 R34, R34, 0x1, RZ ;  /* 0x0000000122229810 */ /* 0x000fe20007ffe0ff */
[----:B----4-:R-:W-:Y:S01]  /*0320*/  IMAD.WIDE R4, R2, 0x4, R4 ;  /* 0x0000000402047825 */ /* 0x010fe200078e0204 */
[----:B------:R-:W-:Y:S02]  /*0330*/  ISETP.NE.AND P1, PT, R7, RZ, PT ;  /* 0x000000ff0700720c */ /* 0x000fe40003f25270 */
[----:B------:R-:W-:Y:S02]  /*0340*/  ISETP.GE.U32.AND P0, PT, R0, R3, PT ;  /* 0x000000030000720c */ /* 0x000fe40003f06070 */
[----:B------:R-:W-:Y:S01]  /*0350*/  LOP3.LUT R0, R2, R7, RZ, 0x3c, !PT ;  /* 0x0000000702007212 */ /* 0x000fe200078e3cff */
[----:B------:R4:W4:Y:S03]  /*0360*/  LDG.E R4, desc[UR36][R4.64] ;  /* 0x0000002404047981 */ /* 0x000926000c1e1900 */
[----:B------:R-:W-:-:S02]  /*0370*/  ISETP.GE.AND P2, PT, R0, RZ, PT ;  /* 0x000000ff0000720c */ /* 0x000fc40003f46270 */
[----:B------:R-:W2:Y:S05]  /*0380*/  LDC R0, c[0x0][0x278] ;  /* 0x00009e00ff007b82 */ /* 0x000eaa0000000800 */
[----:B------:R-:W-:-:S06]  /*0390*/  @P0 VIADD R34, R34, 0x1 ;  /* 0x0000000122220836 */ /* 0x000fcc0000000000 */
[----:B------:R-:W-:Y:S01]  /*03a0*/  @!P2 IMAD.MOV R34, RZ, RZ, -R34 ;  /* 0x000000ffff22a224 */ /* 0x000fe200078e0a22 */
[----:B------:R-:W-:Y:S02]  /*03b0*/  @!P1 LOP3.LUT R34, RZ, R7, RZ, 0x33, !PT ;  /* 0x00000007ff229212 */ /* 0x000fe400078e33ff */
[----:B------:R-:W4:Y:S01]  /*03c0*/  LDC.64 R6, c[0x0][0x2a8] ;  /* 0x0000aa00ff067b82 */ /* 0x000f220000000a00 */
[----:B---3--:R-:W-:Y:S02]  /*03d0*/  ISETP.GT.AND P0, PT, R18, 0x13, PT ;  /* 0x000000131200780c */ /* 0x008fe40003f04270 */
[----:B0-----:R-:W-:Y:S01]  /*03e0*/  @P3 IMAD.WIDE R8, R34, 0x4, R8 ;  /* 0x0000000422083825 */ /* 0x001fe200078e0208 */
[----:B------:R-:W-:-:S03]  /*03f0*/  UIADD3 UR4, UR4, 0x210, URZ ;  /* 0x0000021004047890 */ /* 0x000fc6000fffe03f */
[----:B-1----:R-:W-:Y:S01]  /*0400*/  IMAD R19, R2, UR5, R17 ;  /* 0x0000000502137c24 */ /* 0x002fe2000f8e0211 */
[----:B------:R0:W5:Y:S01]  /*0410*/  @P3 LDG.E R16, desc[UR36][R8.64] ;  /* 0x0000002408103981 */ /* 0x000162000c1e1900 */
[----:B------:R-:W-:Y:S01]  /*0420*/  IMAD R3, R17, 0x50, RZ ;  /* 0x0000005011037824 */ /* 0x000fe200078e02ff */
[----:B--2---:R-:W-:Y:S01]  /*0430*/  ISETP.NE.AND P1, PT, R0, RZ, PT ;  /* 0x000000ff0000720c */ /* 0x004fe20003f25270 */
[----:B------:R-:W-:Y:S01]  /*0440*/  IMAD R36, R19, 0x50, RZ ;  /* 0x0000005013247824 */ /* 0x000fe200078e02ff */
[----:B------:R-:W-:Y:S01]  /*0450*/  ULEA UR39, UR39, UR4, 0x18 ;  /* 0x0000000427277291 */ /* 0x000fe2000f8ec03f */
[----:B----4-:R-:W-:Y:S02]  /*0460*/  IMAD.MOV.U32 R5, RZ, RZ, RZ ;  /* 0x000000ffff057224 */ /* 0x010fe400078e00ff */
[----:B0-----:R-:W-:Y:S01]  /*0470*/  IMAD R9, R2, R0, R3 ;  /* 0x0000000002097224 */ /* 0x001fe200078e0203 */
[----:B------:R-:W-:-:S04]  /*0480*/  SHF.L.U32 R0, R18, 0x2, RZ ;  /* 0x0000000212007819 */ /* 0x000fc800000006ff */
[----:B------:R-:W-:Y:S02]  /*0490*/  SEL R9, R36, R9, !P1 ;  /* 0x0000000924097207 */ /* 0x000fe40004800000 */
[----:B------:R-:W-:Y:S01]  /*04a0*/  R2UR UR40, R4 ;  /* 0x00000000042872ca */ /* 0x000fe200000e0000 */
[----:B------:R-:W-:Y:S01]  /*04b0*/  IMAD.MOV.U32 R4, RZ, RZ, RZ ;  /* 0x000000ffff047224 */ /* 0x000fe200078e00ff */
[----:B------:R-:W-:-:S13]  /*04c0*/  @P0 BRA `(.L_x_297) ;  /* 0x00000000006c0947 */ /* 0x000fda0003800000 */
[----:B------:R-:W0:Y:S01]  /*04d0*/  LDC R4, c[0x0][0x308] ;  /* 0x0000c200ff047b82 */ /* 0x000e220000000800 */
[----:B------:R-:W-:Y:S01]  /*04e0*/  IMAD.IADD R9, R9, 0x1, R0 ;  /* 0x0000000109097824 */ /* 0x000fe200078e0200 */
[----:B0-----:R-:W-:-:S13]  /*04f0*/  ISETP.NE.AND P1, PT, R4, 0x2, PT ;  /* 0x000000020400780c */ /* 0x001fda0003f25270 */
[----:B------:R-:W0:Y:S02]  /*0500*/  @P1 LDC.64 R4, c[0x0][0x218] ;  /* 0x00008600ff041b82 */ /* 0x000e240000000a00 */
[----:B0-----:R-:W-:-:S06]  /*0510*/  @P1 IMAD.WIDE R4, R9, 0x2, R4 ;  /* 0x0000000209041825 */ /* 0x001fcc00078e0204 */
[----:B------:R-:W5:Y:S01]  /*0520*/  @P1 LDG.E.64 R4, desc[UR36][R4.64] ;  /* 0x0000002404041981 */ /* 0x000f62000c1e1b00 */
[----:B------:R-:W-:Y:S05]  /*0530*/  @P1 BRA `(.L_x_297) ;  /* 0x0000000000501947 */ /* 0x000fea0003800000 */
[----:B------:R-:W-:Y:S02]  /*0540*/  ULDC.64 UR8, c[0x0][0x218] ;  /* 0x0000860000087ab9 */ /* 0x000fe40000000a00 */
[----:B------:R-:W-:-:S04]  /*0550*/  IADD3 R8, P1, R9, UR8, RZ ;  /* 0x0000000809087c10 */ /* 0x000fc8000ff3e0ff */
[----:B------:R-:W-:Y:S01]  /*0560*/  LEA.HI.X.SX32 R9, R9, UR9, 0x1, P1 ;  /* 0x0000000909097c11 */ /* 0x000fe200088f0eff */
[----:B-----5:R-:W0:Y:S04]  /*0570*/  LDC.64 R4, c[0x0][0x2f8] ;  /* 0x0000be00ff047b82 */ /* 0x020e280000000a00 */
        /* <DEDUP_REMOVED lines=10> */
[----:B0-----:R-:W-:-:S06]  /*0620*/  FMUL.FTZ R5, R11, R4 ;  /* 0x000000040b057220 */ /* 0x001fcc0000410000 */
[----:B------:R-:W0:Y:S01]  /*0630*/  I2F.S16 R10, R10 ;  /* 0x0000000a000a7306 */ /* 0x000e220000101400 */
[----:B-1----:R-:W-:-:S05]  /*0640*/  FMUL.FTZ R8, R12, R4 ;  /* 0x000000040c087220 */ /* 0x002fca0000410000 */
[----:B------:R-:W-:Y:S01]  /*0650*/  F2FP.F16.F32.PACK_AB R5, R8, R5 ;  /* 0x000000050805723e */ /* 0x000fe200000000ff */
[----:B0-----:R-:W-:-:S05]  /*0660*/  FMUL.FTZ R4, R10, R4 ;  /* 0x000000040a047220 */ /* 0x001fca0000410000 */
[----:B------:R-:W-:-:S07]  /*0670*/  F2FP.F16.F32.PACK_AB R4, R4, R13 ;  /* 0x0000000d0404723e */ /* 0x000fce00000000ff */
.L_x_297:
[----:B------:R-:W-:Y:S05]  /*0680*/  BSYNC B0 ;  /* 0x0000000000007941 */ /* 0x000fea0003800000 */
.L_x_296:
[----:B------:R-:W-:Y:S01]  /*0690*/  ULDC.64 UR8, c[0x0][0x220] ;  /* 0x0000880000087ab9 */ /* 0x000fe20000000a00 */
[C---:B------:R-:W-:Y:S01]  /*06a0*/  LEA.HI R10, R18.reuse, R18, RZ, 0x1 ;  /* 0x00000012120a7211 */ /* 0x040fe200078f08ff */
[----:B------:R-:W0:Y:S01]  /*06b0*/  @!P0 LDC.64 R8, c[0x0][0x248] ;  /* 0x00009200ff088b82 */ /* 0x000e220000000a00 */
[----:B------:R-:W-:Y:S01]  /*06c0*/  ISETP.EQ.U32.AND P1, PT, RZ, UR8, PT ;  /* 0x00000008ff007c0c */ /* 0x000fe2000bf22070 */
[----:B------:R-:W-:Y:S01]  /*06d0*/  UIADD3 UR41, UR40, -0x1, URZ ;  /* 0xffffffff28297890 */ /* 0x000fe2000fffe03f */
[----:B------:R-:W-:Y:S02]  /*06e0*/  ISETP.LT.AND P2, PT, R18, 0x20, P3 ;  /* 0x000000201200780c */ /* 0x000fe40001f41270 */
[----:B------:R-:W-:Y:S02]  /*06f0*/  CS2R R26, SRZ ;  /* 0x00000000001a7805 */ /* 0x000fe4000001ff00 */
[----:B------:R-:W-:Y:S02]  /*0700*/  ISETP.EQ.OR.EX P1, PT, RZ, UR9, P0, P1 ;  /* 0x00000009ff007c0c */ /* 0x000fe40008722710 */
[----:B------:R-:W-:-:S02]  /*0710*/  CS2R R32, SRZ ;  /* 0x0000000000207805 */ /* 0x000fc4000001ff00 */
[C---:B------:R-:W-:Y:S01]  /*0720*/  LOP3.LUT R11, R10.reuse, 0x3ffffffe, RZ, 0xc0, !PT ;  /* 0x3ffffffe0a0b7812 */ /* 0x040fe200078ec0ff */
[----:B------:R-:W-:Y:S01]  /*0730*/  IMAD.SHL.U32 R10, R10, 0x4, RZ ;  /* 0x000000040a0a7824 */ /* 0x000fe200078e00ff */
[----:B------:R-:W-:Y:S01]  /*0740*/  ISETP.NE.U32.AND P3, PT, R6, RZ, PT ;  /* 0x000000ff0600720c */ /* 0x000fe20003f65070 */
[----:B------:R-:W-:Y:S01]  /*0750*/  IMAD.U32 R13, RZ, RZ, UR41 ;  /* 0x00000029ff0d7e24 */ /* 0x000fe2000f8e00ff */
[----:B------:R-:W-:Y:S01]  /*0760*/  IADD3 R11, -R11, R18, RZ ;  /* 0x000000120b0b7210 */ /* 0x000fe20007ffe1ff */
[----:B------:R-:W-:Y:S01]  /*0770*/  IMAD.MOV.U32 R22, RZ, RZ, RZ ;  /* 0x000000ffff167224 */ /* 0x000fe200078e00ff */
[----:B------:R-:W-:Y:S02]  /*0780*/  ISETP.NE.AND.EX P3, PT, R7, RZ, PT, P3 ;  /* 0x000000ff0700720c */ /* 0x000fe40003f65330 */
[----:B------:R-:W-:Y:S01]  /*0790*/  LOP3.LUT R29, R10, 0xfffffff8, RZ, 0xc0, !PT ;  /* 0xfffffff80a1d7812 */ /* 0x000fe200078ec0ff */
[----:B------:R-:W-:Y:S01]  /*07a0*/  IMAD.SHL.U32 R28, R11, 0x4, RZ ;  /* 0x000000040b1c7824 */ /* 0x000fe200078e00ff */
[----:B------:R-:W1:Y:S01]  /*07b0*/  @P2 LDC.64 R14, c[0x0][0x2e0] ;  /* 0x0000b800ff0e2b82 */ /* 0x000e620000000a00 */
[----:B------:R-:W-:-:S02]  /*07c0*/  SHF.R.S32.HI R20, RZ, 0x1f, R2 ;  /* 0x0000001fff147819 */ /* 0x000fc40000011402 */
[----:B------:R-:W-:Y:S01]  /*07d0*/  IADD3 R29, R36, R29, RZ ;  /* 0x0000001d241d7210 */ /* 0x000fe20007ffe0ff */
[----:B------:R-:W-:Y:S01]  /*07e0*/  @!P0 IMAD R12, R13, 0x8, R28 ;  /* 0x000000080d0c8824 */ /* 0x000fe200078e021c */
[----:B------:R-:W-:-:S03]  /*07f0*/  IADD3 R21, R3, R0, RZ ;  /* 0x0000000003157210 */ /* 0x000fc60007ffe0ff */
[----:B------:R-:W2:Y:S01]  /*0800*/  @!P1 LDC.64 R10, c[0x0][0x220] ;  /* 0x00008800ff0a9b82 */ /* 0x000ea20000000a00 */
[----:B------:R-:W-:Y:S01]  /*0810*/  @!P0 IMAD R13, R29, UR6, R12 ;  /* 0x000000061d0d8c24 */ /* 0x000fe2000f8e020c */
[----:B------:R-:W-:-:S03]  /*0820*/  @P3 LEA R12, P4, R2, R6, 0x2 ;  /* 0x00000006020c3211 */ /* 0x000fc600078810ff */
[----:B0-----:R-:W-:Y:S01]  /*0830*/  @!P0 IMAD.WIDE R8, R13, 0x2, R8 ;  /* 0x000000020d088825 */ /* 0x001fe200078e0208 */
[----:B------:R-:W-:-:S03]  /*0840*/  @P3 LEA.HI.X R13, R2, R7, R20, 0x2, P4 ;  /* 0x00000007020d3211 */ /* 0x000fc600020f1414 */
[----:B-----5:R-:W-:Y:S01]  /*0850*/  @P2 IMAD R7, R16, UR5, R17 ;  /* 0x0000000510072c24 */ /* 0x020fe2000f8e0211 */
[----:B------:R0:W5:Y:S03]  /*0860*/  @!P0 LDG.E.64 R26, desc[UR36][R8.64] ;  /* 0x00000024081a8981 */ /* 0x000166000c1e1b00 */
[----:B------:R-:W-:Y:S01]  /*0870*/  @P2 IMAD R3, R7, 0x50, R0 ;  /* 0x0000005007032824 */ /* 0x000fe200078e0200 */
[----:B------:R-:W-:Y:S01]  /*0880*/  IABS R23, UR41 ;  /* 0x0000002900177c13 */ /* 0x000fe20008000000 */
[----:B------:R-:W5:Y:S01]  /*0890*/  @P3 LDG.E R22, desc[UR36][R12.64] ;  /* 0x000000240c163981 */ /* 0x000f62000c1e1900 */
[----:B--2---:R-:W-:-:S04]  /*08a0*/  @!P1 IMAD.WIDE R6, R21, 0x2, R10 ;  /* 0x0000000215069825 */ /* 0x004fc800078e020a */
[----:B-1----:R-:W-:Y:S01]  /*08b0*/  @P2 IMAD.WIDE R10, R3, 0x2, R14 ;  /* 0x00000002030a2825 */ /* 0x002fe200078e020e */
[----:B------:R1:W5:Y:S05]  /*08c0*/  @!P1 LDG.E.64 R32, desc[UR36][R6.64] ;  /* 0x0000002406209981 */ /* 0x00036a000c1e1b00 */
[----:B------:R-:W5:Y:S01]  /*08d0*/  @P2 LDG.E.64 R10, desc[UR36][R10.64] ;  /* 0x000000240a0a2981 */ /* 0x000f62000c1e1b00 */
[----:B------:R-:W-:-:S05]  /*08e0*/  IMAD.U32 R3, RZ, RZ, UR6 ;  /* 0x00000006ff037e24 */ /* 0x000fca000f8e00ff */
[----:B------:R-:W-:-:S04]  /*08f0*/  IABS R20, R3 ;  /* 0x0000000300147213 */ /* 0x000fc80000000000 */
[----:B------:R-:W2:Y:S08]  /*0900*/  I2F.RP R3, R20 ;  /* 0x0000001400037306 */ /* 0x000eb00000209400 */
[----:B--2---:R-:W2:Y:S02]  /*0910*/  MUFU.RCP R3, R3 ;  /* 0x0000000300037308 */ /* 0x004ea40000001000 */
[----:B--2---:R-:W-:-:S06]  /*0920*/  VIADD R14, R3, 0xffffffe ;  /* 0x0ffffffe030e7836 */ /* 0x004fcc0000000000 */
[----:B------:R2:W0:Y:S02]  /*0930*/  F2I.FTZ.U32.TRUNC.NTZ R15, R14 ;  /* 0x0000000e000f7305 */ /* 0x000424000021f000 */
[----:B--2---:R-:W-:Y:S01]  /*0940*/  IMAD.MOV.U32 R14, RZ, RZ, RZ ;  /* 0x000000ffff0e7224 */ /* 0x004fe200078e00ff */
[----:B0-----:R-:W-:-:S05]  /*0950*/  IADD3 R9, RZ, -R15, RZ ;  /* 0x8000000fff097210 */ /* 0x001fca0007ffe0ff */
[----:B-1----:R-:W-:-:S04]  /*0960*/  IMAD R7, R9, R20, RZ ;  /* 0x0000001409077224 */ /* 0x002fc800078e02ff */
[----:B------:R-:W-:Y:S02]  /*0970*/  IMAD.HI.U32 R15, R15, R7, R14 ;  /* 0x000000070f0f7227 */ /* 0x000fe400078e000e */
[----:B------:R-:W0:Y:S04]  /*0980*/  LDC R7, c[0x0][0x290] ;  /* 0x0000a400ff077b82 */ /* 0x000e280000000800 */
[----:B------:R-:W-:-:S04]  /*0990*/  IMAD.HI.U32 R15, R15, R23, RZ ;  /* 0x000000170f0f7227 */ /* 0x000fc800078e00ff */
[----:B------:R-:W-:-:S04]  /*09a0*/  IMAD.MOV R15, RZ, RZ, -R15 ;  /* 0x000000ffff0f7224 */ /* 0x000fc800078e0a0f */
[----:B------:R-:W-:-:S05]  /*09b0*/  IMAD R23, R20, R15, R23 ;  /* 0x0000000f14177224 */ /* 0x000fca00078e0217 */
[----:B------:R-:W-:Y:S02]  /*09c0*/  ISETP.GT.U32.AND P1, PT, R20, R23, PT ;  /* 0x000000171400720c */ /* 0x000fe40003f24070 */
[----:B------:R-:W-:Y:S02]  /*09d0*/  ISETP.NE.AND P5, PT, R25, RZ, PT ;  /* 0x000000ff1900720c */ /* 0x000fe40003fa5270 */
[----:B------:R-:W-:-:S09]  /*09e0*/  ISETP.LE.AND P4, PT, RZ, UR41, PT ;  /* 0x00000029ff007c0c */ /* 0x000fd2000bf83270 */
[----:B------:R-:W-:-:S04]  /*09f0*/  @!P1 IADD3 R23, R23, -R20, RZ ;  /* 0x8000001417179210 */ /* 0x000fc80007ffe0ff */
[----:B------:R-:W-:Y:S02]  /*0a00*/  ISETP.GT.U32.AND P3, PT, R20, R23, PT ;  /* 0x000000171400720c */ /* 0x000fe40003f64070 */
[----:B------:R-:W-:Y:S02]  /*0a10*/  ISETP.NE.AND P1, PT, RZ, UR6, PT ;  /* 0x00000006ff007c0c */ /* 0x000fe4000bf25270 */
[----:B------:R-:W-:Y:S02]  /*0a20*/  CS2R R30, SRZ ;  /* 0x00000000001e7805 */ /* 0x000fe4000001ff00 */
[----:B------:R-:W-:-:S07]  /*0a30*/  P2R R3, PR, RZ, 0x20 ;  /* 0x00000020ff037803 */ /* 0x000fce0000000000 */
[----:B------:R-:W-:-:S04]  /*0a40*/  @!P3 IMAD.IADD R23, R23, 0x1, -R20 ;  /* 0x000000011717b824 */ /* 0x000fc800078e0a14 */
[----:B------:R-:W-:Y:S01]  /*0a50*/  @!P4 IMAD.MOV R23, RZ, RZ, -R23 ;  /* 0x000000ffff17c224 */ /* 0x000fe200078e0a17 */
[----:B------:R-:W-:Y:S01]  /*0a60*/  @!P1 LOP3.LUT R23, RZ, UR6, RZ, 0x33, !PT ;  /* 0x00000006ff179c12 */ /* 0x000fe2000f8e33ff */
[----:B0-----:R-:W-:Y:S06]  /*0a70*/  @P5 BRA `(.L_x_298) ;  /* 0x0000000000285947 */ /* 0x001fec0003800000 */
        /* <DEDUP_REMOVED lines=9> */
.L_x_299:
[----:B------:R-:W-:Y:S05]  /*0b10*/  BSYNC B0 ;  /* 0x0000000000007941 */ /* 0x000fea0003800000 */
.L_x_298:
[----:B------:R-:W-:Y:S01]  /*0b20*/  ISETP.NE.AND P1, PT, R25, RZ, PT ;  /* 0x000000ff1900720c */ /* 0x000fe20003f25270 */
[----:B------:R-:W-:Y:S01]  /*0b30*/  ULDC.U8 UR4, c[0x0][0x294] ;  /* 0x0000a50000047ab9 */ /* 0x000fe20000000000 */
[----:B------:R-:W-:Y:S01]  /*0b40*/  ISETP.GT.AND P3, PT, R7, RZ, PT ;  /* 0x000000ff0700720c */ /* 0x000fe20003f64270 */
[----:B-----5:R-:W-:Y:S01]  /*0b50*/  @!P5 HFMA2.MMA R26, R26, 1, 1, R30 ;  /* 0x3c003c001a1ad835 */ /* 0x020fe2000000001e */
[----:B------:R-:W-:Y:S01]  /*0b60*/  P2R R3, PR, RZ, 0x2 ;  /* 0x00000002ff037803 */ /* 0x000fe20000000000 */
[----:B------:R-:W-:Y:S01]  /*0b70*/  @!P5 HADD2 R27, R27, R31 ;  /* 0x0000001f1b1bd230 */ /* 0x000fe20000000000 */
[----:B------:R-:W-:Y:S01]  /*0b80*/  ISETP.NE.AND P1, PT, RZ, UR4, PT ;  /* 0x00000004ff007c0c */ /* 0x000fe2000bf25270 */
[----:B------:R-:W-:Y:S01]  /*0b90*/  UIADD3 UR42, UR38, UR39, URZ ;  /* 0x00000027262a7290 */ /* 0x000fe2000fffe03f */
[----:B------:R-:W-:Y:S01]  /*0ba0*/  HFMA2.MMA R32, R4, 1, 1, R32 ;  /* 0x3c003c0004207835 */ /* 0x000fe20000000020 */
[----:B------:R-:W-:Y:S01]  /*0bb0*/  ISETP.GE.AND P0, PT, R18, 0x20, PT ;  /* 0x000000201200780c */ /* 0x000fe20003f06270 */
[----:B------:R-:W-:Y:S01]  /*0bc0*/  HADD2 R33, R5, R33 ;  /* 0x0000002105217230 */ /* 0x000fe20000000000 */
[----:B------:R-:W-:Y:S01]  /*0bd0*/  @P2 HFMA2.MMA R27, R27, R11, -RZ ;  /* 0x0000000b1b1b2235 */ /* 0x000fe200001000ff */
[----:B------:R-:W-:-:S02]  /*0be0*/  IMAD R34, R34, UR5, RZ ;  /* 0x0000000522227c24 */ /* 0x000fc4000f8e02ff */
[----:B------:R-:W-:-:S05]  /*0bf0*/  @P2 HMUL2 R26, R26, R10 ;  /* 0x0000000a1a1a2232 */ /* 0x000fca0000000000 */
        /* <DEDUP_REMOVED lines=10> */
[----:B0-----:R-:W-:-:S02]  /*0ca0*/  IADD3 R4, R3, 0xffffffe, RZ ;  /* 0x0ffffffe03047810 */ /* 0x001fc40007ffe0ff */
[----:B------:R-:W-:-:S04]  /*0cb0*/  IADD3 R3, RZ, -R10, RZ ;  /* 0x8000000aff037210 */ /* 0x000fc80007ffe0ff */
[----:B------:R0:W1:Y:S02]  /*0cc0*/  F2I.FTZ.U32.TRUNC.NTZ R5, R4 ;  /* 0x0000000400057305 */ /* 0x000064000021f000 */
[----:B0-----:R-:W-:Y:S02]  /*0cd0*/  IMAD.MOV.U32 R4, RZ, RZ, RZ ;  /* 0x000000ffff047224 */ /* 0x001fe400078e00ff */
[----:B-1----:R-:W-:-:S04]  /*0ce0*/  IMAD.MOV R9, RZ, RZ, -R5 ;  /* 0x000000ffff097224 */ /* 0x002fc800078e0a05 */
[----:B------:R-:W-:-:S04]  /*0cf0*/  IMAD R9, R9, R6, RZ ;  /* 0x0000000609097224 */ /* 0x000fc800078e02ff */
[----:B------:R-:W-:-:S06]  /*0d00*/  IMAD.HI.U32 R5, R5, R9, R4 ;  /* 0x0000000905057227 */ /* 0x000fcc00078e0004 */
[----:B------:R-:W-:-:S04]  /*0d10*/  IMAD.HI.U32 R5, R5, R8, RZ ;  /* 0x0000000805057227 */ /* 0x000fc800078e00ff */
[----:B------:R-:W-:-:S05]  /*0d20*/  IMAD R3, R5, R3, R8 ;  /* 0x0000000305037224 */ /* 0x000fca00078e0208 */
[----:B------:R-:W-:-:S13]  /*0d30*/  ISETP.GT.U32.AND P3, PT, R6, R3, PT ;  /* 0x000000030600720c */ /* 0x000fda0003f64070 */
[----:B------:R-:W-:Y:S02]  /*0d40*/  @!P3 IMAD.IADD R3, R3, 0x1, -R6 ;  /* 0x000000010303b824 */ /* 0x000fe400078e0a06 */
        /* <DEDUP_REMOVED lines=9> */
[----:B------:R-:W-:-:S03]  /*0de0*/  P2R R39, PR, RZ, 0x2 ;  /* 0x00000002ff277803 */ /* 0x000fc60000000000 */
[----:B------:R-:W-:Y:S01]  /*0df0*/  @!P2 IMAD.MOV R38, RZ, RZ, -R38 ;  /* 0x000000ffff26a224 */ /* 0x000fe200078e0a26 */
[----:B------:R-:W-:-:S04]  /*0e00*/  @!P3 LOP3.LUT R38, RZ, R35, RZ, 0x33, !PT ;  /* 0x00000023ff26b212 */ /* 0x000fc800078e33ff */
[----:B------:R-:W-:-:S05]  /*0e10*/  IADD3 R3, -R38, RZ, RZ ;  /* 0x000000ff26037210 */ /* 0x000fca0007ffe1ff */
[----:B------:R-:W-:Y:S01]  /*0e20*/  IMAD R37, R35, R3, R0 ;  /* 0x0000000323257224 */ /* 0x000fe200078e0200 */
[----:B------:R-:W-:Y:S06]  /*0e30*/  @!P0 BRA `(.L_x_302) ;  /* 0x0000000000408947 */ /* 0x000fec0003800000 */
[----:B------:R-:W-:Y:S01]  /*0e40*/  MOV R0, 0x0 ;  /* 0x0000000000007802 */ /* 0x000fe20000000f00 */
[----:B------:R-:W-:Y:S01]  /*0e50*/  ULDC.64 UR4, c[0x4][0xc8] ;  /* 0x0100320000047ab9 */ /* 0x000fe20000000a00 */
[----:B------:R-:W-:Y:S01]  /*0e60*/  ULDC.64 UR6, c[0x4][0xb0] ;  /* 0x01002c0000067ab9 */ /* 0x000fe20000000a00 */
[----:B------:R-:W-:Y:S01]  /*0e70*/  IMAD.U32 R4, RZ, RZ, UR4 ;  /* 0x00000004ff047e24 */ /* 0x000fe2000f8e00ff */
[----:B------:R0:W1:Y:S01]  /*0e80*/  LDC.64 R14, c[0x4][R0] ;  /* 0x01000000000e7b82 */ /* 0x0000620000000a00 */
[----:B------:R-:W-:Y:S01]  /*0e90*/  IMAD.U32 R5, RZ, RZ, UR5 ;  /* 0x00000005ff057e24 */ /* 0x000fe2000f8e00ff */
[----:B------:R-:W-:Y:S01]  /*0ea0*/  ULDC.64 UR4, c[0x4][0xd0] ;  /* 0x0100340000047ab9 */ /* 0x000fe20000000a00 */
[----:B------:R-:W-:Y:S01]  /*0eb0*/  HFMA2.MMA R13, -RZ, RZ, 0, 0 ;  /* 0x00000000ff0d7435 */ /* 0x000fe200000001ff */
[----:B------:R-:W-:Y:S01]  /*0ec0*/  MOV R6, UR4 ;  /* 0x0000000400067c02 */ /* 0x000fe20008000f00 */
[----:B------:R-:W-:Y:S01]  /*0ed0*/  IMAD.U32 R7, RZ, RZ, UR5 ;  /* 0x00000005ff077e24 */ /* 0x000fe2000f8e00ff */
[----:B------:R-:W-:Y:S01]  /*0ee0*/  MOV R11, UR7 ;  /* 0x00000007000b7c02 */ /* 0x000fe20008000f00 */
[----:B------:R-:W-:-:S02]  /*0ef0*/  IMAD.U32 R10, RZ, RZ, UR6 ;  /* 0x00000006ff0a7e24 */ /* 0x000fc4000f8e00ff */
[----:B------:R-:W-:Y:S02]  /*0f00*/  IMAD.MOV.U32 R8, RZ, RZ, 0x53f ;  /* 0x0000053fff087424 */ /* 0x000fe400078e00ff */
[----:B0-----:R-:W-:-:S07]  /*0f10*/  IMAD.MOV.U32 R12, RZ, RZ, 0x1 ;  /* 0x00000001ff0c7424 */ /* 0x001fce00078e00ff */
[----:B------:R-:W-:-:S07]  /*0f20*/  LEPC R20, `(.L_x_302) ;  /* 0x000000001014794e */ /* 0x000fce0000000000 */
[----:B-1----:R-:W-:Y:S05]  /*0f30*/  CALL.ABS.NOINC R14 ;  /* 0x000000000e007343 */ /* 0x002fea0003c00000 */
.L_x_302:
        /* <DEDUP_REMOVED lines=9> */
.L_x_303:
        /* <DEDUP_REMOVED lines=13> */
[----:B------:R-:W-:-:S03]  /*10a0*/  ISETP.NE.AND P0, PT, R25, RZ, PT ;  /* 0x000000ff1900720c */ /* 0x000fc60003f05270 */
[----:B------:R-:W-:Y:S01]  /*10b0*/  IMAD R5, R35, 0x2, R4 ;  /* 0x0000000223057824 */ /* 0x000fe200078e0204 */
[----:B------:R-:W-:Y:S04]  /*10c0*/  LDS R6, [R4] ;  /* 0x0000000004067984 */ /* 0x000fe80000000800 */
[----:B0-----:R-:W0:Y:S02]  /*10d0*/  LDS R33, [R5] ;  /* 0x0000000005217984 */ /* 0x001e240000000800 */
[C-C-:B0-----:R-:W-:Y:S02]  /*10e0*/  PRMT R32, R6.reuse, 0x5410, R33.reuse ;  /* 0x0000541006207816 */ /* 0x141fe40000000021 */
[----:B------:R-:W-:Y:S01]  /*10f0*/  PRMT R33, R6, 0x7632, R33 ;  /* 0x0000763206217816 */ /* 0x000fe20000000021 */
[----:B------:R-:W-:Y:S06]  /*1100*/  @!P0 BRA `(.L_x_307) ;  /* 0x0000000000a48947 */ /* 0x000fec0003800000 */
[----:B------:R-:W-:-:S04]  /*1110*/  LEA.HI R6, R38, R38, RZ, 0x1 ;  /* 0x0000002626067211 */ /* 0x000fc800078f08ff */
[----:B------:R-:W-:-:S04]  /*1120*/  SHF.L.U32 R6, R6, 0x1, RZ ;  /* 0x0000000106067819 */ /* 0x000fc800000006ff */
[----:B------:R-:W-:-:S04]  /*1130*/  LOP3.LUT R9, R6, 0xfffffffc, RZ, 0xc0, !PT ;  /* 0xfffffffc06097812 */ /* 0x000fc800078ec0ff */
[----:B------:R-:W-:-:S13]  /*1140*/  ISETP.GE.AND P0, PT, R9, R7, PT ;  /* 0x000000070900720c */ /* 0x000fda0003f06270 */
[----:B------:R-:W-:Y:S05]  /*1150*/  @P0 BRA `(.L_x_308) ;  /* 0x00000004009c0947 */ /* 0x000fea0003800000 */
[----:B------:R-:W-:Y:S01]  /*1160*/  I2FP.F32.S32 R6, R7 ;  /* 0x0000000700067245 */ /* 0x000fe20000201400 */
[----:B------:R-:W-:Y:S01]  /*1170*/  VIADD R7, R9, 0x2 ;  /* 0x0000000209077836 */ /* 0x000fe20000000000 */
[----:B------:R-:W-:Y:S01]  /*1180*/  ULDC UR4, c[0x0][0x29c] ;  /* 0x0000a70000047ab9 */ /* 0x000fe20000000800 */
        /* <DEDUP_REMOVED lines=33> */
.L_x_307:
        /* <DEDUP_REMOVED lines=13> */
[----:B------:R-:W-:Y:S01]  /*1470*/  VIADD R6, R38, 0x2 ;  /* 0x0000000226067836 */ /* 0x000fe20000000000 */
[----:B------:R-:W-:Y:S01]  /*1480*/  ULDC UR4, c[0x0][0x29c] ;  /* 0x0000a70000047ab9 */ /* 0x000fe20000000800 */
[----:B------:R-:W-:Y:S01]  /*1490*/  HADD2.F32 R15, -RZ, R33.H1_H1 ;  /* 0x30000021ff0f7230 */ /* 0x000fe20000004100 */
[----:B------:R-:W0:Y:S01]  /*14a0*/  MUFU.RCP R7, R10 ;  /* 0x0000000a00077308 */ /* 0x000e220000001000 */
[----:B------:R-:W-:Y:S01]  /*14b0*/  HADD2.F32 R11, -RZ, R27.H1_H1 ;  /* 0x3000001bff0b7230 */ /* 0x000fe20000004100 */
[----:B------:R-:W-:Y:S01]  /*14c0*/  I2FP.F32.S32 R6, R6 ;  /* 0x0000000600067245 */ /* 0x000fe20000201400 */
[----:B------:R-:W-:Y:S02]  /*14d0*/  HADD2.F32 R33, -RZ, R33.H0_H0 ;  /* 0x20000021ff217230 */ /* 0x000fe40000004100 */
[----:B------:R-:W-:Y:S02]  /*14e0*/  HADD2.F32 R27, -RZ, R27.H0_H0 ;  /* 0x2000001bff1b7230 */ /* 0x000fe40000004100 */
[----:B0-----:R-:W-:-:S04]  /*14f0*/  FMUL.FTZ R6, R6, R7 ;  /* 0x0000000706067220 */ /* 0x001fc80000410000 */
[----:B------:R-:W-:Y:S01]  /*1500*/  FMUL.FTZ R8, R6, 13.28771209716796875 ;  /* 0x41549a7806087820 */ /* 0x000fe20000410000 */
[----:B------:R-:W-:-:S03]  /*1510*/  I2FP.F32.S32 R6, R38 ;  /* 0x0000002600067245 */ /* 0x000fc60000201400 */
[----:B------:R-:W0:Y:S02]  /*1520*/  MUFU.EX2 R9, -R8 ;  /* 0x8000000800097308 */ /* 0x000e240000000800 */
[----:B------:R-:W-:-:S04]  /*1530*/  FMUL.FTZ R6, R6, R7 ;  /* 0x0000000706067220 */ /* 0x000fc80000410000 */
        /* <DEDUP_REMOVED lines=36> */
.L_x_310:
[----:B------:R-:W-:Y:S05]  /*1780*/  BSYNC B2 ;  /* 0x0000000000027941 */ /* 0x000fea0003800000 */
.L_x_309:
[C-C-:B------:R-:W-:Y:S02]  /*1790*/  PRMT R6, R26.reuse, 0x5410, R27.reuse ;  /* 0x000054101a067816 */ /* 0x140fe4000000001b */
[----:B------:R-:W-:-:S03]  /*17a0*/  PRMT R7, R26, 0x7632, R27 ;  /* 0x000076321a077816 */ /* 0x000fc6000000001b */
[----:B------:R0:W-:Y:S04]  /*17b0*/  STS [R21], R6 ;  /* 0x0000000615007388 */ /* 0x0001e80000000800 */
[----:B------:R0:W-:Y:S02]  /*17c0*/  STS [R20], R7 ;  /* 0x0000000714007388 */ /* 0x0001e40000000800 */
.L_x_308:
[----:B------:R-:W-:Y:S05]  /*17d0*/  BSYNC B1 ;  /* 0x0000000000017941 */ /* 0x000fea0003800000 */
.L_x_306:
[C-C-:B0-----:R-:W-:Y:S02]  /*17e0*/  PRMT R7, R32.reuse, 0x5410, R33.reuse ;  /* 0x0000541020077816 */ /* 0x141fe40000000021 */
[----:B------:R-:W-:-:S03]  /*17f0*/  PRMT R6, R32, 0x7632, R33 ;  /* 0x0000763220067816 */ /* 0x000fc60000000021 */
[----:B------:R1:W-:Y:S04]  /*1800*/  STS [R4], R7 ;  /* 0x0000000704007388 */ /* 0x0003e80000000800 */
[----:B------:R1:W-:Y:S02]  /*1810*/  STS [R5], R6 ;  /* 0x0000000605007388 */ /* 0x0003e40000000800 */
.L_x_305:
[----:B------:R-:W-:Y:S05]  /*1820*/  BSYNC B0 ;  /* 0x0000000000007941 */ /* 0x000fea0003800000 */
.L_x_304:
[----:B------:R-:W-:Y:S06]  /*1830*/  BAR.SYNC.DEFER_BLOCKING 0x0 ;  /* 0x0000000000007b1d */ /* 0x000fec0000010000 */
[----:B------:R-:W-:Y:S04]  /*1840*/  BSSY B0, `(.L_x_311) ;  /* 0x0000005000007945 */ /* 0x000fe80003800000 */
[----:B------:R-:W-:Y:S05]  /*1850*/  @!P6 BRA `(.L_x_312) ;  /* 0x00000000000ce947 */ /* 0x000fea0003800000 */
[----:B------:R-:W-:Y:S01]  /*1860*/  ISETP.NE.AND P0, PT, R25, RZ, PT ;  /* 0x000000ff1900720c */ /* 0x000fe20003f05270 */
[----:B0-----:R2:W3:-:S12]  /*1870*/  LDS.64 R32, [R0] ;  /* 0x0000000000207984 */ /* 0x0014d80000000a00 */
[----:B------:R2:W4:Y:S02]  /*1880*/  @!P0 LDS.64 R26, [R3] ;  /* 0x00000000031a8984 */ /* 0x0005240000000a00 */
.L_x_312:
[----:B------:R-:W-:Y:S05]  /*1890*/  BSYNC B0 ;  /* 0x0000000000007941 */ /* 0x000fea0003800000 */
.L_x_311:
[----:B------:R-:W-:Y:S06]  /*18a0*/  BAR.SYNC.DEFER_BLOCKING 0x0 ;  /* 0x0000000000007b1d */ /* 0x000fec0000010000 */
[----:B------:R-:W-:Y:S05]  /*18b0*/  BRA `(.L_x_301) ;  /* 0x0000000400707947 */ /* 0x000fea0003800000 */
.L_x_300:
[----:B------:R-:W-:Y:S01]  /*18c0*/  ISETP.NE.AND P0, PT, R25, RZ, PT ;  /* 0x000000ff1900720c */ /* 0x000fe20003f05270 */
[----:B------:R-:W-:Y:S01]  /*18d0*/  BSSY B0, `(.L_x_301) ;  /* 0x000005a000007945 */ /* 0x000fe20003800000 */
[----:B------:R-:W-:-:S11]  /*18e0*/  IADD3 R25, -R22, R25, RZ ;  /* 0x0000001916197210 */ /* 0x000fd60007ffe1ff */
[----:B------:R-:W-:Y:S05]  /*18f0*/  @!P0 BRA `(.L_x_313) ;  /* 0x0000000000948947 */ /* 0x000fea0003800000 */
[----:B------:R-:W-:-:S13]  /*1900*/  ISETP.GE.AND P0, PT, R0, R7, PT ;  /* 0x000000070000720c */ /* 0x000fda0003f06270 */
[----:B------:R-:W-:Y:S05]  /*1910*/  @P0 BRA `(.L_x_314) ;  /* 0x0000000400540947 */ /* 0x000fea0003800000 */
[----:B------:R-:W-:Y:S01]  /*1920*/  I2FP.F32.S32 R7, R7 ;  /* 0x0000000700077245 */ /* 0x000fe20000201400 */
[----:B------:R-:W-:Y:S01]  /*1930*/  VIADD R3, R0, 0x2 ;  /* 0x0000000200037836 */ /* 0x000fe20000000000 */
[----:B------:R-:W-:Y:S01]  /*1940*/  I2FP.F32.S32 R0, R0 ;  /* 0x0000000000007245 */ /* 0x000fe20000201400 */
[--C-:B------:R-:W-:Y:S02]  /*1950*/  HADD2.F32 R8, -RZ, R33.reuse.H1_H1 ;  /* 0x30000021ff087230 */ /* 0x100fe40000004100 */
[--C-:B------:R-:W-:Y:S01]  /*1960*/  HADD2.F32 R11, -RZ, R32.reuse.H1_H1 ;  /* 0x30000020ff0b7230 */ /* 0x100fe20000004100 */
[----:B------:R-:W0:Y:S01]  /*1970*/  MUFU.RCP R7, R7 ;  /* 0x0000000700077308 */ /* 0x000e220000001000 */
[----:B------:R-:W-:Y:S01]  /*1980*/  I2FP.F32.S32 R3, R3 ;  /* 0x0000000300037245 */ /* 0x000fe20000201400 */
[----:B------:R-:W-:Y:S02]  /*1990*/  HADD2.F32 R32, -RZ, R32.H0_H0 ;  /* 0x20000020ff207230 */ /* 0x000fe40000004100 */
[----:B------:R-:W-:-:S02]  /*19a0*/  HADD2.F32 R33, -RZ, R33.H0_H0 ;  /* 0x20000021ff217230 */ /* 0x000fc40000004100 */
[-C--:B0-----:R-:W-:Y:S01]  /*19b0*/  FMUL.FTZ R3, R3, R7.reuse ;  /* 0x0000000703037220 */ /* 0x081fe20000410000 */
[----:B------:R-:W-:-:S03]  /*19c0*/  FMUL.FTZ R0, R0, R7 ;  /* 0x0000000700007220 */ /* 0x000fc60000410000 */
[----:B------:R-:W-:Y:S01]  /*19d0*/  FMUL.FTZ R4, R3, 13.28771209716796875 ;  /* 0x41549a7803047820 */ /* 0x000fe20000410000 */
[----:B------:R-:W-:Y:S01]  /*19e0*/  FMUL.FTZ R3, R0, 13.28771209716796875 ;  /* 0x41549a7800037820 */ /* 0x000fe20000410000 */
[----:B------:R-:W-:Y:S02]  /*19f0*/  I2FP.F32.S32 R0, R25 ;  /* 0x0000001900007245 */ /* 0x000fe40000201400 */
[----:B------:R-:W0:Y:S08]  /*1a00*/  MUFU.EX2 R5, -R4 ;  /* 0x8000000400057308 */ /* 0x000e300000000800 */
[----:B------:R-:W1:Y:S01]  /*1a10*/  MUFU.EX2 R3, -R3 ;  /* 0x8000000300037308 */ /* 0x000e620000000800 */
[----:B0-----:R-:W-:-:S04]  /*1a20*/  FMUL.FTZ R5, R0, R5 ;  /* 0x0000000500057220 */ /* 0x001fc80000410000 */
[----:B------:R-:W-:Y:S01]  /*1a30*/  FMUL.RZ R5, R5, 0.15915493667125701904 ;  /* 0x3e22f98305057820 */ /* 0x000fe2000040c000 */
[----:B-1----:R-:W-:-:S03]  /*1a40*/  FMUL.FTZ R0, R0, R3 ;  /* 0x0000000300007220 */ /* 0x002fc60000410000 */
[----:B------:R-:W0:Y:S01]  /*1a50*/  MUFU.SIN R7, R5 ;  /* 0x0000000500077308 */ /* 0x000e220000000400 */
[----:B------:R-:W-:-:S07]  /*1a60*/  FMUL.RZ R10, R0, 0.15915493667125701904 ;  /* 0x3e22f983000a7820 */ /* 0x000fce000040c000 */
[----:B------:R-:W1:Y:S08]  /*1a70*/  MUFU.SIN R4, R10 ;  /* 0x0000000a00047308 */ /* 0x000e700000000400 */
[----:B------:R-:W2:Y:S01]  /*1a80*/  MUFU.COS R6, R5 ;  /* 0x0000000500067308 */ /* 0x000ea20000000000 */
[----:B0-----:R-:W-:-:S07]  /*1a90*/  FMUL.FTZ R9, R7, R8 ;  /* 0x0000000807097220 */ /* 0x001fce0000410000 */
[----:B------:R-:W0:Y:S01]  /*1aa0*/  MUFU.COS R0, R10 ;  /* 0x0000000a00007308 */ /* 0x000e220000000000 */
[----:B-1----:R-:W-:Y:S01]  /*1ab0*/  FMUL.FTZ R3, R4, R11 ;  /* 0x0000000b04037220 */ /* 0x002fe20000410000 */
[C---:B--2---:R-:W-:Y:S01]  /*1ac0*/  FMUL.FTZ R8, R6.reuse, R8 ;  /* 0x0000000806087220 */ /* 0x044fe20000410000 */
[----:B------:R-:W-:-:S03]  /*1ad0*/  FFMA.FTZ R9, R6, R33, -R9 ;  /* 0x0000002106097223 */ /* 0x000fc60000010809 */
[----:B------:R-:W-:Y:S01]  /*1ae0*/  FFMA.FTZ R8, R7, R33, R8 ;  /* 0x0000002107087223 */ /* 0x000fe20000010008 */
[C---:B0-----:R-:W-:Y:S01]  /*1af0*/  FMUL.FTZ R5, R0.reuse, R11 ;  /* 0x0000000b00057220 */ /* 0x041fe20000410000 */
[----:B------:R-:W-:-:S03]  /*1b00*/  FFMA.FTZ R3, R0, R32, -R3 ;  /* 0x0000002000037223 */ /* 0x000fc60000010803 */
[----:B------:R-:W-:Y:S01]  /*1b10*/  F2FP.F16.F32.PACK_AB R33, R8, R9 ;  /* 0x000000090821723e */ /* 0x000fe200000000ff */
[----:B------:R-:W-:-:S05]  /*1b20*/  FFMA.FTZ R32, R4, R32, R5 ;  /* 0x0000002004207223 */ /* 0x000fca0000010005 */
[----:B------:R-:W-:Y:S01]  /*1b30*/  F2FP.F16.F32.PACK_AB R32, R32, R3 ;  /* 0x000000032020723e */ /* 0x000fe200000000ff */
[----:B------:R-:W-:Y:S06]  /*1b40*/  BRA `(.L_x_314) ;  /* 0x0000000000c87947 */ /* 0x000fec0003800000 */
.L_x_313:
        /* <DEDUP_REMOVED lines=25> */
[C---:B0-----:R-:W-:Y:S01]  /*1ce0*/  FMUL.FTZ R0, R8.reuse, R12 ;  /* 0x0000000c08007220 */ /* 0x041fe20000410000 */
[----:B------:R-:W-:-:S06]  /*1cf0*/  FMUL.FTZ R10, R8, R4 ;  /* 0x00000004080a7220 */ /* 0x000fcc0000410000 */
[----:B------:R-:W0:Y:S01]  /*1d00*/  MUFU.COS R5, R25 ;  /* 0x0000001900057308 */ /* 0x000e220000000000 */
[C---:B-1----:R-:W-:Y:S01]  /*1d10*/  FMUL.FTZ R3, R7.reuse, R12 ;  /* 0x0000000c07037220 */ /* 0x042fe20000410000 */
[C---:B------:R-:W-:Y:S01]  /*1d20*/  FMUL.FTZ R9, R7.reuse, R4 ;  /* 0x0000000407097220 */ /* 0x040fe20000410000 */
[CC--:B------:R-:W-:Y:S01]  /*1d30*/  FFMA.FTZ R27, R7.reuse, R11.reuse, -R0 ;  /* 0x0000000b071b7223 */ /* 0x0c0fe20000010800 */
[----:B------:R-:W-:Y:S02]  /*1d40*/  HADD2.F32 R0, -RZ, R32.H1_H1 ;  /* 0x30000020ff007230 */ /* 0x000fe40000004100 */
[C---:B------:R-:W-:Y:S01]  /*1d50*/  FFMA.FTZ R4, R8.reuse, R11, R3 ;  /* 0x0000000b08047223 */ /* 0x040fe20000010003 */
[----:B------:R-:W-:Y:S02]  /*1d60*/  HADD2.F32 R3, -RZ, R26.H1_H1 ;  /* 0x3000001aff037230 */ /* 0x000fe40000004100 */
[-C--:B------:R-:W-:Y:S01]  /*1d70*/  FFMA.FTZ R10, R7, R33.reuse, -R10 ;  /* 0x00000021070a7223 */ /* 0x080fe2000001080a */
[----:B------:R-:W-:Y:S01]  /*1d80*/  FFMA.FTZ R33, R8, R33, R9 ;  /* 0x0000002108217223 */ /* 0x000fe20000010009 */
[----:B--2---:R-:W-:Y:S01]  /*1d90*/  FMUL.FTZ R8, R6, R0 ;  /* 0x0000000006087220 */ /* 0x004fe20000410000 */
[----:B------:R-:W-:Y:S01]  /*1da0*/  HADD2.F32 R32, -RZ, R32.H0_H0 ;  /* 0x20000020ff207230 */ /* 0x000fe20000004100 */
[----:B------:R-:W-:Y:S01]  /*1db0*/  F2FP.F16.F32.PACK_AB R27, R4, R27 ;  /* 0x0000001b041b723e */ /* 0x000fe200000000ff */
        /* <DEDUP_REMOVED lines=11> */
.L_x_314:
[----:B------:R-:W-:Y:S05]  /*1e70*/  BSYNC B0 ;  /* 0x0000000000007941 */ /* 0x000fea0003800000 */
.L_x_301:
[----:B------:R-:W-:Y:S01]  /*1e80*/  ISETP.GT.AND P0, PT, R18, 0x1f, PT ;  /* 0x0000001f1200780c */ /* 0x000fe20003f04270 */
[----:B------:R-:W-:Y:S01]  /*1e90*/  BSSY B0, `(.L_x_315) ;  /* 0x0000027000007945 */ /* 0x000fe20003800000 */
[----:B------:R-:W-:-:S11]  /*1ea0*/  MOV R14, RZ ;  /* 0x000000ff000e7202 */ /* 0x000fd60000000f00 */
[----:B------:R-:W-:Y:S05]  /*1eb0*/  @P0 BRA `(.L_x_316) ;  /* 0x0000000000900947 */ /* 0x000fea0003800000 */
[----:B0-2---:R-:W0:Y:S01]  /*1ec0*/  LDC R0, c[0x0][0x29c] ;  /* 0x0000a700ff007b82 */ /* 0x005e220000000800 */
[----:B-1----:R-:W1:Y:S01]  /*1ed0*/  S2R R7, SR_CgaCtaId ;  /* 0x0000000000077919 */ /* 0x002e620000008800 */
[----:B------:R-:W-:Y:S01]  /*1ee0*/  MOV R6, 0x400 ;  /* 0x0000040000067802 */ /* 0x000fe20000000f00 */
[----:B------:R-:W-:Y:S01]  /*1ef0*/  IMAD R28, R23, 0x8, R28 ;  /* 0x00000008171c7824 */ /* 0x000fe200078e021c */
[----:B------:R-:W-:Y:S01]  /*1f00*/  ULDC UR4, c[0x0][0x284] ;  /* 0x0000a10000047ab9 */ /* 0x000fe20000000800 */
[----:B---34-:R-:W-:Y:S02]  /*1f10*/  HMUL2 R13, R33, R27 ;  /* 0x0000001b210d7232 */ /* 0x018fe40000000000 */
[----:B------:R-:W-:Y:S01]  /*1f20*/  IMAD R29, R29, UR4, R28 ;  /* 0x000000041d1d7c24 */ /* 0x000fe2000f8e021c */
[----:B------:R-:W-:-:S03]  /*1f30*/  UMOV UR4, 0xffffffff ;  /* 0xffffffff00047882 */ /* 0x000fc60000000000 */
[----:B------:R-:W-:Y:S01]  /*1f40*/  HFMA2.MMA R13, R32, R26, R13 ;  /* 0x0000001a200d7235 */ /* 0x000fe2000000000d */
[----:B0-----:R-:W-:Y:S01]  /*1f50*/  ISETP.NE.AND P1, PT, R0, RZ, PT ;  /* 0x000000ff0000720c */ /* 0x001fe20003f25270 */
[----:B------:R-:W-:-:S03]  /*1f60*/  VIADD R0, R6, 0x10 ;  /* 0x0000001006007836 */ /* 0x000fc60000000000 */
[----:B------:R-:W-:Y:S02]  /*1f70*/  ISETP.GT.OR P0, PT, R18, 0x13, P1 ;  /* 0x000000131200780c */ /* 0x000fe40000f04670 */
[----:B-1----:R-:W-:-:S03]  /*1f80*/  LEA R3, R7, R0, 0x18 ;  /* 0x0000000007037211 */ /* 0x002fc600078ec0ff */
[--C-:B------:R-:W-:Y:S02]  /*1f90*/  HADD2.F32 R0, -RZ, R13.reuse.H0_H0 ;  /* 0x2000000dff007230 */ /* 0x100fe40000004100 */
[----:B------:R-:W-:Y:S02]  /*1fa0*/  HADD2.F32 R13, -RZ, R13.H1_H1 ;  /* 0x3000000dff0d7230 */ /* 0x000fe40000004100 */
[----:B------:R-:W-:Y:S01]  /*1fb0*/  @!P1 IADD3 R6, R6, 0x110, RZ ;  /* 0x0000011006069810 */ /* 0x000fe20007ffe0ff */
[----:B------:R-:W-:-:S03]  /*1fc0*/  IMAD R3, R18, 0x8, R3 ;  /* 0x0000000812037824 */ /* 0x000fc600078e0203 */
[----:B------:R-:W0:Y:S01]  /*1fd0*/  @!P0 LDC.64 R4, c[0x0][0x248] ;  /* 0x00009200ff048b82 */ /* 0x000e220000000a00 */
[----:B------:R-:W-:Y:S01]  /*1fe0*/  @!P1 LEA R7, R7, R6, 0x18 ;  /* 0x0000000607079211 */ /* 0x000fe200078ec0ff */
[----:B------:R1:W-:Y:S01]  /*1ff0*/  STS.64 [R3], R32 ;  /* 0x0000002003007388 */ /* 0x0003e20000000a00 */
[----:B------:R-:W-:-:S03]  /*2000*/  FADD.FTZ R13, R0, R13 ;  /* 0x0000000d000d7221 */ /* 0x000fc60000010000 */
[----:B------:R-:W-:-:S05]  /*2010*/  @!P1 IMAD R7, R18, 0x8, R7 ;  /* 0x0000000812079824 */ /* 0x000fca00078e0207 */
        /* <DEDUP_REMOVED lines=13> */
.L_x_463:
[----:B-1----:R-:W-:-:S07]  /*20f0*/  FADD.FTZ R14, R5, R14 ;  /* 0x0000000e050e7221 */ /* 0x002fce0000010000 */
.L_x_316:
[----:B------:R-:W-:Y:S05]  /*2100*/  BSYNC B0 ;  /* 0x0000000000007941 */ /* 0x000fea0003800000 */
.L_x_315:
[----:B------:R-:W0:Y:S01]  /*2110*/  LDC R39, c[0x0][0x284] ;  /* 0x0000a100ff277b82 */ /* 0x000e220000000800 */
[----:B------:R-:W-:Y:S01]  /*2120*/  ISETP.NE.AND P0, PT, R18, RZ, PT ;  /* 0x000000ff1200720c */ /* 0x000fe20003f05270 */
[----:B------:R-:W-:Y:S01]  /*2130*/  IMAD.MOV.U32 R74, RZ, RZ, -0x800001 ;  /* 0xff7fffffff4a7424 */ /* 0x000fe200078e00ff */
[----:B0-2---:R-:W-:-:S04]  /*2140*/  IADD3 R3, RZ, -R39, RZ ;  /* 0x80000027ff037210 */ /* 0x005fc80007ffe0ff */
[----:B------:R-:W-:-:S07]  /*2150*/  VIADDMNMX R3, R3, UR40, RZ, !PT ;  /* 0x0000002803037c46 */ /* 0x000fce000f8001ff */
[----:B------:R-:W-:Y:S05]  /*2160*/  @P0 BRA `(.L_x_318) ;  /* 0x0000000000440947 */ /* 0x000fea0003800000 */
[----:B------:R-:W-:Y:S02]  /*2170*/  ULDC.64 UR4, c[0x0][0x2c8] ;  /* 0x0000b20000047ab9 */ /* 0x000fe40000000a00 */
[----:B------:R-:W-:Y:S01]  /*2180*/  ISETP.NE.U32.AND P0, PT, RZ, UR4, PT ;  /* 0x00000004ff007c0c */ /* 0x000fe2000bf05070 */
[----:B------:R-:W-:-:S03]  /*2190*/  ULDC UR4, c[0x0][0x2a0] ;  /* 0x0000a80000047ab9 */ /* 0x000fc60000000800 */
[----:B------:R-:W-:-:S13]  /*21a0*/  ISETP.NE.AND.EX P0, PT, RZ, UR5, PT, P0 ;  /* 0x00000005ff007c0c */ /* 0x000fda000bf05300 */
[----:B-1----:R-:W0:Y:S01]  /*21b0*/  @P0 LDC R6, c[0x0][0x2d0] ;  /* 0x0000b400ff060b82 */ /* 0x002e220000000800 */
[----:B------:R-:W-:-:S07]  /*21c0*/  @P0 IADD3 R0, -R22, UR41, RZ ;  /* 0x0000002916000c10 */ /* 0x000fce000fffe1ff */
[----:B------:R-:W1:Y:S01]  /*21d0*/  @P0 LDC.64 R4, c[0x0][0x2c8] ;  /* 0x0000b200ff040b82 */ /* 0x000e620000000a00 */
[----:B0-----:R-:W-:-:S04]  /*21e0*/  @P0 IMAD R7, R17, R6, R0 ;  /* 0x0000000611070224 */ /* 0x001fc800078e0200 */
[----:B------:R-:W-:-:S04]  /*21f0*/  @P0 IMAD R7, R7, R6, R0 ;  /* 0x0000000607070224 */ /* 0x000fc800078e0200 */
[----:B-1----:R-:W-:-:S06]  /*2200*/  @P0 IMAD.WIDE R4, R7, 0x2, R4 ;  /* 0x0000000207040825 */ /* 0x002fcc00078e0204 */
[----:B------:R-:W2:Y:S01]  /*2210*/  @P0 LDG.E.U16 R4, desc[UR36][R4.64] ;  /* 0x0000002404040981 */ /* 0x000ea2000c1e1500 */
[----:B------:R-:W-:Y:S01]  /*2220*/  IADD3 R0, -R3, UR41, RZ ;  /* 0x0000002903007c10 */ /* 0x000fe2000fffe1ff */
[----:B------:R-:W-:-:S03]  /*2230*/  FMUL.FTZ R74, R14, UR4 ;  /* 0x000000040e4a7c20 */ /* 0x000fc60008410000 */
[----:B------:R-:W-:Y:S01]  /*2240*/  LEA R9, R0, UR39, 0x2 ;  /* 0x0000002700097c11 */ /* 0x000fe2000f8e10ff */
[----:B--2---:R-:W-:-:S05]  /*2250*/  @P0 HADD2.F32 R7, -RZ, R4.H0_H0 ;  /* 0x20000004ff070230 */ /* 0x004fca0000004100 */
[----:B------:R-:W-:-:S05]  /*2260*/  @P0 FADD.FTZ R74, R74, R7 ;  /* 0x000000074a4a0221 */ /* 0x000fca0000010000 */
[----:B------:R0:W-:Y:S02]  /*2270*/  STS [R9], R74 ;  /* 0x0000004a09007388 */ /* 0x0001e40000000800 */
.L_x_318:
[----:B------:R-:W-:Y:S05]  /*2280*/  WARPSYNC.ALL ;  /* 0x0000000000007948 */ /* 0x000fea0003800000 */
[----:B------:R-:W2:Y:S08]  /*2290*/  S2UR UR6, SR_CgaCtaId ;  /* 0x00000000000679c3 */ /* 0x000eb00000008800 */
[----:B------:R-:W-:Y:S01]  /*22a0*/  BAR.SYNC.DEFER_BLOCKING 0x0 ;  /* 0x0000000000007b1d */ /* 0x000fe20000010000 */
[----:B-1----:R-:W-:-:S02]  /*22b0*/  SHF.R.S32.HI R5, RZ, 0x1f, R18 ;  /* 0x0000001fff057819 */ /* 0x002fc40000011412 */
[----:B------:R-:W-:Y:S02]  /*22c0*/  MOV R6, UR41 ;  /* 0x0000002900067c02 */ /* 0x000fe40008000f00 */
[----:B------:R-:W-:Y:S01]  /*22d0*/  LEA.HI R4, R5, R18, RZ, 0x2 ;  /* 0x0000001205047211 */ /* 0x000fe200078f10ff */
[----:B------:R-:W-:Y:S01]  /*22e0*/  UMOV UR4, 0x400 ;  /* 0x0000040000047882 */ /* 0x000fe20000000000 */
[----:B------:R-:W-:Y:S01]  /*22f0*/  IADD3 R6, R6, 0x7, -R3 ;  /* 0x0000000706067810 */ /* 0x000fe20007ffe803 */
[----:B------:R-:W-:Y:S01]  /*2300*/  UIADD3 UR5, UR4, 0x10, URZ ;  /* 0x0000001004057890 */ /* 0x000fe2000fffe03f */
[C---:B------:R-:W-:Y:S02]  /*2310*/  LOP3.LUT R5, R4.reuse, 0xfffffffc, RZ, 0xc0, !PT ;  /* 0xfffffffc04057812 */ /* 0x040fe400078ec0ff */
[----:B------:R-:W-:Y:S02]  /*2320*/  SHF.R.S32.HI R7, RZ, 0x1f, R6 ;  /* 0x0000001fff077819 */ /* 0x000fe40000011406 */
[----:B------:R-:W-:Y:S01]  /*2330*/  LEA.HI.SX32 R38, R4, R3, 0x1e ;  /* 0x0000000304267211 */ /* 0x000fe200078ff2ff */
[----:B------:R-:W-:Y:S01]  /*2340*/  IMAD.IADD R11, R18, 0x1, -R5 ;  /* 0x00000001120b7824 */ /* 0x000fe200078e0a05 */
[----:B------:R-:W-:-:S04]  /*2350*/  LEA.HI R7, R7, R6, RZ, 0x3 ;  /* 0x0000000607077211 */ /* 0x000fc800078f18ff */
[----:B------:R-:W-:Y:S01]  /*2360*/  LOP3.LUT R6, R7, 0xfffffff8, RZ, 0xc0, !PT ;  /* 0xfffffff807067812 */ /* 0x000fe200078ec0ff */
[----:B--2---:R-:W-:-:S04]  /*2370*/  ULEA UR5, UR6, UR5, 0x18 ;  /* 0x0000000506057291 */ /* 0x004fc8000f8ec03f */
[----:B------:R-:W-:Y:S02]  /*2380*/  IMAD.IADD R4, R6, 0x1, R3 ;  /* 0x0000000106047824 */ /* 0x000fe400078e0203 */
[----:B------:R-:W-:Y:S01]  /*2390*/  LEA R5, R11, UR5, 0x2 ;  /* 0x000000050b057c11 */ /* 0x000fe2000f8e10ff */
[----:B------:R-:W-:Y:S02]  /*23a0*/  ULDC UR5, c[0x0][0x29c] ;  /* 0x0000a70000057ab9 */ /* 0x000fe40000000800 */
[----:B------:R-:W-:Y:S02]  /*23b0*/  UISETP.NE.AND UP0, UPT, UR5, URZ, UPT ;  /* 0x0000003f0500728c */ /* 0x000fe4000bf05270 */
[----:B------:R1:W2:Y:S04]  /*23c0*/  LDS R75, [R5] ;  /* 0x00000000054b7984 */ /* 0x0002a80000000800 */
[----:B------:R1:W0:Y:S01]  /*23d0*/  LDS R72, [R5+0x10] ;  /* 0x0000100005487984 */ /* 0x0002220000000800 */
[----:B------:R-:W-:-:S03]  /*23e0*/  PLOP3.LUT P2, PT, PT, PT, UP0, 0x80, 0x0 ;  /* 0x000000000000781c */ /* 0x000fc60003f4f008 */
[----:B------:R1:W0:Y:S04]  /*23f0*/  LDS R73, [R5+0x20] ;  /* 0x0000200005497984 */ /* 0x0002280000000800 */
        /* <DEDUP_REMOVED lines=12> */
[----:B------:R1:W0:Y:S01]  /*24c0*/  LDS R0, [R5+0xf0] ;  /* 0x0000f00005007984 */ /* 0x0002220000000800 */
[----:B--2---:R-:W-:Y:S05]  /*24d0*/  @P2 BRA `(.L_x_319) ;  /* 0x00000000004c2947 */ /* 0x004fea0003800000 */
[----:B------:R-:W-:-:S04]  /*24e0*/  UIADD3 UR4, UR4, 0x110, URZ ;  /* 0x0000011004047890 */ /* 0x000fc8000fffe03f */
[----:B------:R-:W-:-:S06]  /*24f0*/  ULEA UR4, UR6, UR4, 0x18 ;  /* 0x0000000406047291 */ /* 0x000fcc000f8ec03f */
[----:B------:R-:W-:-:S05]  /*2500*/  LEA R12, R11, UR4, 0x2 ;  /* 0x000000040b0c7c11 */ /* 0x000fca000f8e10ff */
[----:B-1----:R2:W1:Y:S04]  /*2510*/  LDS R5, [R12] ;  /* 0x000000000c057984 */ /* 0x0024680000000800 */
[----:B------:R2:W1:Y:S04]  /*2520*/  LDS R6, [R12+0x10] ;  /* 0x000010000c067984 */ /* 0x0004680000000800 */
[----:B------:R2:W1:Y:S04]  /*2530*/  LDS R7, [R12+0x20] ;  /* 0x000020000c077984 */ /* 0x0004680000000800 */
[----:B------:R2:W1:Y:S04]  /*2540*/  LDS R8, [R12+0x30] ;  /* 0x000030000c087984 */ /* 0x0004680000000800 */
[----:B0-----:R2:W0:Y:S04]  /*2550*/  LDS R9, [R12+0x40] ;  /* 0x000040000c097984 */ /* 0x0014280000000800 */
[----:B------:R2:W0:Y:S04]  /*2560*/  LDS R10, [R12+0x50] ;  /* 0x000050000c0a7984 */ /* 0x0004280000000800 */
[----:B------:R2:W0:Y:S04]  /*2570*/  LDS R20, [R12+0x60] ;  /* 0x000060000c147984 */ /* 0x0004280000000800 */
[----:B------:R2:W0:Y:S04]  /*2580*/  LDS R21, [R12+0x70] ;  /* 0x000070000c157984 */ /* 0x0004280000000800 */
[----:B------:R2:W0:Y:S04]  /*2590*/  LDS R25, [R12+0x80] ;  /* 0x000080000c197984 */ /* 0x0004280000000800 */
[----:B----4-:R2:W4:Y:S04]  /*25a0*/  LDS R26, [R12+0x90] ;  /* 0x000090000c1a7984 */ /* 0x0105280000000800 */
[----:B------:R2:W0:Y:S04]  /*25b0*/  LDS R27, [R12+0xa0] ;  /* 0x0000a0000c1b7984 */ /* 0x0004280000000800 */
[----:B------:R2:W0:Y:S04]  /*25c0*/  LDS R28, [R12+0xb0] ;  /* 0x0000b0000c1c7984 */ /* 0x0004280000000800 */
[----:B------:R2:W0:Y:S04]  /*25d0*/  LDS R29, [R12+0xc0] ;  /* 0x0000c0000c1d7984 */ /* 0x0004280000000800 */
[----:B------:R2:W0:Y:S04]  /*25e0*/  LDS R30, [R12+0xd0] ;  /* 0x0000d0000c1e7984 */ /* 0x0004280000000800 */
[----:B------:R2:W0:Y:S04]  /*25f0*/  LDS R31, [R12+0xe0] ;  /* 0x0000e0000c1f7984 */ /* 0x0004280000000800 */
[----:B-1-3--:R2:W3:Y:S02]  /*2600*/  LDS R32, [R12+0xf0] ;  /* 0x0000f0000c207984 */ /* 0x00a4e40000000800 */
.L_x_319:
[----:B------:R-:W-:Y:S01]  /*2610*/  ISETP.GE.AND P0, PT, R38, R4, PT ;  /* 0x000000042600720c */ /* 0x000fe20003f06270 */
[----:B------:R-:W-:Y:S01]  /*2620*/  ULDC UR4, c[0x0][0x280] ;  /* 0x0000a00000047ab9 */ /* 0x000fe20000000800 */
[----:B------:R-:W-:Y:S01]  /*2630*/  ULDC UR12, c[0x0][0x29c] ;  /* 0x0000a700000c7ab9 */ /* 0x000fe20000000800 */
[----:B---3--:R-:W-:Y:S01]  /*2640*/  IMAD R33, R34, UR4, R17 ;  /* 0x0000000422217c24 */ /* 0x008fe2000f8e0211 */
[----:B------:R-:W-:Y:S01]  /*2650*/  ULDC UR5, c[0x0][0x288] ;  /* 0x0000a20000057ab9 */ /* 0x000fe20000000800 */
[----:B------:R-:W-:Y:S01]  /*2660*/  ULDC UR13, c[0x0][0x2a0] ;  /* 0x0000a800000d7ab9 */ /* 0x000fe20000000800 */
[----:B------:R-:W-:Y:S01]  /*2670*/  ULDC.64 UR10, c[0x0][0x248] ;  /* 0x00009200000a7ab9 */ /* 0x000fe20000000a00 */
[----:B------:R-:W-:Y:S01]  /*2680*/  ULDC.64 UR8, c[0x0][0x258] ;  /* 0x0000960000087ab9 */ /* 0x000fe20000000a00 */
[----:B------:R-:W-:Y:S01]  /*2690*/  ULDC.64 UR6, c[0x0][0x2b0] ;  /* 0x0000ac0000067ab9 */ /* 0x000fe20000000a00 */
[----:B------:R-:W-:Y:S01]  /*26a0*/  ULDC.64 UR14, c[0x0][0x2c8] ;  /* 0x0000b200000e7ab9 */ /* 0x000fe20000000a00 */
[----:B------:R-:W-:Y:S01]  /*26b0*/  BSSY B0, `(.L_x_320) ;  /* 0x0000288000007945 */ /* 0x000fe20003800000 */
[----:B------:R-:W-:-:S02]  /*26c0*/  IMAD.SHL.U32 R14, R11, 0x2, RZ ;  /* 0x000000020b0e7824 */ /* 0x000fc400078e00ff */
[----:B------:R-:W-:Y:S01]  /*26d0*/  IMAD R33, R33, 0x50, RZ ;  /* 0x0000005021217824 */ /* 0x000fe200078e02ff */
[----:B------:R-:W-:Y:S06]  /*26e0*/  @P0 BRA `(.L_x_321) ;  /* 0x0000002800100947 */ /* 0x000fec0003800000 */
[-C--:B------:R-:W-:Y:S01]  /*26f0*/  IABS R34, R39.reuse ;  /* 0x0000002700227213 */ /* 0x080fe20000000000 */
[----:B------:R-:W3:Y:S01]  /*2700*/  LDC R43, c[0x0][0x2c0] ;  /* 0x0000b000ff2b7b82 */ /* 0x000ee20000000800 */
[----:B------:R-:W-:Y:S01]  /*2710*/  ULDC UR4, c[0x0][0x288] ;  /* 0x0000a20000047ab9 */ /* 0x000fe20000000800 */
[-CC-:B------:R-:W-:Y:S01]  /*2720*/  IMAD R36, R36, R39.reuse, R14.reuse ;  /* 0x0000002724247224 */ /* 0x180fe200078e020e */
[----:B------:R-:W5:Y:S01]  /*2730*/  I2F.RP R15, R34 ;  /* 0x00000022000f7306 */ /* 0x000f620000209400 */
[----:B------:R-:W-:Y:S01]  /*2740*/  IMAD R11, R16, UR4, R17 ;  /* 0x00000004100b7c24 */ /* 0x000fe2000f8e0211 */
[----:B------:R-:W-:Y:S01]  /*2750*/  ULDC UR4, c[0x0][0x298] ;  /* 0x0000a60000047ab9 */ /* 0x000fe20000000800 */
[----:B------:R-:W-:Y:S01]  /*2760*/  IMAD R37, R33, R39, R14 ;  /* 0x0000002721257224 */ /* 0x000fe200078e020e */
[----:B------:R-:W-:Y:S01]  /*2770*/  SHF.R.S32.HI R40, RZ, 0x1f, R36 ;  /* 0x0000001fff287819 */ /* 0x000fe20000011424 */
[----:B------:R-:W1:Y:S01]  /*2780*/  LDC.64 R76, c[0x0][0x2e0] ;  /* 0x0000b800ff4c7b82 */ /* 0x000e620000000a00 */
[----:B------:R-:W-:-:S02]  /*2790*/  IMAD R11, R11, 0x50, R14 ;  /* 0x000000500b0b7824 */ /* 0x000fc400078e020e */
[----:B------:R-:W-:Y:S01]  /*27a0*/  IMAD R39, R39, 0x50, RZ ;  /* 0x0000005027277824 */ /* 0x000fe200078e02ff */
[----:B------:R-:W-:Y:S01]  /*27b0*/  SHF.R.S32.HI R41, RZ, 0x1f, R37 ;  /* 0x0000001fff297819 */ /* 0x000fe20000011425 */
[----:B------:R-:W-:Y:S01]  /*27c0*/  VIADD R42, R11, 0x8 ;  /* 0x000000080b2a7836 */ /* 0x000fe20000000000 */
[----:B-----5:R-:W2:Y:S01]  /*27d0*/  MUFU.RCP R15, R15 ;  /* 0x0000000f000f7308 */ /* 0x020ea20000001000 */
[----:B---3--:R-:W-:Y:S01]  /*27e0*/  IADD3 R43, R43, UR4, RZ ;  /* 0x000000042b2b7c10 */ /* 0x008fe2000fffe0ff */
[----:B-1----:R-:W-:Y:S01]  /*27f0*/  IMAD.WIDE R76, R11, 0x2, R76 ;  /* 0x000000020b4c7825 */ /* 0x002fe200078e024c */
[----:B--2---:R-:W-:-:S05]  /*2800*/  IADD3 R12, R15, 0xffffffe, RZ ;  /* 0x0ffffffe0f0c7810 */ /* 0x004fca0007ffe0ff */
[----:B------:R1:W2:Y:S02]  /*2810*/  F2I.FTZ.U32.TRUNC.NTZ R13, R12 ;  /* 0x0000000c000d7305 */ /* 0x0002a4000021f000 */
[----:B-1----:R-:W-:Y:S02]  /*2820*/  IMAD.MOV.U32 R12, RZ, RZ, RZ ;  /* 0x000000ffff0c7224 */ /* 0x002fe400078e00ff */
[----:B--2---:R-:W-:-:S04]  /*2830*/  IMAD.MOV R35, RZ, RZ, -R13 ;  /* 0x000000ffff237224 */ /* 0x004fc800078e0a0d */
[----:B------:R-:W-:-:S04]  /*2840*/  IMAD R35, R35, R34, RZ ;  /* 0x0000002223237224 */ /* 0x000fc800078e02ff */
[----:B------:R-:W-:-:S07]  /*2850*/  IMAD.HI.U32 R35, R13, R35, R12 ;  /* 0x000000230d237227 */ /* 0x000fce00078e000c */
.L_x_389:
[----:B-1----:R-:W1:Y:S01]  /*2860*/  LDC R11, c[0x0][0x284] ;  /* 0x0000a100ff0b7b82 */ /* 0x002e620000000800 */
[----:B------:R-:W-:-:S04]  /*2870*/  ISETP.NE.U32.AND P0, PT, RZ, UR6, PT ;  /* 0x00000006ff007c0c */ /* 0x000fc8000bf05070 */
[----:B------:R-:W-:-:S13]  /*2880*/  ISETP.NE.AND.EX P0, PT, RZ, UR7, PT, P0 ;  /* 0x00000007ff007c0c */ /* 0x000fda000bf05300 */
[----:B0-----:R-:W-:Y:S01]  /*2890*/  @P0 SHF.R.S32.HI R13, RZ, 0x1f, R38 ;  /* 0x0000001fff0d0819 */ /* 0x001fe20000011426 */
[----:B-1----:R-:W-:-:S05]  /*28a0*/  IMAD R79, R2, R11, RZ ;  /* 0x0000000b024f7224 */ /* 0x002fca00078e02ff */
[--C-:B------:R-:W-:Y:S02]  /*28b0*/  @P0 SHF.R.S32.HI R14, RZ, 0x1f, R79.reuse ;  /* 0x0000001fff0e0819 */ /* 0x100fe4000001144f */
[----:B------:R-:W-:-:S04]  /*28c0*/  @P0 IADD3 R12, P1, P3, R38, UR6, R79 ;  /* 0x00000006260c0c10 */ /* 0x000fc8000fb3e04f */
[----:B------:R-:W-:-:S06]  /*28d0*/  @P0 IADD3.X R13, R13, UR7, R14, P1, P3 ;  /* 0x000000070d0d0c10 */ /* 0x000fcc0008fe640e */
[----:B------:R1:W2:Y:S01]  /*28e0*/  @P0 LDG.E.U8 R13, desc[UR36][R12.64] ;  /* 0x000000240c0d0981 */ /* 0x0002a2000c1e1100 */
[----:B------:R-:W-:Y:S01]  /*28f0*/  IABS R78, R38 ;  /* 0x00000026004e7213 */ /* 0x000fe20000000000 */
[----:B------:R-:W-:Y:S01]  /*2900*/  BSSY B1, `(.L_x_322) ;  /* 0x0000033000017945 */ /* 0x000fe20003800000 */
[----:B------:R-:W-:Y:S02]  /*2910*/  IABS R80, R11 ;  /* 0x0000000b00507213 */ /* 0x000fe40000000000 */
[----:B------:R-:W-:Y:S01]  /*2920*/  ISETP.GE.AND P3, PT, R38, RZ, PT ;  /* 0x000000ff2600720c */ /* 0x000fe20003f66270 */
[----:B------:R-:W-:Y:S01]  /*2930*/  IMAD.HI.U32 R14, R35, R78, RZ ;  /* 0x0000004e230e7227 */ /* 0x000fe200078e00ff */
[----:B------:R-:W-:-:S03]  /*2940*/  ISETP.NE.AND P4, PT, R11, RZ, PT ;  /* 0x000000ff0b00720c */ /* 0x000fc60003f85270 */
[----:B------:R-:W-:-:S04]  /*2950*/  IMAD.MOV R15, RZ, RZ, -R14 ;  /* 0x000000ffff0f7224 */ /* 0x000fc800078e0a0e */
[----:B------:R-:W-:-:S05]  /*2960*/  IMAD R15, R80, R15, R78 ;  /* 0x0000000f500f7224 */ /* 0x000fca00078e024e */
[----:B------:R-:W-:-:S13]  /*2970*/  ISETP.GT.U32.AND P1, PT, R34, R15, PT ;  /* 0x0000000f2200720c */ /* 0x000fda0003f24070 */
[----:B------:R-:W-:-:S04]  /*2980*/  @!P1 IADD3 R15, R15, -R80, RZ ;  /* 0x800000500f0f9210 */ /* 0x000fc80007ffe0ff */
[----:B------:R-:W-:-:S13]  /*2990*/  ISETP.GT.U32.AND P1, PT, R34, R15, PT ;  /* 0x0000000f2200720c */ /* 0x000fda0003f24070 */
[----:B------:R-:W-:-:S04]  /*29a0*/  @!P1 IMAD.IADD R15, R15, 0x1, -R80 ;  /* 0x000000010f0f9824 */ /* 0x000fc800078e0a50 */
[----:B-1----:R-:W-:-:S05]  /*29b0*/  IMAD.MOV.U32 R12, RZ, RZ, R15 ;  /* 0x000000ffff0c7224 */ /* 0x002fca00078e000f */
[----:B------:R-:W-:Y:S02]  /*29c0*/  @!P3 IADD3 R12, -R12, RZ, RZ ;  /* 0x000000ff0c0cb210 */ /* 0x000fe40007ffe1ff */
[----:B------:R-:W-:-:S04]  /*29d0*/  @!P4 LOP3.LUT R12, RZ, R11, RZ, 0x33, !PT ;  /* 0x0000000bff0cc212 */ /* 0x000fc800078e33ff */
[----:B------:R-:W-:Y:S02]  /*29e0*/  SHF.R.S32.HI R14, RZ, 0x1f, R12 ;  /* 0x0000001fff0e7819 */ /* 0x000fe4000001140c */
[----:B------:R-:W-:-:S04]  /*29f0*/  IADD3 R15, P1, R12, R79, RZ ;  /* 0x0000004f0c0f7210 */ /* 0x000fc80007f3e0ff */
[----:B------:R-:W-:Y:S02]  /*2a00*/  LEA.HI.X.SX32 R14, R79, R14, 0x1, P1 ;  /* 0x0000000e4f0e7211 */ /* 0x000fe400008f0eff */
[----:B------:R-:W-:Y:S02]  /*2a10*/  ISETP.GE.AND P1, PT, R38, UR41, PT ;  /* 0x0000002926007c0c */ /* 0x000fe4000bf26270 */
[----:B------:R-:W-:-:S04]  /*2a20*/  LEA R78, P3, R15, UR8, 0x2 ;  /* 0x000000080f4e7c11 */ /* 0x000fc8000f8610ff */
[----:B------:R-:W-:Y:S02]  /*2a30*/  LEA.HI.X R79, R15, UR9, R14, 0x2, P3 ;  /* 0x000000090f4f7c11 */ /* 0x000fe400098f140e */
[----:B--2---:R-:W-:-:S05]  /*2a40*/  ISETP.NE.AND P0, PT, R13, RZ, P0 ;  /* 0x000000ff0d00720c */ /* 0x004fca0000705270 */
[----:B------:R-:W-:Y:S08]  /*2a50*/  @P1 BRA `(.L_x_323) ;  /* 0x0000000000741947 */ /* 0x000ff00003800000 */
[----:B------:R-:W-:Y:S01]  /*2a60*/  IMAD.SHL.U32 R81, R12, 0x8, RZ ;  /* 0x000000080c517824 */ /* 0x000fe200078e00ff */
[----:B------:R-:W-:Y:S01]  /*2a70*/  BSSY B2, `(.L_x_324) ;  /* 0x000000d000027945 */ /* 0x000fe20003800000 */
[----:B------:R-:W-:-:S03]  /*2a80*/  IMAD.MOV.U32 R44, RZ, RZ, RZ ;  /* 0x000000ffff2c7224 */ /* 0x000fc600078e00ff */
[----:B------:R-:W-:-:S13]  /*2a90*/  ISETP.GE.AND P2, PT, R81, R39, PT ;  /* 0x000000275100720c */ /* 0x000fda0003f46270 */
[----:B------:R-:W-:Y:S05]  /*2aa0*/  @P2 BRA `(.L_x_325) ;  /* 0x0000000000242947 */ /* 0x000fea0003800000 */
[----:B------:R-:W2:Y:S02]  /*2ab0*/  LDG.E R13, desc[UR36][R78.64] ;  /* 0x000000244e0d7981 */ /* 0x000ea4000c1e1900 */
[----:B--2---:R-:W-:-:S04]  /*2ac0*/  IMAD R13, R13, UR5, RZ ;  /* 0x000000050d0d7c24 */ /* 0x004fc8000f8e02ff */
[----:B------:R-:W-:-:S04]  /*2ad0*/  IMAD R14, R13, 0x50, RZ ;  /* 0x000000500d0e7824 */ /* 0x000fc800078e02ff */
[----:B------:R-:W-:-:S05]  /*2ae0*/  IMAD R14, R14, R11, R81 ;  /* 0x0000000b0e0e7224 */ /* 0x000fca00078e0251 */
[----:B------:R-:W-:-:S04]  /*2af0*/  IADD3 R13, P2, R37, R14, RZ ;  /* 0x0000000e250d7210 */ /* 0x000fc80007f5e0ff */
[----:B------:R-:W-:Y:S02]  /*2b00*/  LEA.HI.X.SX32 R44, R14, R41, 0x1, P2 ;  /* 0x000000290e2c7211 */ /* 0x000fe400010f0eff */
[----:B------:R-:W-:-:S04]  /*2b10*/  LEA R14, P2, R13, UR10, 0x1 ;  /* 0x0000000a0d0e7c11 */ /* 0x000fc8000f8408ff */
[----:B------:R-:W-:-:S05]  /*2b20*/  LEA.HI.X R15, R13, UR11, R44, 0x1, P2 ;  /* 0x0000000b0d0f7c11 */ /* 0x000fca00090f0c2c */
[----:B------:R1:W5:Y:S04]  /*2b30*/  LDG.E R44, desc[UR36][R14.64] ;  /* 0x000000240e2c7981 */ /* 0x000368000c1e1900 */
.L_x_325:
[----:B------:R-:W-:Y:S05]  /*2b40*/  BSYNC B2 ;  /* 0x0000000000027941 */ /* 0x000fea0003800000 */
.L_x_324:
[----:B------:R-:W-:-:S06]  /*2b50*/  UISETP.NE.AND UP0, UPT, UR12, URZ, UPT ;  /* 0x0000003f0c00728c */ /* 0x000fcc000bf05270 */
[----:B------:R-:W-:-:S13]  /*2b60*/  PLOP3.LUT P2, PT, PT, PT, UP0, 0x80, 0x0 ;  /* 0x000000000000781c */ /* 0x000fda0003f4f008 */
[----:B------:R-:W-:Y:S05]  /*2b70*/  @P2 BRA `(.L_x_323) ;  /* 0x00000000002c2947 */ /* 0x000fea0003800000 */
[----:B------:R-:W-:-:S13]  /*2b80*/  ISETP.NE.AND P5, PT, R24, RZ, PT ;  /* 0x000000ff1800720c */ /* 0x000fda0003fa5270 */
[----:B------:R-:W2:Y:S01]  /*2b90*/  @P5 LDG.E R13, desc[UR36][R76.64] ;  /* 0x000000244c0d5981 */ /* 0x000ea2000c1e1900 */
[----:B------:R-:W-:Y:S01]  /*2ba0*/  ISETP.GE.AND P3, PT, R81, R39, PT ;  /* 0x000000275100720c */ /* 0x000fe20003f66270 */
[----:B-----5:R-:W-:-:S12]  /*2bb0*/  HFMA2.MMA R44, R44, 1, 1, R5 ;  /* 0x3c003c002c2c7835 */ /* 0x020fd80000000005 */
[----:B-1----:R-:W1:Y:S01]  /*2bc0*/  @!P3 LDC.64 R14, c[0x0][0x248] ;  /* 0x00009200ff0ebb82 */ /* 0x002e620000000a00 */
[----:B------:R-:W-:-:S04]  /*2bd0*/  @!P3 IADD3 R80, P4, R36, R81, RZ ;  /* 0x000000512450b210 */ /* 0x000fc80007f9e0ff */
[----:B------:R-:W-:Y:S02]  /*2be0*/  @!P3 LEA.HI.X.SX32 R81, R81, R40, 0x1, P4 ;  /* 0x000000285151b211 */ /* 0x000fe400020f0eff */
[----:B-1----:R-:W-:-:S04]  /*2bf0*/  @!P3 LEA R14, P4, R80, R14, 0x1 ;  /* 0x0000000e500eb211 */ /* 0x002fc800078808ff */
[----:B------:R-:W-:Y:S01]  /*2c00*/  @!P3 LEA.HI.X R15, R80, R15, R81, 0x1, P4 ;  /* 0x0000000f500fb211 */ /* 0x000fe200020f0c51 */
[----:B--2---:R-:W-:-:S05]  /*2c10*/  @P5 HMUL2 R44, R44, R13 ;  /* 0x0000000d2c2c5232 */ /* 0x004fca0000000000 */
[----:B------:R2:W-:Y:S03]  /*2c20*/  @!P3 STG.E desc[UR36][R14.64], R44 ;  /* 0x0000002c0e00b986 */ /* 0x0005e6000c101924 */
.L_x_323:
[----:B------:R-:W-:Y:S05]  /*2c30*/  BSYNC B1 ;  /* 0x0000000000017941 */ /* 0x000fea0003800000 */
.L_x_322:
[----:B------:R-:W3:Y:S01]  /*2c40*/  LDC.64 R80, c[0x0][0x2e0] ;  /* 0x0000b800ff507b82 */ /* 0x000ee20000000a00 */
[----:B------:R-:W-:Y:S01]  /*2c50*/  BSSY B1, `(.L_x_326) ;  /* 0x0000020000017945 */ /* 0x000fe20003800000 */
[----:B---3--:R-:W-:-:S03]  /*2c60*/  IMAD.WIDE R80, R42, 0x2, R80 ;  /* 0x000000022a507825 */ /* 0x008fc600078e0250 */
[----:B------:R-:W-:Y:S05]  /*2c70*/  @P1 BRA `(.L_x_327) ;  /* 0x0000000000741947 */ /* 0x000fea0003800000 */
[----:B------:R-:W-:Y:S01]  /*2c80*/  IADD3 R13, R12, R11, RZ ;  /* 0x0000000b0c0d7210 */ /* 0x000fe20007ffe0ff */
[----:B------:R-:W-:Y:S01]  /*2c90*/  BSSY B2, `(.L_x_328) ;  /* 0x000000e000027945 */ /* 0x000fe20003800000 */
[----:B------:R-:W-:-:S03]  /*2ca0*/  IMAD.MOV.U32 R45, RZ, RZ, RZ ;  /* 0x000000ffff2d7224 */ /* 0x000fc600078e00ff */
[----:B------:R-:W-:-:S05]  /*2cb0*/  IMAD.SHL.U32 R13, R13, 0x8, RZ ;  /* 0x000000080d0d7824 */ /* 0x000fca00078e00ff */
[----:B------:R-:W-:-:S13]  /*2cc0*/  ISETP.GE.AND P3, PT, R13, R39, PT ;  /* 0x000000270d00720c */ /* 0x000fda0003f66270 */
[----:B------:R-:W-:Y:S05]  /*2cd0*/  @P3 BRA `(.L_x_329) ;  /* 0x0000000000243947 */ /* 0x000fea0003800000 */
[----:B-12---:R-:W2:Y:S02]  /*2ce0*/  LDG.E R14, desc[UR36][R78.64] ;  /* 0x000000244e0e7981 */ /* 0x006ea4000c1e1900 */
        /* <DEDUP_REMOVED lines=8> */
.L_x_329:
[----:B------:R-:W-:Y:S05]  /*2d70*/  BSYNC B2 ;  /* 0x0000000000027941 */ /* 0x000fea0003800000 */
.L_x_328:
[----:B------:R-:W-:-:S06]  /*2d80*/  UISETP.NE.AND UP0, UPT, UR12, URZ, UPT ;  /* 0x0000003f0c00728c */ /* 0x000fcc000bf05270 */
[----:B------:R-:W-:-:S13]  /*2d90*/  PLOP3.LUT P2, PT, PT, PT, UP0, 0x80, 0x0 ;  /* 0x000000000000781c */ /* 0x000fda0003f4f008 */
[----:B------:R-:W-:Y:S05]  /*2da0*/  @P2 BRA `(.L_x_327) ;  /* 0x0000000000282947 */ /* 0x000fea0003800000 */
[----:B------:R-:W-:Y:S01]  /*2db0*/  ISETP.NE.AND P5, PT, R24, RZ, PT ;  /* 0x000000ff1800720c */ /* 0x000fe20003fa5270 */
[----:B-123--:R-:W1:-:S12]  /*2dc0*/  @!P3 LDC.64 R14, c[0x0][0x248] ;  /* 0x00009200ff0ebb82 */ /* 0x00ee580000000a00 */
[----:B------:R-:W2:Y:S01]  /*2dd0*/  @P5 LDG.E R82, desc[UR36][R80.64] ;  /* 0x0000002450525981 */ /* 0x000ea2000c1e1900 */
[----:B------:R-:W-:Y:S01]  /*2de0*/  @!P3 IADD3 R83, P4, R36, R13, RZ ;  /* 0x0000000d2453b210 */ /* 0x000fe20007f9e0ff */
[----:B-----5:R-:W-:-:S03]  /*2df0*/  HADD2 R45, R45, R6 ;  /* 0x000000062d2d7230 */ /* 0x020fc60000000000 */
[----:B------:R-:W-:Y:S02]  /*2e00*/  @!P3 LEA.HI.X.SX32 R84, R13, R40, 0x1, P4 ;  /* 0x000000280d54b211 */ /* 0x000fe400020f0eff */
[----:B-1----:R-:W-:-:S04]  /*2e10*/  @!P3 LEA R14, P4, R83, R14, 0x1 ;  /* 0x0000000e530eb211 */ /* 0x002fc800078808ff */
[----:B------:R-:W-:Y:S01]  /*2e20*/  @!P3 LEA.HI.X R15, R83, R15, R84, 0x1, P4 ;  /* 0x0000000f530fb211 */ /* 0x000fe200020f0c54 */
[----:B--2---:R-:W-:-:S07]  /*2e30*/  @P5 HFMA2.MMA R45, R45, R82, -RZ ;  /* 0x000000522d2d5235 */ /* 0x004fce00001000ff */
[----:B------:R1:W-:Y:S04]  /*2e40*/  @!P3 STG.E desc[UR36][R14.64], R45 ;  /* 0x0000002d0e00b986 */ /* 0x0003e8000c101924 */
.L_x_327:
[----:B------:R-:W-:Y:S05]  /*2e50*/  BSYNC B1 ;  /* 0x0000000000017941 */ /* 0x000fea0003800000 */
.L_x_326:
[----:B------:R-:W-:Y:S04]  /*2e60*/  BSSY B1, `(.L_x_330) ;  /* 0x0000020000017945 */ /* 0x000fe80003800000 */
[----:B------:R-:W-:Y:S05]  /*2e70*/  @P1 BRA `(.L_x_331) ;  /* 0x0000000000781947 */ /* 0x000fea0003800000 */
[----:B------:R-:W-:Y:S01]  /*2e80*/  LEA R13, R11, R12, 0x1 ;  /* 0x0000000c0b0d7211 */ /* 0x000fe200078e08ff */
[----:B------:R-:W-:Y:S01]  /*2e90*/  BSSY B2, `(.L_x_332) ;  /* 0x000000e000027945 */ /* 0x000fe20003800000 */
[----:B------:R-:W-:-:S03]  /*2ea0*/  IMAD.MOV.U32 R46, RZ, RZ, RZ ;  /* 0x000000ffff2e7224 */ /* 0x000fc600078e00ff */
[----:B------:R-:W-:-:S05]  /*2eb0*/  IMAD.SHL.U32 R83, R13, 0x8, RZ ;  /* 0x000000080d537824 */ /* 0x000fca00078e00ff */
[----:B------:R-:W-:-:S13]  /*2ec0*/  ISETP.GE.AND P2, PT, R83, R39, PT ;  /* 0x000000275300720c */ /* 0x000fda0003f46270 */
[----:B------:R-:W-:Y:S05]  /*2ed0*/  @P2 BRA `(.L_x_333) ;  /* 0x0000000000242947 */ /* 0x000fea0003800000 */
[----:B------:R-:W2:Y:S02]  /*2ee0*/  LDG.E R13, desc[UR36][R78.64] ;  /* 0x000000244e0d7981 */ /* 0x000ea4000c1e1900 */
[----:B--2---:R-:W-:-:S04]  /*2ef0*/  IMAD R13, R13, UR5, RZ ;  /* 0x000000050d0d7c24 */ /* 0x004fc8000f8e02ff */
[----:B-1-3--:R-:W-:-:S04]  /*2f00*/  IMAD R14, R13, 0x50, RZ ;  /* 0x000000500d0e7824 */ /* 0x00afc800078e02ff */
[----:B------:R-:W-:-:S05]  /*2f10*/  IMAD R14, R14, R11, R83 ;  /* 0x0000000b0e0e7224 */ /* 0x000fca00078e0253 */
[----:B------:R-:W-:-:S04]  /*2f20*/  IADD3 R13, P2, R37, R14, RZ ;  /* 0x0000000e250d7210 */ /* 0x000fc80007f5e0ff */
[----:B------:R-:W-:Y:S02]  /*2f30*/  LEA.HI.X.SX32 R46, R14, R41, 0x1, P2 ;  /* 0x000000290e2e7211 */ /* 0x000fe400010f0eff */
[----:B------:R-:W-:-:S04]  /*2f40*/  LEA R14, P2, R13, UR10, 0x1 ;  /* 0x0000000a0d0e7c11 */ /* 0x000fc8000f8408ff */
[----:B------:R-:W-:-:S05]  /*2f50*/  LEA.HI.X R15, R13, UR11, R46, 0x1, P2 ;  /* 0x0000000b0d0f7c11 */ /* 0x000fca00090f0c2e */
[----:B------:R1:W5:Y:S04]  /*2f60*/  LDG.E R46, desc[UR36][R14.64] ;  /* 0x000000240e2e7981 */ /* 0x000368000c1e1900 */
.L_x_333:
[----:B------:R-:W-:Y:S05]  /*2f70*/  BSYNC B2 ;  /* 0x0000000000027941 */ /* 0x000fea0003800000 */
.L_x_332:
[----:B------:R-:W-:-:S06]  /*2f80*/  UISETP.NE.AND UP0, UPT, UR12, URZ, UPT ;  /* 0x0000003f0c00728c */ /* 0x000fcc000bf05270 */
[----:B------:R-:W-:-:S13]  /*2f90*/  PLOP3.LUT P2, PT, PT, PT, UP0, 0x80, 0x0 ;  /* 0x000000000000781c */ /* 0x000fda0003f4f008 */
[----:B------:R-:W-:Y:S05]  /*2fa0*/  @P2 BRA `(.L_x_331) ;  /* 0x00000000002c2947 */ /* 0x000fea0003800000 */
[----:B------:R-:W-:-:S13]  /*2fb0*/  ISETP.NE.AND P5, PT, R24, RZ, PT ;  /* 0x000000ff1800720c */ /* 0x000fda0003fa5270 */
[----:B------:R-:W4:Y:S01]  /*2fc0*/  @P5 LDG.E R13, desc[UR36][R80.64+0x10] ;  /* 0x00001024500d5981 */ /* 0x000f22000c1e1900 */
[----:B------:R-:W-:Y:S01]  /*2fd0*/  ISETP.GE.AND P3, PT, R83, R39, PT ;  /* 0x000000275300720c */ /* 0x000fe20003f66270 */
[----:B-----5:R-:W-:-:S12]  /*2fe0*/  HADD2 R46, R46, R7 ;  /* 0x000000072e2e7230 */ /* 0x020fd80000000000 */
[----:B-123--:R-:W1:Y:S01]  /*2ff0*/  @!P3 LDC.64 R14, c[0x0][0x248] ;  /* 0x00009200ff0ebb82 */ /* 0x00ee620000000a00 */
[----:B------:R-:W-:-:S04]  /*3000*/  @!P3 IADD3 R82, P4, R36, R83, RZ ;  /* 0x000000532452b210 */ /* 0x000fc80007f9e0ff */
[----:B------:R-:W-:Y:S02]  /*3010*/  @!P3 LEA.HI.X.SX32 R83, R83, R40, 0x1, P4 ;  /* 0x000000285353b211 */ /* 0x000fe400020f0eff */
[----:B-1----:R-:W-:-:S04]  /*3020*/  @!P3 LEA R14, P4, R82, R14, 0x1 ;  /* 0x0000000e520eb211 */ /* 0x002fc800078808ff */
[----:B------:R-:W-:Y:S01]  /*3030*/  @!P3 LEA.HI.X R15, R82, R15, R83, 0x1, P4 ;  /* 0x0000000f520fb211 */ /* 0x000fe200020f0c53 */
[----:B----4-:R-:W-:-:S05]  /*3040*/  @P5 HMUL2 R46, R46, R13 ;  /* 0x0000000d2e2e5232 */ /* 0x010fca0000000000 */
[----:B------:R1:W-:Y:S03]  /*3050*/  @!P3 STG.E desc[UR36][R14.64], R46 ;  /* 0x0000002e0e00b986 */ /* 0x0003e6000c101924 */
.L_x_331:
[----:B------:R-:W-:Y:S05]  /*3060*/  BSYNC B1 ;  /* 0x0000000000017941 */ /* 0x000fea0003800000 */
.L_x_330:
[----:B------:R-:W-:Y:S04]  /*3070*/  BSSY B1, `(.L_x_334) ;  /* 0x0000020000017945 */ /* 0x000fe80003800000 */
[----:B------:R-:W-:Y:S05]  /*3080*/  @P1 BRA `(.L_x_335) ;  /* 0x0000000000781947 */ /* 0x000fea0003800000 */
[----:B------:R-:W-:Y:S01]  /*3090*/  IMAD R13, R11, 0x3, R12 ;  /* 0x000000030b0d7824 */ /* 0x000fe200078e020c */
[----:B------:R-:W-:Y:S01]  /*30a0*/  BSSY B2, `(.L_x_336) ;  /* 0x000000e000027945 */ /* 0x000fe20003800000 */
[----:B------:R-:W-:-:S03]  /*30b0*/  IMAD.MOV.U32 R47, RZ, RZ, RZ ;  /* 0x000000ffff2f7224 */ /* 0x000fc600078e00ff */
[----:B------:R-:W-:-:S04]  /*30c0*/  SHF.L.U32 R84, R13, 0x3, RZ ;  /* 0x000000030d547819 */ /* 0x000fc800000006ff */
        /* <DEDUP_REMOVED lines=11> */
.L_x_337:
[----:B------:R-:W-:Y:S05]  /*3180*/  BSYNC B2 ;  /* 0x0000000000027941 */ /* 0x000fea0003800000 */
.L_x_336:
[----:B------:R-:W-:-:S06]  /*3190*/  UISETP.NE.AND UP0, UPT, UR12, URZ, UPT ;  /* 0x0000003f0c00728c */ /* 0x000fcc000bf05270 */
[----:B------:R-:W-:-:S13]  /*31a0*/  PLOP3.LUT P2, PT, PT, PT, UP0, 0x80, 0x0 ;  /* 0x000000000000781c */ /* 0x000fda0003f4f008 */
[----:B------:R-:W-:Y:S05]  /*31b0*/  @P2 BRA `(.L_x_335) ;  /* 0x00000000002c2947 */ /* 0x000fea0003800000 */
[----:B------:R-:W-:-:S13]  /*31c0*/  ISETP.NE.AND P5, PT, R24, RZ, PT ;  /* 0x000000ff1800720c */ /* 0x000fda0003fa5270 */
[----:B------:R-:W4:Y:S01]  /*31d0*/  @P5 LDG.E R82, desc[UR36][R80.64+0x20] ;  /* 0x0000202450525981 */ /* 0x000f22000c1e1900 */
[----:B------:R-:W-:Y:S01]  /*31e0*/  ISETP.GE.AND P3, PT, R84, R39, PT ;  /* 0x000000275400720c */ /* 0x000fe20003f66270 */
[----:B-----5:R-:W-:-:S12]  /*31f0*/  HFMA2.MMA R47, R47, 1, 1, R8 ;  /* 0x3c003c002f2f7835 */ /* 0x020fd80000000008 */
[----:B-123--:R-:W1:Y:S01]  /*3200*/  @!P3 LDC.64 R14, c[0x0][0x248] ;  /* 0x00009200ff0ebb82 */ /* 0x00ee620000000a00 */
[----:B------:R-:W-:-:S04]  /*3210*/  @!P3 IADD3 R13, P4, R36, R84, RZ ;  /* 0x00000054240db210 */ /* 0x000fc80007f9e0ff */
[----:B------:R-:W-:Y:S02]  /*3220*/  @!P3 LEA.HI.X.SX32 R84, R84, R40, 0x1, P4 ;  /* 0x000000285454b211 */ /* 0x000fe400020f0eff */
[----:B-1----:R-:W-:-:S04]  /*3230*/  @!P3 LEA R14, P4, R13, R14, 0x1 ;  /* 0x0000000e0d0eb211 */ /* 0x002fc800078808ff */
[----:B------:R-:W-:Y:S01]  /*3240*/  @!P3 LEA.HI.X R15, R13, R15, R84, 0x1, P4 ;  /* 0x0000000f0d0fb211 */ /* 0x000fe200020f0c54 */
[----:B----4-:R-:W-:-:S05]  /*3250*/  @P5 HMUL2 R47, R47, R82 ;  /* 0x000000522f2f5232 */ /* 0x010fca0000000000 */
[----:B------:R1:W-:Y:S03]  /*3260*/  @!P3 STG.E desc[UR36][R14.64], R47 ;  /* 0x0000002f0e00b986 */ /* 0x0003e6000c101924 */
.L_x_335:
[----:B------:R-:W-:Y:S05]  /*3270*/  BSYNC B1 ;  /* 0x0000000000017941 */ /* 0x000fea0003800000 */
.L_x_334:
        /* <DEDUP_REMOVED lines=17> */
.L_x_341:
[----:B------:R-:W-:Y:S05]  /*3390*/  BSYNC B2 ;  /* 0x0000000000027941 */ /* 0x000fea0003800000 */
.L_x_340:
[----:B------:R-:W-:-:S06]  /*33a0*/  UISETP.NE.AND UP0, UPT, UR12, URZ, UPT ;  /* 0x0000003f0c00728c */ /* 0x000fcc000bf05270 */
[----:B------:R-:W-:-:S13]  /*33b0*/  PLOP3.LUT P2, PT, PT, PT, UP0, 0x80, 0x0 ;  /* 0x000000000000781c */ /* 0x000fda0003f4f008 */
[----:B------:R-:W-:Y:S05]  /*33c0*/  @P2 BRA `(.L_x_339) ;  /* 0x00000000002c2947 */ /* 0x000fea0003800000 */
[----:B------:R-:W-:-:S13]  /*33d0*/  ISETP.NE.AND P5, PT, R24, RZ, PT ;  /* 0x000000ff1800720c */ /* 0x000fda0003fa5270 */
[----:B------:R-:W4:Y:S01]  /*33e0*/  @P5 LDG.E R13, desc[UR36][R80.64+0x30] ;  /* 0x00003024500d5981 */ /* 0x000f22000c1e1900 */
[----:B------:R-:W-:Y:S01]  /*33f0*/  ISETP.GE.AND P3, PT, R83, R39, PT ;  /* 0x000000275300720c */ /* 0x000fe20003f66270 */
[----:B0----5:R-:W-:-:S12]  /*3400*/  HADD2 R48, R48, R9 ;  /* 0x0000000930307230 */ /* 0x021fd80000000000 */
[----:B-123--:R-:W0:Y:S01]  /*3410*/  @!P3 LDC.64 R14, c[0x0][0x248] ;  /* 0x00009200ff0ebb82 */ /* 0x00ee220000000a00 */
[----:B------:R-:W-:-:S04]  /*3420*/  @!P3 IADD3 R82, P4, R36, R83, RZ ;  /* 0x000000532452b210 */ /* 0x000fc80007f9e0ff */
[----:B------:R-:W-:Y:S02]  /*3430*/  @!P3 LEA.HI.X.SX32 R83, R83, R40, 0x1, P4 ;  /* 0x000000285353b211 */ /* 0x000fe400020f0eff */
[----:B0-----:R-:W-:-:S04]  /*3440*/  @!P3 LEA R14, P4, R82, R14, 0x1 ;  /* 0x0000000e520eb211 */ /* 0x001fc800078808ff */
[----:B------:R-:W-:Y:S01]  /*3450*/  @!P3 LEA.HI.X R15, R82, R15, R83, 0x1, P4 ;  /* 0x0000000f520fb211 */ /* 0x000fe200020f0c53 */
[----:B----4-:R-:W-:-:S07]  /*3460*/  @P5 HFMA2.MMA R48, R48, R13, -RZ ;  /* 0x0000000d30305235 */ /* 0x010fce00001000ff */
[----:B------:R0:W-:Y:S04]  /*3470*/  @!P3 STG.E desc[UR36][R14.64], R48 ;  /* 0x000000300e00b986 */ /* 0x0001e8000c101924 */
.L_x_339:
[----:B------:R-:W-:Y:S05]  /*3480*/  BSYNC B1 ;  /* 0x0000000000017941 */ /* 0x000fea0003800000 */
.L_x_338:
[----:B------:R-:W-:Y:S04]  /*3490*/  BSSY B1, `(.L_x_342) ;  /* 0x0000020000017945 */ /* 0x000fe80003800000 */
[----:B------:R-:W-:Y:S05]  /*34a0*/  @P1 BRA `(.L_x_343) ;  /* 0x0000000000781947 */ /* 0x000fea0003800000 */
[----:B------:R-:W-:Y:S01]  /*34b0*/  IMAD R13, R11, 0x5, R12 ;  /* 0x000000050b0d7824 */ /* 0x000fe200078e020c */
[----:B------:R-:W-:Y:S01]  /*34c0*/  BSSY B2, `(.L_x_344) ;  /* 0x000000e000027945 */ /* 0x000fe20003800000 */
[----:B------:R-:W-:Y:S02]  /*34d0*/  MOV R49, RZ ;  /* 0x000000ff00317202 */ /* 0x000fe40000000f00 */
[----:B------:R-:W-:-:S05]  /*34e0*/  IMAD.SHL.U32 R84, R13, 0x8, RZ ;  /* 0x000000080d547824 */ /* 0x000fca00078e00ff */
[----:B------:R-:W-:-:S13]  /*34f0*/  ISETP.GE.AND P2, PT, R84, R39, PT ;  /* 0x000000275400720c */ /* 0x000fda0003f46270 */
[----:B------:R-:W-:Y:S05]  /*3500*/  @P2 BRA `(.L_x_345) ;  /* 0x0000000000242947 */ /* 0x000fea0003800000 */
[----:B------:R-:W2:Y:S02]  /*3510*/  LDG.E R13, desc[UR36][R78.64] ;  /* 0x000000244e0d7981 */ /* 0x000ea4000c1e1900 */
[----:B--2---:R-:W-:-:S04]  /*3520*/  IMAD R13, R13, UR5, RZ ;  /* 0x000000050d0d7c24 */ /* 0x004fc8000f8e02ff */
[----:B01-3--:R-:W-:-:S04]  /*3530*/  IMAD R14, R13, 0x50, RZ ;  /* 0x000000500d0e7824 */ /* 0x00bfc800078e02ff */
[----:B------:R-:W-:-:S05]  /*3540*/  IMAD R14, R14, R11, R84 ;  /* 0x0000000b0e0e7224 */ /* 0x000fca00078e0254 */
[----:B------:R-:W-:-:S04]  /*3550*/  IADD3 R13, P2, R37, R14, RZ ;  /* 0x0000000e250d7210 */ /* 0x000fc80007f5e0ff */
[----:B------:R-:W-:Y:S02]  /*3560*/  LEA.HI.X.SX32 R82, R14, R41, 0x1, P2 ;  /* 0x000000290e527211 */ /* 0x000fe400010f0eff */
[----:B------:R-:W-:-:S04]  /*3570*/  LEA R14, P2, R13, UR10, 0x1 ;  /* 0x0000000a0d0e7c11 */ /* 0x000fc8000f8408ff */
[----:B------:R-:W-:-:S05]  /*3580*/  LEA.HI.X R15, R13, UR11, R82, 0x1, P2 ;  /* 0x0000000b0d0f7c11 */ /* 0x000fca00090f0c52 */
[----:B------:R0:W5:Y:S04]  /*3590*/  LDG.E R49, desc[UR36][R14.64] ;  /* 0x000000240e317981 */ /* 0x000168000c1e1900 */
.L_x_345:
[----:B------:R-:W-:Y:S05]  /*35a0*/  BSYNC B2 ;  /* 0x0000000000027941 */ /* 0x000fea0003800000 */
.L_x_344:
        /* <DEDUP_REMOVED lines=12> */
[----:B----4-:R-:W-:-:S05]  /*3670*/  @P5 HMUL2 R49, R49, R82 ;  /* 0x0000005231315232 */ /* 0x010fca0000000000 */
[----:B------:R0:W-:Y:S03]  /*3680*/  @!P3 STG.E desc[UR36][R14.64], R49 ;  /* 0x000000310e00b986 */ /* 0x0001e6000c101924 */
.L_x_343:
[----:B------:R-:W-:Y:S05]  /*3690*/  BSYNC B1 ;  /* 0x0000000000017941 */ /* 0x000fea0003800000 */
.L_x_342:
[----:B------:R-:W-:Y:S04]  /*36a0*/  BSSY B1, `(.L_x_346) ;  /* 0x0000020000017945 */ /* 0x000fe80003800000 */
[----:B------:R-:W-:Y:S05]  /*36b0*/  @P1 BRA `(.L_x_347) ;  /* 0x0000000000781947 */ /* 0x000fea0003800000 */
[----:B------:R-:W-:Y:S01]  /*36c0*/  IMAD R13, R11, 0x6, R12 ;  /* 0x000000060b0d7824 */ /* 0x000fe200078e020c */
[----:B------:R-:W-:Y:S01]  /*36d0*/  BSSY B2, `(.L_x_348) ;  /* 0x000000e000027945 */ /* 0x000fe20003800000 */
[----:B------:R-:W-:Y:S02]  /*36e0*/  IMAD.MOV.U32 R51, RZ, RZ, RZ ;  /* 0x000000ffff337224 */ /* 0x000fe400078e00ff */
        /* <DEDUP_REMOVED lines=12> */
.L_x_349:
[----:B------:R-:W-:Y:S05]  /*37b0*/  BSYNC B2 ;  /* 0x0000000000027941 */ /* 0x000fea0003800000 */
.L_x_348:
[----:B------:R-:W-:-:S06]  /*37c0*/  UISETP.NE.AND UP0, UPT, UR12, URZ, UPT ;  /* 0x0000003f0c00728c */ /* 0x000fcc000bf05270 */
[----:B------:R-:W-:-:S13]  /*37d0*/  PLOP3.LUT P2, PT, PT, PT, UP0, 0x80, 0x0 ;  /* 0x000000000000781c */ /* 0x000fda0003f4f008 */
[----:B------:R-:W-:Y:S05]  /*37e0*/  @P2 BRA `(.L_x_347) ;  /* 0x00000000002c2947 */ /* 0x000fea0003800000 */
[----:B------:R-:W-:-:S13]  /*37f0*/  ISETP.NE.AND P5, PT, R24, RZ, PT ;  /* 0x000000ff1800720c */ /* 0x000fda0003fa5270 */
[----:B------:R-:W4:Y:S01]  /*3800*/  @P5 LDG.E R82, desc[UR36][R80.64+0x50] ;  /* 0x0000502450525981 */ /* 0x000f22000c1e1900 */
[----:B------:R-:W-:Y:S01]  /*3810*/  ISETP.GE.AND P3, PT, R84, R39, PT ;  /* 0x000000275400720c */ /* 0x000fe20003f66270 */
[----:B0----5:R-:W-:-:S12]  /*3820*/  HFMA2.MMA R51, R51, 1, 1, R20 ;  /* 0x3c003c0033337835 */ /* 0x021fd80000000014 */
[----:B-123--:R-:W0:Y:S01]  /*3830*/  @!P3 LDC.64 R14, c[0x0][0x248] ;  /* 0x00009200ff0ebb82 */ /* 0x00ee220000000a00 */
[----:B------:R-:W-:-:S04]  /*3840*/  @!P3 IADD3 R13, P4, R36, R84, RZ ;  /* 0x00000054240db210 */ /* 0x000fc80007f9e0ff */
[----:B------:R-:W-:Y:S02]  /*3850*/  @!P3 LEA.HI.X.SX32 R84, R84, R40, 0x1, P4 ;  /* 0x000000285454b211 */ /* 0x000fe400020f0eff */
[----:B0-----:R-:W-:-:S04]  /*3860*/  @!P3 LEA R14, P4, R13, R14, 0x1 ;  /* 0x0000000e0d0eb211 */ /* 0x001fc800078808ff */
[----:B------:R-:W-:Y:S01]  /*3870*/  @!P3 LEA.HI.X R15, R13, R15, R84, 0x1, P4 ;  /* 0x0000000f0d0fb211 */ /* 0x000fe200020f0c54 */
[----:B----4-:R-:W-:-:S05]  /*3880*/  @P5 HMUL2 R51, R51, R82 ;  /* 0x0000005233335232 */ /* 0x010fca0000000000 */
[----:B------:R0:W-:Y:S03]  /*3890*/  @!P3 STG.E desc[UR36][R14.64], R51 ;  /* 0x000000330e00b986 */ /* 0x0001e6000c101924 */
.L_x_347:
[----:B------:R-:W-:Y:S05]  /*38a0*/  BSYNC B1 ;  /* 0x0000000000017941 */ /* 0x000fea0003800000 */
.L_x_346:
        /* <DEDUP_REMOVED lines=17> */
.L_x_353:
[----:B------:R-:W-:Y:S05]  /*39c0*/  BSYNC B2 ;  /* 0x0000000000027941 */ /* 0x000fea0003800000 */
.L_x_352:
        /* <DEDUP_REMOVED lines=14> */
.L_x_351:
[----:B------:R-:W-:Y:S05]  /*3ab0*/  BSYNC B1 ;  /* 0x0000000000017941 */ /* 0x000fea0003800000 */
.L_x_350:
        /* <DEDUP_REMOVED lines=17> */
.L_x_357:
[----:B------:R-:W-:Y:S05]  /*3bd0*/  BSYNC B2 ;  /* 0x0000000000027941 */ /* 0x000fea0003800000 */
.L_x_356:
        /* <DEDUP_REMOVED lines=14> */
.L_x_355:
[----:B------:R-:W-:Y:S05]  /*3cc0*/  BSYNC B1 ;  /* 0x0000000000017941 */ /* 0x000fea0003800000 */
.L_x_354:
        /* <DEDUP_REMOVED lines=17> */
.L_x_361:
[----:B------:R-:W-:Y:S05]  /*3de0*/  BSYNC B2 ;  /* 0x0000000000027941 */ /* 0x000fea0003800000 */
.L_x_360:
[----:B------:R-:W-:-:S06]  /*3df0*/  UISETP.NE.AND UP0, UPT, UR12, URZ, UPT ;  /* 0x0000003f0c00728c */ /* 0x000fcc000bf05270 */
[----:B------:R-:W-:-:S13]  /*3e00*/  PLOP3.LUT P2, PT, PT, PT, UP0, 0x80, 0x0 ;  /* 0x000000000000781c */ /* 0x000fda0003f4f008 */
[----:B------:R-:W-:Y:S05]  /*3e10*/  @P2 BRA `(.L_x_359) ;  /* 0x00000000002c2947 */ /* 0x000fea0003800000 */
[----:B------:R-:W-:-:S13]  /*3e20*/  ISETP.NE.AND P5, PT, R24, RZ, PT ;  /* 0x000000ff1800720c */ /* 0x000fda0003fa5270 */
[----:B------:R-:W2:Y:S01]  /*3e30*/  @P5 LDG.E R82, desc[UR36][R80.64+0x80] ;  /* 0x0000802450525981 */ /* 0x000ea2000c1e1900 */
[----:B------:R-:W-:Y:S01]  /*3e40*/  ISETP.GE.AND P3, PT, R84, R39, PT ;  /* 0x000000275400720c */ /* 0x000fe20003f66270 */
[----:B----45:R-:W-:-:S12]  /*3e50*/  HFMA2.MMA R53, R53, 1, 1, R26 ;  /* 0x3c003c0035357835 */ /* 0x030fd8000000001a */
[----:B0123--:R-:W0:Y:S01]  /*3e60*/  @!P3 LDC.64 R14, c[0x0][0x248] ;  /* 0x00009200ff0ebb82 */ /* 0x00fe220000000a00 */
[----:B------:R-:W-:-:S04]  /*3e70*/  @!P3 IADD3 R13, P4, R36, R84, RZ ;  /* 0x00000054240db210 */ /* 0x000fc80007f9e0ff */
[----:B------:R-:W-:Y:S02]  /*3e80*/  @!P3 LEA.HI.X.SX32 R84, R84, R40, 0x1, P4 ;  /* 0x000000285454b211 */ /* 0x000fe400020f0eff */
[----:B0-----:R-:W-:-:S04]  /*3e90*/  @!P3 LEA R14, P4, R13, R14, 0x1 ;  /* 0x0000000e0d0eb211 */ /* 0x001fc800078808ff */
[----:B------:R-:W-:Y:S01]  /*3ea0*/  @!P3 LEA.HI.X R15, R13, R15, R84, 0x1, P4 ;  /* 0x0000000f0d0fb211 */ /* 0x000fe200020f0c54 */
[----:B------:R-:W-:-:S05]  /*3eb0*/  @P5 HMUL2 R53, R53, R82 ;  /* 0x0000005235355232 */ /* 0x000fca0000000000 */
[----:B------:R0:W-:Y:S03]  /*3ec0*/  @!P3 STG.E desc[UR36][R14.64], R53 ;  /* 0x000000350e00b986 */ /* 0x0001e6000c101924 */
.L_x_359:
[----:B------:R-:W-:Y:S05]  /*3ed0*/  BSYNC B1 ;  /* 0x0000000000017941 */ /* 0x000fea0003800000 */
.L_x_358:
        /* <DEDUP_REMOVED lines=17> */
.L_x_365:
[----:B------:R-:W-:Y:S05]  /*3ff0*/  BSYNC B2 ;  /* 0x0000000000027941 */ /* 0x000fea0003800000 */
.L_x_364:
[----:B------:R-:W-:-:S06]  /*4000*/  UISETP.NE.AND UP0, UPT, UR12, URZ, UPT ;  /* 0x0000003f0c00728c */ /* 0x000fcc000bf05270 */
[----:B------:R-:W-:-:S13]  /*4010*/  PLOP3.LUT P2, PT, PT, PT, UP0, 0x80, 0x0 ;  /* 0x000000000000781c */ /* 0x000fda0003f4f008 */
[----:B------:R-:W-:Y:S05]  /*4020*/  @P2 BRA `(.L_x_363) ;  /* 0x00000000002c2947 */ /* 0x000fea0003800000 */
[----:B------:R-:W-:-:S13]  /*4030*/  ISETP.NE.AND P5, PT, R24, RZ, PT ;  /* 0x000000ff1800720c */ /* 0x000fda0003fa5270 */
[----:B------:R-:W2:Y:S01]  /*4040*/  @P5 LDG.E R13, desc[UR36][R80.64+0x90] ;  /* 0x00009024500d5981 */ /* 0x000ea2000c1e1900 */
[----:B------:R-:W-:Y:S01]  /*4050*/  ISETP.GE.AND P3, PT, R83, R39, PT ;  /* 0x000000275300720c */ /* 0x000fe20003f66270 */
[----:B0---45:R-:W-:-:S12]  /*4060*/  HADD2 R54, R54, R27 ;  /* 0x0000001b36367230 */ /* 0x031fd80000000000 */
[----:B-123--:R-:W0:Y:S01]  /*4070*/  @!P3 LDC.64 R14, c[0x0][0x248] ;  /* 0x00009200ff0ebb82 */ /* 0x00ee220000000a00 */
[----:B------:R-:W-:-:S04]  /*4080*/  @!P3 IADD3 R82, P4, R36, R83, RZ ;  /* 0x000000532452b210 */ /* 0x000fc80007f9e0ff */
[----:B------:R-:W-:Y:S02]  /*4090*/  @!P3 LEA.HI.X.SX32 R83, R83, R40, 0x1, P4 ;  /* 0x000000285353b211 */ /* 0x000fe400020f0eff */
[----:B0-----:R-:W-:-:S04]  /*40a0*/  @!P3 LEA R14, P4, R82, R14, 0x1 ;  /* 0x0000000e520eb211 */ /* 0x001fc800078808ff */
[----:B------:R-:W-:Y:S01]  /*40b0*/  @!P3 LEA.HI.X R15, R82, R15, R83, 0x1, P4 ;  /* 0x0000000f520fb211 */ /* 0x000fe200020f0c53 */
[----:B------:R-:W-:-:S07]  /*40c0*/  @P5 HFMA2.MMA R54, R54, R13, -RZ ;  /* 0x0000000d36365235 */ /* 0x000fce00001000ff */
[----:B------:R0:W-:Y:S04]  /*40d0*/  @!P3 STG.E desc[UR36][R14.64], R54 ;  /* 0x000000360e00b986 */ /* 0x0001e8000c101924 */
.L_x_363:
[----:B------:R-:W-:Y:S05]  /*40e0*/  BSYNC B1 ;  /* 0x0000000000017941 */ /* 0x000fea0003800000 */
.L_x_362:
        /* <DEDUP_REMOVED lines=17> */
.L_x_369:
[----:B------:R-:W-:Y:S05]  /*4200*/  BSYNC B2 ;  /* 0x0000000000027941 */ /* 0x000fea0003800000 */
.L_x_368:
        /* <DEDUP_REMOVED lines=14> */
.L_x_367:
[----:B------:R-:W-:Y:S05]  /*42f0*/  BSYNC B1 ;  /* 0x0000000000017941 */ /* 0x000fea0003800000 */
.L_x_366:
        /* <DEDUP_REMOVED lines=17> */
.L_x_373:
[----:B------:R-:W-:Y:S05]  /*4410*/  BSYNC B2 ;  /* 0x0000000000027941 */ /* 0x000fea0003800000 */
.L_x_372:
        /* <DEDUP_REMOVED lines=14> */
.L_x_371:
[----:B------:R-:W-:Y:S05]  /*4500*/  BSYNC B1 ;  /* 0x0000000000017941 */ /* 0x000fea0003800000 */
.L_x_370:
        /* <DEDUP_REMOVED lines=17> */
.L_x_377:
[----:B------:R-:W-:Y:S05]  /*4620*/  BSYNC B2 ;  /* 0x0000000000027941 */ /* 0x000fea0003800000 */
.L_x_376:
        /* <DEDUP_REMOVED lines=14> */
.L_x_375:
[----:B------:R-:W-:Y:S05]  /*4710*/  BSYNC B1 ;  /* 0x0000000000017941 */ /* 0x000fea0003800000 */
.L_x_374:
        /* <DEDUP_REMOVED lines=17> */
.L_x_381:
[----:B------:R-:W-:Y:S05]  /*4830*/  BSYNC B2 ;  /* 0x0000000000027941 */ /* 0x000fea0003800000 */
.L_x_380:
        /* <DEDUP_REMOVED lines=14> */
.L_x_379:
[----:B------:R-:W-:Y:S05]  /*4920*/  BSYNC B1 ;  /* 0x0000000000017941 */ /* 0x000fea0003800000 */
.L_x_378:
        /* <DEDUP_REMOVED lines=10> */
[----:B------:R-:W-:-:S04]  /*49d0*/  IMAD R12, R12, 0x50, RZ ;  /* 0x000000500c0c7824 */ /* 0x000fc800078e02ff */
[----:B------:R-:W-:-:S05]  /*49e0*/  IMAD R12, R12, R11, R82 ;  /* 0x0000000b0c0c7224 */ /* 0x000fca00078e0252 */
[----:B------:R-:W-:-:S04]  /*49f0*/  IADD3 R11, P1, R37, R12, RZ ;  /* 0x0000000c250b7210 */ /* 0x000fc80007f3e0ff */
[----:B01-3--:R-:W-:Y:S02]  /*4a00*/  LEA.HI.X.SX32 R14, R12, R41, 0x1, P1 ;  /* 0x000000290c0e7211 */ /* 0x00bfe400008f0eff */
[----:B------:R-:W-:-:S04]  /*4a10*/  LEA R12, P1, R11, UR10, 0x1 ;  /* 0x0000000a0b0c7c11 */ /* 0x000fc8000f8208ff */
[----:B------:R-:W-:-:S05]  /*4a20*/  LEA.HI.X R13, R11, UR11, R14, 0x1, P1 ;  /* 0x0000000b0b0d7c11 */ /* 0x000fca00088f0c0e */
[----:B------:R0:W5:Y:S04]  /*4a30*/  LDG.E R59, desc[UR36][R12.64] ;  /* 0x000000240c3b7981 */ /* 0x000168000c1e1900 */
.L_x_385:
[----:B------:R-:W-:Y:S05]  /*4a40*/  BSYNC B2 ;  /* 0x0000000000027941 */ /* 0x000fea0003800000 */
.L_x_384:
[----:B------:R-:W-:-:S06]  /*4a50*/  UISETP.NE.AND UP0, UPT, UR12, URZ, UPT ;  /* 0x0000003f0c00728c */ /* 0x000fcc000bf05270 */
[----:B------:R-:W-:-:S13]  /*4a60*/  PLOP3.LUT P2, PT, PT, PT, UP0, 0x80, 0x0 ;  /* 0x000000000000781c */ /* 0x000fda0003f4f008 */
[----:B------:R-:W-:Y:S05]  /*4a70*/  @P2 BRA `(.L_x_383) ;  /* 0x00000000002c2947 */ /* 0x000fea0003800000 */
[----:B------:R-:W-:-:S13]  /*4a80*/  ISETP.NE.AND P4, PT, R24, RZ, PT ;  /* 0x000000ff1800720c */ /* 0x000fda0003f85270 */
[----:B------:R-:W4:Y:S01]  /*4a90*/  @P4 LDG.E R80, desc[UR36][R80.64+0xe0] ;  /* 0x0000e02450504981 */ /* 0x000f22000c1e1900 */
[----:B------:R-:W-:Y:S01]  /*4aa0*/  ISETP.GE.AND P1, PT, R82, R39, PT ;  /* 0x000000275200720c */ /* 0x000fe20003f26270 */
[----:B-----5:R-:W-:-:S12]  /*4ab0*/  HFMA2.MMA R59, R59, 1, 1, R32 ;  /* 0x3c003c003b3b7835 */ /* 0x020fd80000000020 */
[----:B0123--:R-:W0:Y:S01]  /*4ac0*/  @!P1 LDC.64 R14, c[0x0][0x248] ;  /* 0x00009200ff0e9b82 */ /* 0x00fe220000000a00 */
[----:B------:R-:W-:-:S04]  /*4ad0*/  @!P1 IADD3 R11, P3, R36, R82, RZ ;  /* 0x00000052240b9210 */ /* 0x000fc80007f7e0ff */
[----:B------:R-:W-:Y:S02]  /*4ae0*/  @!P1 LEA.HI.X.SX32 R12, R82, R40, 0x1, P3 ;  /* 0x00000028520c9211 */ /* 0x000fe400018f0eff */
[----:B0-----:R-:W-:-:S04]  /*4af0*/  @!P1 LEA R14, P3, R11, R14, 0x1 ;  /* 0x0000000e0b0e9211 */ /* 0x001fc800078608ff */
[----:B------:R-:W-:Y:S01]  /*4b00*/  @!P1 LEA.HI.X R15, R11, R15, R12, 0x1, P3 ;  /* 0x0000000f0b0f9211 */ /* 0x000fe200018f0c0c */
[----:B----4-:R-:W-:-:S05]  /*4b10*/  @P4 HMUL2 R59, R59, R80 ;  /* 0x000000503b3b4232 */ /* 0x010fca0000000000 */
[----:B------:R0:W-:Y:S03]  /*4b20*/  @!P1 STG.E desc[UR36][R14.64], R59 ;  /* 0x0000003b0e009986 */ /* 0x0001e6000c101924 */
.L_x_383:
[----:B------:R-:W-:Y:S05]  /*4b30*/  BSYNC B1 ;  /* 0x0000000000017941 */ /* 0x000fea0003800000 */
.L_x_382:
[----:B-----5:R-:W-:Y:S01]  /*4b40*/  HFMA2.MMA R11, R75, R44, -RZ ;  /* 0x0000002c4b0b7235 */ /* 0x020fe200001000ff */
[----:B------:R-:W-:Y:S01]  /*4b50*/  UMOV UR4, 0xffffffff ;  /* 0xffffffff00047882 */ /* 0x000fe20000000000 */
[----:B------:R-:W-:-:S06]  /*4b60*/  LOP3.LUT P1, RZ, R18, 0x3, RZ, 0xc0, !PT ;  /* 0x0000000312ff7812 */ /* 0x000fcc000782c0ff */
[----:B0-----:R-:W-:-:S10]  /*4b70*/  HFMA2.MMA R11, R72, R45, R11 ;  /* 0x0000002d480b7235 */ /* 0x001fd4000000000b */
[----:B------:R-:W-:-:S06]  /*4b80*/  HFMA2 R11, R73, R46, R11 ;  /* 0x0000002e490b7231 */ /* 0x000fcc000000000b */
[----:B------:R-:W-:-:S10]  /*4b90*/  HFMA2.MMA R11, R70, R47, R11 ;  /* 0x0000002f460b7235 */ /* 0x000fd4000000000b */
        /* <DEDUP_REMOVED lines=12> */
[--C-:B------:R-:W-:Y:S02]  /*4c60*/  HADD2.F32 R13, -RZ, R11.reuse.H0_H0 ;  /* 0x2000000bff0d7230 */ /* 0x100fe40000004100 */
[----:B------:R-:W-:-:S05]  /*4c70*/  HADD2.F32 R12, -RZ, R11.H1_H1 ;  /* 0x3000000bff0c7230 */ /* 0x000fca0000004100 */
[----:B------:R-:W-:Y:S01]  /*4c80*/  FADD.FTZ R13, R13, R12 ;  /* 0x0000000c0d0d7221 */ /* 0x000fe20000010000 */
[----:B------:R-:W-:Y:S06]  /*4c90*/  BRA.DIV UR4, `(.L_x_386) ;  /* 0x0000004204647947 */ /* 0x000fec000b800000 */
[----:B-123--:R-:W0:Y:S02]  /*4ca0*/  SHFL.BFLY PT, R14, R13, 0x2, 0x1f ;  /* 0x0c401f000d0e7f89 */ /* 0x00ee2400000e0000 */
[----:B0-----:R-:W-:-:S05]  /*4cb0*/  FADD.FTZ R13, R13, R14 ;  /* 0x0000000e0d0d7221 */ /* 0x001fca0000010000 */
[----:B------:R0:W1:Y:S02]  /*4cc0*/  SHFL.BFLY PT, R14, R13, 0x1, 0x1f ;  /* 0x0c201f000d0e7f89 */ /* 0x00006400000e0000 */
.L_x_467:
[----:B------:R-:W-:Y:S01]  /*4cd0*/  ISETP.GE.OR P1, PT, R38, UR41, P1 ;  /* 0x0000002926007c0c */ /* 0x000fe20008f26670 */
[----:B-1----:R-:W-:Y:S01]  /*4ce0*/  FADD.FTZ R14, R13, R14 ;  /* 0x0000000e0d0e7221 */ /* 0x002fe20000010000 */
[----:B------:R-:W-:Y:S03]  /*4cf0*/  BSSY B1, `(.L_x_387) ;  /* 0x0000020000017945 */ /* 0x000fe60003800000 */
[----:B------:R-:W-:-:S08]  /*4d00*/  FMUL.FTZ R11, R14, UR13 ;  /* 0x0000000d0e0b7c20 */ /* 0x000fd00008410000 */
[----:B------:R-:W-:Y:S05]  /*4d10*/  @P1 BRA `(.L_x_388) ;  /* 0x0000000000741947 */ /* 0x000fea0003800000 */
[----:B------:R-:W1:Y:S01]  /*4d20*/  LDC.64 R14, c[0x0][0x2d8] ;  /* 0x0000b600ff0e7b82 */ /* 0x000e620000000a00 */
[----:B------:R-:W-:-:S04]  /*4d30*/  ISETP.NE.U32.AND P1, PT, RZ, UR14, PT ;  /* 0x0000000eff007c0c */ /* 0x000fc8000bf25070 */
[----:B------:R-:W-:-:S13]  /*4d40*/  ISETP.NE.AND.EX P3, PT, RZ, UR15, PT, P1 ;  /* 0x0000000fff007c0c */ /* 0x000fda000bf65310 */
[----:B------:R-:W2:Y:S01]  /*4d50*/  @P3 LDC R80, c[0x0][0x2d0] ;  /* 0x0000b400ff503b82 */ /* 0x000ea20000000800 */
[----:B-1----:R-:W-:-:S07]  /*4d60*/  ISETP.NE.U32.AND P1, PT, R14, RZ, PT ;  /* 0x000000ff0e00720c */ /* 0x002fce0003f25070 */
[----:B0-----:R-:W0:Y:S01]  /*4d70*/  @P3 LDC.64 R12, c[0x0][0x2c8] ;  /* 0x0000b200ff0c3b82 */ /* 0x001e220000000a00 */
[----:B------:R-:W-:-:S13]  /*4d80*/  ISETP.NE.AND.EX P1, PT, R15, RZ, PT, P1 ;  /* 0x000000ff0f00720c */ /* 0x000fda0003f25310 */
[----:B------:R-:W1:Y:S01]  /*4d90*/  @P1 LDC.64 R14, c[0x0][0x2d8] ;  /* 0x0000b600ff0e1b82 */ /* 0x000e620000000a00 */
[----:B--2---:R-:W-:-:S04]  /*4da0*/  @P3 IMAD R78, R17, R80, UR40 ;  /* 0x00000028114e3e24 */ /* 0x004fc8000f8e0250 */
[----:B------:R-:W-:-:S04]  /*4db0*/  @P3 VIADD R79, R78, 0xffffffff ;  /* 0xffffffff4e4f3836 */ /* 0x000fc80000000000 */
[----:B------:R-:W-:-:S04]  /*4dc0*/  @P3 IMAD R79, R79, R80, R38 ;  /* 0x000000504f4f3224 */ /* 0x000fc800078e0226 */
[----:B0-----:R-:W-:-:S06]  /*4dd0*/  @P3 IMAD.WIDE R12, R79, 0x2, R12 ;  /* 0x000000024f0c3825 */ /* 0x001fcc00078e020c */
[----:B------:R-:W2:Y:S01]  /*4de0*/  @P3 LDG.E.U16 R12, desc[UR36][R12.64] ;  /* 0x000000240c0c3981 */ /* 0x000ea2000c1e1500 */
[----:B-1----:R-:W-:-:S06]  /*4df0*/  @P1 IMAD.WIDE R14, R17, 0x2, R14 ;  /* 0x00000002110e1825 */ /* 0x002fcc00078e020e */
[----:B------:R-:W3:Y:S01]  /*4e00*/  @P1 LDG.E.U16 R14, desc[UR36][R14.64] ;  /* 0x000000240e0e1981 */ /* 0x000ee2000c1e1500 */
[----:B------:R-:W-:Y:S01]  /*4e10*/  IMAD.U32 R79, RZ, RZ, UR40 ;  /* 0x00000028ff4f7e24 */ /* 0x000fe2000f8e00ff */
[----:B------:R-:W-:-:S04]  /*4e20*/  @P1 ISETP.GE.AND P4, PT, R38, R43, PT ;  /* 0x0000002b2600120c */ /* 0x000fc80003f86270 */
[----:B------:R-:W-:Y:S02]  /*4e30*/  @P1 IADD3 R79, R38, 0x1, -R79 ;  /* 0x00000001264f1810 */ /* 0x000fe40007ffe84f */
[----:B------:R-:W-:-:S04]  /*4e40*/  @P1 SEL R78, R22, RZ, !P4 ;  /* 0x000000ff164e1207 */ /* 0x000fc80006000000 */
[----:B------:R-:W-:Y:S01]  /*4e50*/  @P1 IADD3 R79, R78, R79, RZ ;  /* 0x0000004f4e4f1210 */ /* 0x000fe20007ffe0ff */
[----:B------:R-:W-:-:S03]  /*4e60*/  IMAD.IADD R81, R38, 0x1, -R3 ;  /* 0x0000000126517824 */ /* 0x000fc600078e0a03 */
[----:B------:R-:W-:Y:S01]  /*4e70*/  @P1 I2FP.F32.S32 R80, R79 ;  /* 0x0000004f00501245 */ /* 0x000fe20000201400 */
[----:B--2---:R-:W-:-:S05]  /*4e80*/  @P3 HADD2.F32 R78, -RZ, R12.H0_H0 ;  /* 0x2000000cff4e3230 */ /* 0x004fca0000004100 */
[----:B------:R-:W-:Y:S01]  /*4e90*/  @P3 FADD.FTZ R11, R11, R78 ;  /* 0x0000004e0b0b3221 */ /* 0x000fe20000010000 */
[----:B---3--:R-:W-:Y:S01]  /*4ea0*/  @P1 HADD2.F32 R12, -RZ, R14.H0_H0 ;  /* 0x2000000eff0c1230 */ /* 0x008fe20000004100 */
[----:B------:R-:W-:-:S04]  /*4eb0*/  LEA R14, R81, UR39, 0x2 ;  /* 0x00000027510e7c11 */ /* 0x000fc8000f8e10ff */
[----:B------:R-:W-:-:S05]  /*4ec0*/  @P1 FFMA.FTZ R11, R80, R12, R11 ;  /* 0x0000000c500b1223 */ /* 0x000fca000001000b */
[----:B------:R1:W-:Y:S01]  /*4ed0*/  STS [R14], R11 ;  /* 0x0000000b0e007388 */ /* 0x0003e20000000800 */
[----:B------:R-:W-:-:S07]  /*4ee0*/  @!P0 FMNMX.FTZ R74, R74, R11, !PT ;  /* 0x0000000b4a4a8209 */ /* 0x000fce0007810000 */
.L_x_388:
[----:B------:R-:W-:Y:S05]  /*4ef0*/  BSYNC B1 ;  /* 0x0000000000017941 */ /* 0x000fea0003800000 */
.L_x_387:
[----:B------:R-:W-:-:S05]  /*4f00*/  VIADD R38, R38, 0x10 ;  /* 0x0000001026267836 */ /* 0x000fca0000000000 */
[----:B------:R-:W-:-:S13]  /*4f10*/  ISETP.GE.AND P0, PT, R38, R4, PT ;  /* 0x000000042600720c */ /* 0x000fda0003f06270 */
[----:B------:R-:W-:Y:S05]  /*4f20*/  @!P0 BRA `(.L_x_389) ;  /* 0xffffffd8004c8947 */ /* 0x000fea000383ffff */
.L_x_321:
[----:B------:R-:W-:Y:S05]  /*4f30*/  BSYNC B0 ;  /* 0x0000000000007941 */ /* 0x000fea0003800000 */
.L_x_320:
[----:B------:R-:W-:Y:S01]  /*4f40*/  UMOV UR4, 0xffffffff ;  /* 0xffffffff00047882 */ /* 0x000fe20000000000 */
[----:B-1----:R-:W-:Y:S02]  /*4f50*/  SHF.R.S32.HI R5, RZ, 0x1f, R18 ;  /* 0x0000001fff057819 */ /* 0x002fe40000011412 */
[----:B------:R-:W-:Y:S05]  /*4f60*/  BRA.DIV UR4, `(.L_x_390) ;  /* 0x0000003e04f07947 */ /* 0x000fea000b800000 */
[----:B------:R-:W0:Y:S02]  /*4f70*/  SHFL.BFLY PT, R14, R74, 0x10, 0x1f ;  /* 0x0e001f004a0e7f89 */ /* 0x000e2400000e0000 */
[----:B0-----:R-:W-:-:S05]  /*4f80*/  FMNMX.FTZ R13, R14, R74, !PT ;  /* 0x0000004a0e0d7209 */ /* 0x001fca0007810000 */
[----:B------:R-:W0:Y:S02]  /*4f90*/  SHFL.BFLY PT, R14, R13, 0x8, 0x1f ;  /* 0x0d001f000d0e7f89 */ /* 0x000e2400000e0000 */
[----:B0-----:R-:W-:-:S05]  /*4fa0*/  FMNMX.FTZ R0, R13, R14, !PT ;  /* 0x0000000e0d007209 */ /* 0x001fca0007810000 */
[----:B------:R0:W1:Y:S02]  /*4fb0*/  SHFL.BFLY PT, R14, R0, 0x4, 0x1f ;  /* 0x0c801f00000e7f89 */ /* 0x00006400000e0000 */
.L_x_472:
[----:B------:R-:W-:Y:S01]  /*4fc0*/  LEA.HI R4, R5, R18, RZ, 0x5 ;  /* 0x0000001205047211 */ /* 0x000fe200078f28ff */
[----:B------:R-:W-:Y:S05]  /*4fd0*/  WARPSYNC.ALL ;  /* 0x0000000000007948 */ /* 0x000fea0003800000 */
[----:B------:R-:W-:Y:S02]  /*4fe0*/  LOP3.LUT R5, R4, 0xffffffe0, RZ, 0xc0, !PT ;  /* 0xffffffe004057812 */ /* 0x000fe400078ec0ff */
[----:B-1----:R-:W-:Y:S02]  /*4ff0*/  FMNMX.FTZ R9, R0, R14, !PT ;  /* 0x0000000e00097209 */ /* 0x002fe40007810000 */
[----:B------:R-:W-:-:S04]  /*5000*/  IADD3 R5, -R5, R18, RZ ;  /* 0x0000001205057210 */ /* 0x000fc80007ffe1ff */
[----:B------:R-:W-:-:S13]  /*5010*/  ISETP.NE.AND P0, PT, R5, RZ, PT ;  /* 0x000000ff0500720c */ /* 0x000fda0003f05270 */
[----:B------:R-:W1:Y:S01]  /*5020*/  @!P0 S2R R6, SR_CgaCtaId ;  /* 0x0000000000068919 */ /* 0x000e620000008800 */
[----:B------:R-:W-:Y:S02]  /*5030*/  @!P0 MOV R7, 0x400 ;  /* 0x0000040000078802 */ /* 0x000fe40000000f00 */
[----:B------:R-:W-:Y:S02]  /*5040*/  @!P0 SHF.R.S32.HI R4, RZ, 0x5, R4 ;  /* 0x00000005ff048819 */ /* 0x000fe40000011404 */
[----:B-1----:R-:W-:-:S05]  /*5050*/  @!P0 LEA R7, R6, R7, 0x18 ;  /* 0x0000000706078211 */ /* 0x002fca00078ec0ff */
[----:B------:R-:W-:-:S05]  /*5060*/  @!P0 IMAD R4, R4, 0x4, R7 ;  /* 0x0000000404048824 */ /* 0x000fca00078e0207 */
[----:B------:R1:W-:Y:S01]  /*5070*/  @!P0 STS [R4], R9 ;  /* 0x0000000904008388 */ /* 0x0003e20000000800 */
[----:B------:R-:W-:Y:S01]  /*5080*/  BAR.SYNC.DEFER_BLOCKING 0x0 ;  /* 0x0000000000007b1d */ /* 0x000fe20000010000 */
[----:B------:R-:W-:Y:S01]  /*5090*/  ISETP.GT.AND P0, PT, R5, 0x1, PT ;  /* 0x000000010500780c */ /* 0x000fe20003f04270 */
[----:B-1----:R-:W-:Y:S02]  /*50a0*/  IMAD.MOV.U32 R4, RZ, RZ, -0x800001 ;  /* 0xff7fffffff047424 */ /* 0x002fe400078e00ff */
[----:B------:R-:W-:Y:S02]  /*50b0*/  IMAD.MOV.U32 R6, RZ, RZ, RZ ;  /* 0x000000ffff067224 */ /* 0x000fe400078e00ff */
[----:B------:R-:W-:Y:S01]  /*50c0*/  ULDC UR6, c[0x0][0x284] ;  /* 0x0000a10000067ab9 */ /* 0x000fe20000000800 */
[----:B------:R-:W-:Y:S01]  /*50d0*/  ULDC.64 UR8, c[0x0][0x2b0] ;  /* 0x0000ac0000087ab9 */ /* 0x000fe20000000a00 */
[----:B------:R-:W-:Y:S01]  /*50e0*/  ULDC.64 UR10, c[0x0][0x2b0] ;  /* 0x0000ac00000a7ab9 */ /* 0x000fe20000000a00 */
[----:B------:R-:W-:Y:S05]  /*50f0*/  BSSY B0, `(.L_x_391) ;  /* 0x0000077000007945 */ /* 0x000fea0003800000 */
[----:B------:R-:W1:Y:S01]  /*5100*/  @!P0 S2R R7, SR_CgaCtaId ;  /* 0x0000000000078919 */ /* 0x000e620000008800 */
[----:B0-----:R-:W-:-:S04]  /*5110*/  @!P0 MOV R0, 0x400 ;  /* 0x0000040000008802 */ /* 0x001fc80000000f00 */
[----:B-1----:R-:W-:-:S04]  /*5120*/  @!P0 LEA R0, R7, R0, 0x18 ;  /* 0x0000000007008211 */ /* 0x002fc800078ec0ff */
[----:B------:R-:W-:Y:S01]  /*5130*/  @!P0 LEA R5, R5, R0, 0x2 ;  /* 0x0000000005058211 */ /* 0x000fe200078e10ff */
[----:B------:R-:W-:-:S04]  /*5140*/  IMAD.IADD R0, R18, 0x1, R3 ;  /* 0x0000000112007824 */ /* 0x000fc800078e0203 */
[----:B------:R-:W0:Y:S01]  /*5150*/  @!P0 LDS R4, [R5] ;  /* 0x0000000005048984 */ /* 0x000e220000000800 */
[----:B------:R-:W-:-:S03]  /*5160*/  ISETP.GE.AND P1, PT, R0, UR40, PT ;  /* 0x0000002800007c0c */ /* 0x000fc6000bf26270 */
[----:B0-----:R-:W0:Y:S02]  /*5170*/  SHFL.BFLY PT, R7, R4, 0x1, 0x1f ;  /* 0x0c201f0004077f89 */ /* 0x001e2400000e0000 */
[----:B0-----:R-:W-:-:S05]  /*5180*/  FMNMX.FTZ R7, R7, R4, !PT ;  /* 0x0000000407077209 */ /* 0x001fca0007810000 */
[----:B------:R0:W1:Y:S03]  /*5190*/  SHFL.IDX PT, R11, R7, RZ, 0x1f ;  /* 0x00001fff070b7589 */ /* 0x00006600000e0000 */
[----:B------:R-:W-:Y:S05]  /*51a0*/  @P1 BRA `(.L_x_392) ;  /* 0x0000000400ac1947 */ /* 0x000fea0003800000 */
[----:B------:R-:W-:Y:S01]  /*51b0*/  LOP3.LUT R5, RZ, R3, RZ, 0x33, !PT ;  /* 0x00000003ff057212 */ /* 0x000fe200078e33ff */
[----:B------:R-:W-:Y:S01]  /*51c0*/  BSSY B1, `(.L_x_393) ;  /* 0x0000025000017945 */ /* 0x000fe20003800000 */
[----:B------:R-:W-:Y:S01]  /*51d0*/  HFMA2.MMA R6, -RZ, RZ, 0, 0 ;  /* 0x00000000ff067435 */ /* 0x000fe200000001ff */
[----:B------:R-:W-:Y:S01]  /*51e0*/  IMAD.MOV.U32 R10, RZ, RZ, R0 ;  /* 0x000000ffff0a7224 */ /* 0x000fe200078e0000 */
[----:B0-----:R-:W-:-:S04]  /*51f0*/  IADD3 R7, -R18, UR40, R5 ;  /* 0x0000002812077c10 */ /* 0x001fc8000fffe105 */
[----:B------:R-:W-:-:S04]  /*5200*/  LEA.HI R4, R7, 0x1, RZ, 0x1a ;  /* 0x0000000107047811 */ /* 0x000fc800078fd0ff */
[----:B------:R-:W-:-:S13]  /*5210*/  LOP3.LUT P0, R4, R4, 0x3, RZ, 0xc0, !PT ;  /* 0x0000000304047812 */ /* 0x000fda000780c0ff */
[----:B------:R-:W-:Y:S05]  /*5220*/  @!P0 BRA `(.L_x_394) ;  /* 0x0000000000788947 */ /* 0x000fea0003800000 */
[----:B------:R-:W-:Y:S01]  /*5230*/  ULDC.64 UR4, c[0x0][0x2b0] ;  /* 0x0000ac0000047ab9 */ /* 0x000fe20000000a00 */
[----:B------:R-:W-:Y:S01]  /*5240*/  IMAD.MOV.U32 R8, RZ, RZ, R4 ;  /* 0x000000ffff087224 */ /* 0x000fe200078e0004 */
[----:B------:R-:W-:Y:S01]  /*5250*/  ISETP.NE.U32.AND P0, PT, RZ, UR4, PT ;  /* 0x00000004ff007c0c */ /* 0x000fe2000bf05070 */
[----:B------:R-:W-:Y:S01]  /*5260*/  IMAD.MOV.U32 R10, RZ, RZ, R0 ;  /* 0x000000ffff0a7224 */ /* 0x000fe200078e0000 */
[----:B------:R-:W-:Y:S02]  /*5270*/  MOV R6, RZ ;  /* 0x000000ff00067202 */ /* 0x000fe40000000f00 */
[----:B------:R-:W-:-:S13]  /*5280*/  ISETP.NE.AND.EX P0, PT, RZ, UR5, PT, P0 ;  /* 0x00000005ff007c0c */ /* 0x000fda000bf05300 */
.L_x_398:
[----:B------:R-:W-:Y:S01]  /*5290*/  VIADD R8, R8, 0xffffffff ;  /* 0xffffffff08087836 */ /* 0x000fe20000000000 */
[----:B0-----:R-:W-:Y:S01]  /*52a0*/  IADD3 R4, R10, -R3, RZ ;  /* 0x800000030a047210 */ /* 0x001fe20007ffe0ff */
[----:B------:R-:W-:Y:S03]  /*52b0*/  BSSY B2, `(.L_x_395) ;  /* 0x0000011000027945 */ /* 0x000fe60003800000 */
[----:B------:R-:W-:Y:S02]  /*52c0*/  ISETP.NE.AND P3, PT, R8, RZ, PT ;  /* 0x000000ff0800720c */ /* 0x000fe40003f65270 */
[----:B--23--:R-:W-:Y:S01]  /*52d0*/  LEA R12, R4, UR39, 0x2 ;  /* 0x00000027040c7c11 */ /* 0x00cfe2000f8e10ff */
        /* <DEDUP_REMOVED lines=10> */
.L_x_396:
[----:B------:R-:W1:Y:S02]  /*5380*/  LDS R4, [R12] ;  /* 0x000000000c047984 */ /* 0x000e640000000800 */
[----:B-1----:R-:W-:-:S04]  /*5390*/  FADD.FTZ R4, -R11, R4 ;  /* 0x000000040b047221 */ /* 0x002fc80000010100 */
[----:B------:R-:W-:-:S04]  /*53a0*/  FMUL.FTZ R4, R4, 1.4426950216293334961 ;  /* 0x3fb8aa3b04047820 */ /* 0x000fc80000410000 */
[----:B------:R0:W2:Y:S03]  /*53b0*/  MUFU.EX2 R9, R4 ;  /* 0x0000000400097308 */ /* 0x0000a60000000800 */
.L_x_397:
[----:B------:R-:W-:Y:S05]  /*53c0*/  BSYNC B2 ;  /* 0x0000000000027941 */ /* 0x000fea0003800000 */
.L_x_395:
[----:B--2---:R3:W-:Y:S01]  /*53d0*/  STS [R12], R9 ;  /* 0x000000090c007388 */ /* 0x0047e20000000800 */
[----:B------:R-:W-:Y:S01]  /*53e0*/  FADD.FTZ R6, R9, R6 ;  /* 0x0000000609067221 */ /* 0x000fe20000010000 */
[----:B------:R-:W-:Y:S01]  /*53f0*/  VIADD R10, R10, 0x40 ;  /* 0x000000400a0a7836 */ /* 0x000fe20000000000 */
[----:B------:R-:W-:Y:S06]  /*5400*/  @P3 BRA `(.L_x_398) ;  /* 0xfffffffc00a03947 */ /* 0x000fec000383ffff */
.L_x_394:
[----:B------:R-:W-:Y:S05]  /*5410*/  BSYNC B1 ;  /* 0x0000000000017941 */ /* 0x000fea0003800000 */
.L_x_393:
[----:B------:R-:W-:-:S13]  /*5420*/  ISETP.GE.U32.AND P0, PT, R7, 0xc0, PT ;  /* 0x000000c00700780c */ /* 0x000fda0003f06070 */
[----:B------:R-:W-:Y:S05]  /*5430*/  @!P0 BRA `(.L_x_392) ;  /* 0x0000000400088947 */ /* 0x000fea0003800000 */
[----:B------:R-:W-:Y:S02]  /*5440*/  ULDC.64 UR4, c[0x0][0x2b0] ;  /* 0x0000ac0000047ab9 */ /* 0x000fe40000000a00 */
[----:B------:R-:W-:Y:S01]  /*5450*/  ISETP.NE.U32.AND P0, PT, RZ, UR4, PT ;  /* 0x00000004ff007c0c */ /* 0x000fe2000bf05070 */
[----:B------:R-:W-:Y:S02]  /*5460*/  ULDC UR4, c[0x0][0x284] ;  /* 0x0000a10000047ab9 */ /* 0x000fe40000000800 */
[----:B------:R-:W-:Y:S01]  /*5470*/  IMAD R13, R2, UR4, RZ ;  /* 0x00000004020d7c24 */ /* 0x000fe2000f8e02ff */
[----:B------:R-:W-:-:S04]  /*5480*/  ISETP.NE.AND.EX P0, PT, RZ, UR5, PT, P0 ;  /* 0x00000005ff007c0c */ /* 0x000fc8000bf05300 */
[----:B------:R-:W-:-:S09]  /*5490*/  SHF.R.S32.HI R14, RZ, 0x1f, R13 ;  /* 0x0000001fff0e7819 */ /* 0x000fd2000001140d */
.L_x_411:
[----:B------:R-:W-:Y:S01]  /*54a0*/  SHF.R.S32.HI R5, RZ, 0x1f, R10 ;  /* 0x0000001fff057819 */ /* 0x000fe2000001140a */
[----:B------:R-:W-:Y:S01]  /*54b0*/  BSSY B1, `(.L_x_399) ;  /* 0x0000010000017945 */ /* 0x000fe20003800000 */
[C---:B0-----:R-:W-:Y:S02]  /*54c0*/  IADD3 R4, P4, P5, R10.reuse, UR10, R13 ;  /* 0x0000000a0a047c10 */ /* 0x041fe4000fd9e00d */
[----:B--2---:R-:W-:Y:S01]  /*54d0*/  IADD3 R7, -R3, R10, RZ ;  /* 0x0000000a03077210 */ /* 0x004fe20007ffe1ff */
[----:B------:R-:W-:Y:S01]  /*54e0*/  VIADD R10, R10, 0x100 ;  /* 0x000001000a0a7836 */ /* 0x000fe20000000000 */
[----:B------:R-:W-:Y:S02]  /*54f0*/  IADD3.X R5, R5, UR11, R14, P4, P5 ;  /* 0x0000000b05057c10 */ /* 0x000fe4000a7ea40e */
[----:B------:R-:W-:Y:S02]  /*5500*/  LEA R8, R7, UR39, 0x2 ;  /* 0x0000002707087c11 */ /* 0x000fe4000f8e10ff */
[----:B------:R-:W-:Y:S01]  /*5510*/  ISETP.GE.AND P3, PT, R10, UR40, PT ;  /* 0x000000280a007c0c */ /* 0x000fe2000bf66270 */
[----:B------:R-:W-:-:S12]  /*5520*/  @!P0 BRA `(.L_x_400) ;  /* 0x0000000000108947 */ /* 0x000fd80003800000 */
[----:B------:R-:W5:Y:S02]  /*5530*/  LDG.E.U8 R7, desc[UR36][R4.64] ;  /* 0x0000002404077981 */ /* 0x000f64000c1e1100 */
[----:B-----5:R-:W-:-:S13]  /*5540*/  ISETP.NE.AND P4, PT, R7, RZ, PT ;  /* 0x000000ff0700720c */ /* 0x020fda0003f85270 */
[----:B------:R-:W-:Y:S01]  /*5550*/  @P4 IMAD.MOV.U32 R7, RZ, RZ, RZ ;  /* 0x000000ffff074224 */ /* 0x000fe200078e00ff */
[----:B------:R-:W-:Y:S06]  /*5560*/  @P4 BRA `(.L_x_401) ;  /* 0x0000000000104947 */ /* 0x000fec0003800000 */
.L_x_400:
[----:B------:R-:W1:Y:S02]  /*5570*/  LDS R7, [R8] ;  /* 0x0000000008077984 */ /* 0x000e640000000800 */
[----:B-1----:R-:W-:-:S04]  /*5580*/  FADD.FTZ R7, -R11, R7 ;  /* 0x000000070b077221 */ /* 0x002fc80000010100 */
[----:B------:R-:W-:-:S06]  /*5590*/  FMUL.FTZ R7, R7, 1.4426950216293334961 ;  /* 0x3fb8aa3b07077820 */ /* 0x000fcc0000410000 */
[----:B------:R-:W0:Y:S02]  /*55a0*/  MUFU.EX2 R7, R7 ;  /* 0x0000000700077308 */ /* 0x000e240000000800 */
.L_x_401:
[----:B------:R-:W-:Y:S05]  /*55b0*/  BSYNC B1 ;  /* 0x0000000000017941 */ /* 0x000fea0003800000 */
.L_x_399:
[----:B0-----:R0:W-:Y:S01]  /*55c0*/  STS [R8], R7 ;  /* 0x0000000708007388 */ /* 0x0011e20000000800 */
[----:B------:R-:W-:Y:S01]  /*55d0*/  BSSY B1, `(.L_x_402) ;  /* 0x000000b000017945 */ /* 0x000fe20003800000 */
[----:B---3--:R-:W-:-:S03]  /*55e0*/  FADD.FTZ R9, R7, R6 ;  /* 0x0000000607097221 */ /* 0x008fc60000010000 */
[----:B------:R-:W-:Y:S05]  /*55f0*/  @!P0 BRA `(.L_x_403) ;  /* 0x0000000000108947 */ /* 0x000fea0003800000 */
[----:B------:R-:W3:Y:S02]  /*5600*/  LDG.E.U8 R6, desc[UR36][R4.64+0x40] ;  /* 0x0000402404067981 */ /* 0x000ee4000c1e1100 */
[----:B---3--:R-:W-:-:S13]  /*5610*/  ISETP.NE.AND P4, PT, R6, RZ, PT ;  /* 0x000000ff0600720c */ /* 0x008fda0003f85270 */
[----:B------:R-:W-:Y:S01]  /*5620*/  @P4 MOV R6, RZ ;  /* 0x000000ff00064202 */ /* 0x000fe20000000f00 */
[----:B------:R-:W-:Y:S06]  /*5630*/  @P4 BRA `(.L_x_404) ;  /* 0x0000000000104947 */ /* 0x000fec0003800000 */
.L_x_403:
[----:B------:R-:W1:Y:S02]  /*5640*/  LDS R6, [R8+0x100] ;  /* 0x0001000008067984 */ /* 0x000e640000000800 */
[----:B-1----:R-:W-:-:S04]  /*5650*/  FADD.FTZ R6, -R11, R6 ;  /* 0x000000060b067221 */ /* 0x002fc80000010100 */
[----:B------:R-:W-:-:S06]  /*5660*/  FMUL.FTZ R6, R6, 1.4426950216293334961 ;  /* 0x3fb8aa3b06067820 */ /* 0x000fcc0000410000 */
[----:B------:R-:W3:Y:S02]  /*5670*/  MUFU.EX2 R6, R6 ;  /* 0x0000000600067308 */ /* 0x000ee40000000800 */
.L_x_404:
[----:B------:R-:W-:Y:S05]  /*5680*/  BSYNC B1 ;  /* 0x0000000000017941 */ /* 0x000fea0003800000 */
.L_x_402:
[----:B---3--:R3:W-:Y:S01]  /*5690*/  STS [R8+0x100], R6 ;  /* 0x0001000608007388 */ /* 0x0087e20000000800 */
[----:B------:R-:W-:Y:S01]  /*56a0*/  BSSY B1, `(.L_x_405) ;  /* 0x000000b000017945 */ /* 0x000fe20003800000 */
[----:B------:R-:W-:-:S03]  /*56b0*/  FADD.FTZ R9, R9, R6 ;  /* 0x0000000609097221 */ /* 0x000fc60000010000 */
[----:B------:R-:W-:Y:S05]  /*56c0*/  @!P0 BRA `(.L_x_406) ;  /* 0x0000000000108947 */ /* 0x000fea0003800000 */
[----:B---3--:R-:W3:Y:S02]  /*56d0*/  LDG.E.U8 R6, desc[UR36][R4.64+0x80] ;  /* 0x0000802404067981 */ /* 0x008ee4000c1e1100 */
[----:B---3--:R-:W-:-:S13]  /*56e0*/  ISETP.NE.AND P4, PT, R6, RZ, PT ;  /* 0x000000ff0600720c */ /* 0x008fda0003f85270 */
[----:B------:R-:W-:Y:S01]  /*56f0*/  @P4 IMAD.MOV.U32 R6, RZ, RZ, RZ ;  /* 0x000000ffff064224 */ /* 0x000fe200078e00ff */
[----:B------:R-:W-:Y:S06]  /*5700*/  @P4 BRA `(.L_x_407) ;  /* 0x0000000000104947 */ /* 0x000fec0003800000 */
.L_x_406:
[----:B---3--:R-:W1:Y:S02]  /*5710*/  LDS R6, [R8+0x200] ;  /* 0x0002000008067984 */ /* 0x008e640000000800 */
[----:B-1----:R-:W-:-:S04]  /*5720*/  FADD.FTZ R6, -R11, R6 ;  /* 0x000000060b067221 */ /* 0x002fc80000010100 */
[----:B------:R-:W-:-:S06]  /*5730*/  FMUL.FTZ R6, R6, 1.4426950216293334961 ;  /* 0x3fb8aa3b06067820 */ /* 0x000fcc0000410000 */
[----:B------:R-:W3:Y:S02]  /*5740*/  MUFU.EX2 R6, R6 ;  /* 0x0000000600067308 */ /* 0x000ee40000000800 */
.L_x_407:
[----:B------:R-:W-:Y:S05]  /*5750*/  BSYNC B1 ;  /* 0x0000000000017941 */ /* 0x000fea0003800000 */
.L_x_405:
[----:B---3--:R3:W-:Y:S01]  /*5760*/  STS [R8+0x200], R6 ;  /* 0x0002000608007388 */ /* 0x0087e20000000800 */
[----:B------:R-:W-:Y:S01]  /*5770*/  BSSY B1, `(.L_x_408) ;  /* 0x000000b000017945 */ /* 0x000fe20003800000 */
[----:B--2---:R-:W-:-:S03]  /*5780*/  FADD.FTZ R12, R9, R6 ;  /* 0x00000006090c7221 */ /* 0x004fc60000010000 */
[----:B------:R-:W-:Y:S05]  /*5790*/  @!P0 BRA `(.L_x_409) ;  /* 0x0000000000108947 */ /* 0x000fea0003800000 */
[----:B------:R-:W2:Y:S02]  /*57a0*/  LDG.E.U8 R4, desc[UR36][R4.64+0xc0] ;  /* 0x0000c02404047981 */ /* 0x000ea4000c1e1100 */
[----:B--2---:R-:W-:-:S13]  /*57b0*/  ISETP.NE.AND P4, PT, R4, RZ, PT ;  /* 0x000000ff0400720c */ /* 0x004fda0003f85270 */
[----:B0-----:R-:W-:Y:S01]  /*57c0*/  @P4 IMAD.MOV.U32 R7, RZ, RZ, RZ ;  /* 0x000000ffff074224 */ /* 0x001fe200078e00ff */
[----:B------:R-:W-:Y:S06]  /*57d0*/  @P4 BRA `(.L_x_410) ;  /* 0x0000000000104947 */ /* 0x000fec0003800000 */
.L_x_409:
[----:B------:R-:W1:Y:S02]  /*57e0*/  LDS R4, [R8+0x300] ;  /* 0x0003000008047984 */ /* 0x000e640000000800 */
[----:B-1----:R-:W-:-:S04]  /*57f0*/  FADD.FTZ R4, -R11, R4 ;  /* 0x000000040b047221 */ /* 0x002fc80000010100 */
[----:B------:R-:W-:-:S04]  /*5800*/  FMUL.FTZ R4, R4, 1.4426950216293334961 ;  /* 0x3fb8aa3b04047820 */ /* 0x000fc80000410000 */
[----:B0-----:R0:W2:Y:S03]  /*5810*/  MUFU.EX2 R7, R4 ;  /* 0x0000000400077308 */ /* 0x0010a60000000800 */
.L_x_410:
[----:B------:R-:W-:Y:S05]  /*5820*/  BSYNC B1 ;  /* 0x0000000000017941 */ /* 0x000fea0003800000 */
.L_x_408:
[----:B--2---:R2:W-:Y:S01]  /*5830*/  STS [R8+0x300], R7 ;  /* 0x0003000708007388 */ /* 0x0045e20000000800 */
[----:B---3--:R-:W-:Y:S01]  /*5840*/  FADD.FTZ R6, R12, R7 ;  /* 0x000000070c067221 */ /* 0x008fe20000010000 */
[----:B------:R-:W-:Y:S06]  /*5850*/  @!P3 BRA `(.L_x_411) ;  /* 0xfffffffc0010b947 */ /* 0x000fec000383ffff */
.L_x_392:
[----:B------:R-:W-:Y:S05]  /*5860*/  BSYNC B0 ;  /* 0x0000000000007941 */ /* 0x000fea0003800000 */
.L_x_391:
[----:B------:R-:W5:Y:S01]  /*5870*/  SHFL.BFLY PT, R5, R6, 0x10, 0x1f ;  /* 0x0e001f0006057f89 */ /* 0x000f6200000e0000 */
[----:B------:R-:W-:Y:S01]  /*5880*/  LOP3.LUT P0, R10, R18, 0x1f, RZ, 0xc0, !PT ;  /* 0x0000001f120a7812 */ /* 0x000fe2000780c0ff */
[----:B------:R-:W-:-:S03]  /*5890*/  ULDC.U8 UR4, c[0x0][0x31c] ;  /* 0x0000c70000047ab9 */ /* 0x000fc60000000000 */
[----:B------:R-:W-:-:S09]  /*58a0*/  ISETP.GT.U32.AND P3, PT, R10, 0x1, PT ;  /* 0x000000010a00780c */ /* 0x000fd20003f64070 */
[----:B-1----:R-:W1:Y:S04]  /*58b0*/  @!P0 S2R R11, SR_CgaCtaId ;  /* 0x00000000000b8919 */ /* 0x002e680000008800 */
[----:B------:R-:W3:Y:S01]  /*58c0*/  @!P3 S2R R13, SR_CgaCtaId ;  /* 0x00000000000db919 */ /* 0x000ee20000008800 */
[----:B-----5:R-:W-:Y:S01]  /*58d0*/  FADD.FTZ R5, R5, R6 ;  /* 0x0000000605057221 */ /* 0x020fe20000010000 */
[----:B------:R-:W-:-:S04]  /*58e0*/  @!P0 MOV R6, 0x400 ;  /* 0x0000040000068802 */ /* 0x000fc80000000f00 */
[----:B0-----:R-:W0:Y:S01]  /*58f0*/  SHFL.BFLY PT, R4, R5, 0x8, 0x1f ;  /* 0x0d001f0005047f89 */ /* 0x001e2200000e0000 */
[----:B-1----:R-:W-:Y:S01]  /*5900*/  @!P0 LEA R6, R11, R6, 0x18 ;  /* 0x000000060b068211 */ /* 0x002fe200078ec0ff */
[----:B0-----:R-:W-:Y:S01]  /*5910*/  FADD.FTZ R4, R5, R4 ;  /* 0x0000000405047221 */ /* 0x001fe20000010000 */
[----:B------:R-:W-:-:S04]  /*5920*/  @!P0 SHF.R.U32.HI R5, RZ, 0x3, R18 ;  /* 0x00000003ff058819 */ /* 0x000fc80000011612 */
[----:B--2---:R-:W0:Y:S01]  /*5930*/  SHFL.BFLY PT, R7, R4, 0x4, 0x1f ;  /* 0x0c801f0004077f89 */ /* 0x004e2200000e0000 */
[----:B------:R-:W-:-:S04]  /*5940*/  @!P0 LOP3.LUT R5, R5, 0x1ffffffc, RZ, 0xc0, !PT ;  /* 0x1ffffffc05058812 */ /* 0x000fc800078ec0ff */
[----:B------:R-:W-:Y:S01]  /*5950*/  @!P0 IADD3 R6, R6, R5, RZ ;  /* 0x0000000506068210 */ /* 0x000fe20007ffe0ff */
[----:B0-----:R-:W-:Y:S01]  /*5960*/  FADD.FTZ R7, R4, R7 ;  /* 0x0000000704077221 */ /* 0x001fe20000010000 */
[----:B------:R-:W-:-:S04]  /*5970*/  @!P3 MOV R4, 0x400 ;  /* 0x000004000004b802 */ /* 0x000fc80000000f00 */
[----:B------:R-:W0:Y:S01]  /*5980*/  SHFL.BFLY PT, R8, R7, 0x2, 0x1f ;  /* 0x0c401f0007087f89 */ /* 0x000e2200000e0000 */
[----:B---3--:R-:W-:-:S05]  /*5990*/  @!P3 LEA R13, R13, R4, 0x18 ;  /* 0x000000040d0db211 */ /* 0x008fca00078ec0ff */
        /* <DEDUP_REMOVED lines=17> */
[----:B------:R-:W3:Y:S01]  /*5ab0*/  LDC R6, c[0x0][0x284] ;  /* 0x0000a100ff067b82 */ /* 0x000ee20000000800 */
[----:B--2---:R-:W-:-:S04]  /*5ac0*/  IMAD R19, R19, R4, R5 ;  /* 0x0000000413137224 */ /* 0x004fc800078e0205 */
[----:B---3--:R-:W-:-:S05]  /*5ad0*/  IMAD R4, R19, R6, RZ ;  /* 0x0000000613047224 */ /* 0x008fca00078e02ff */
[----:B------:R-:W-:-:S07]  /*5ae0*/  SHF.R.S32.HI R5, RZ, 0x1f, R4 ;  /* 0x0000001fff057819 */ /* 0x000fce0000011404 */
.L_x_412:
[----:B------:R-:W-:Y:S01]  /*5af0*/  ULDC.64 UR6, c[0x0][0x310] ;  /* 0x0000c40000067ab9 */ /* 0x000fe20000000a00 */
[----:B------:R-:W-:Y:S01]  /*5b00*/  ULDC.64 UR8, c[0x0][0x310] ;  /* 0x0000c40000087ab9 */ /* 0x000fe20000000a00 */
[----:B------:R-:W-:Y:S04]  /*5b10*/  BSSY B0, `(.L_x_413) ;  /* 0x0000045000007945 */ /* 0x000fe80003800000 */
[----:B------:R-:W-:Y:S05]  /*5b20*/  @P1 BRA `(.L_x_414) ;  /* 0x00000004000c1947 */ /* 0x000fea0003800000 */
[----:B------:R-:W-:Y:S01]  /*5b30*/  LOP3.LUT R7, RZ, R3, RZ, 0x33, !PT ;  /* 0x00000003ff077212 */ /* 0x000fe200078e33ff */
[----:B------:R-:W-:Y:S03]  /*5b40*/  BSSY B1, `(.L_x_415) ;  /* 0x0000016000017945 */ /* 0x000fe60003800000 */
[----:B------:R-:W-:-:S04]  /*5b50*/  IADD3 R12, -R18, UR40, R7 ;  /* 0x00000028120c7c10 */ /* 0x000fc8000fffe107 */
[----:B------:R-:W-:-:S04]  /*5b60*/  LEA.HI R6, R12, 0x1, RZ, 0x1a ;  /* 0x000000010c067811 */ /* 0x000fc800078fd0ff */
[----:B0-----:R-:W-:-:S13]  /*5b70*/  LOP3.LUT P1, R8, R6, 0x3, RZ, 0xc0, !PT ;  /* 0x0000000306087812 */ /* 0x001fda000782c0ff */
[----:B------:R-:W-:Y:S05]  /*5b80*/  @!P1 BRA `(.L_x_416) ;  /* 0x0000000000449947 */ /* 0x000fea0003800000 */
.L_x_418:
[----:B01----:R-:W-:Y:S01]  /*5b90*/  IMAD.IADD R7, R0, 0x1, -R3 ;  /* 0x0000000100077824 */ /* 0x003fe200078e0a03 */
[----:B------:R-:W-:-:S04]  /*5ba0*/  IADD3 R8, R8, -0x1, RZ ;  /* 0xffffffff08087810 */ /* 0x000fc80007ffe0ff */
[C---:B------:R-:W-:Y:S02]  /*5bb0*/  LEA R6, R7.reuse, UR39, 0x2 ;  /* 0x0000002707067c11 */ /* 0x040fe4000f8e10ff */
[----:B------:R-:W-:Y:S02]  /*5bc0*/  LEA R7, R7, UR42, 0x1 ;  /* 0x0000002a07077c11 */ /* 0x000fe4000f8e08ff */
        /* <DEDUP_REMOVED lines=11> */
.L_x_417:
[----:B------:R-:W-:Y:S01]  /*5c80*/  VIADD R0, R0, 0x40 ;  /* 0x0000004000007836 */ /* 0x000fe20000000000 */
[----:B------:R-:W-:Y:S06]  /*5c90*/  @P3 BRA `(.L_x_418) ;  /* 0xfffffffc00bc3947 */ /* 0x000fec000383ffff */
.L_x_416:
[----:B------:R-:W-:Y:S05]  /*5ca0*/  BSYNC B1 ;  /* 0x0000000000017941 */ /* 0x000fea0003800000 */
.L_x_415:
[----:B------:R-:W-:-:S13]  /*5cb0*/  ISETP.GE.U32.AND P0, PT, R12, 0xc0, PT ;  /* 0x000000c00c00780c */ /* 0x000fda0003f06070 */
[----:B------:R-:W-:Y:S05]  /*5cc0*/  @!P0 BRA `(.L_x_414) ;  /* 0x0000000000a48947 */ /* 0x000fea0003800000 */
[C---:B01----:R-:W-:Y:S01]  /*5cd0*/  IMAD.SHL.U32 R7, R3.reuse, 0x4, RZ ;  /* 0x0000000403077824 */ /* 0x043fe200078e00ff */
[C---:B------:R-:W-:Y:S02]  /*5ce0*/  LEA R6, R0.reuse, UR38, 0x1 ;  /* 0x0000002600067c11 */ /* 0x040fe4000f8e08ff */
[----:B------:R-:W-:Y:S02]  /*5cf0*/  ISETP.NE.AND P1, PT, RZ, UR4, PT ;  /* 0x00000004ff007c0c */ /* 0x000fe4000bf25270 */
[----:B------:R-:W-:Y:S01]  /*5d00*/  LEA R7, R0, -R7, 0x2 ;  /* 0x8000000700077211 */ /* 0x000fe200078e10ff */
[----:B------:R-:W-:-:S04]  /*5d10*/  IMAD R6, R3, -0x2, R6 ;  /* 0xfffffffe03067824 */ /* 0x000fc800078e0206 */
[----:B------:R-:W-:Y:S02]  /*5d20*/  VIADD R8, R6, UR39 ;  /* 0x0000002706087c36 */ /* 0x000fe40008000000 */
[----:B------:R-:W-:-:S07]  /*5d30*/  VIADD R9, R7, UR39 ;  /* 0x0000002707097c36 */ /* 0x000fce0008000000 */
.L_x_419:
        /* <DEDUP_REMOVED lines=20> */
[----:B0-----:R-:W-:Y:S02]  /*5e80*/  VIADD R9, R9, 0x400 ;  /* 0x0000040009097836 */ /* 0x001fe40000000000 */
[----:B-1----:R-:W-:Y:S01]  /*5e90*/  FMUL.FTZ R21, R7, R13 ;  /* 0x0000000d07157220 */ /* 0x002fe20000410000 */
[----:B------:R-:W-:Y:S02]  /*5ea0*/  LEA.HI.X R7, R10, UR9, R11, 0x2, P0 ;  /* 0x000000090a077c11 */ /* 0x000fe400080f140b */
[----:B------:R-:W-:-:S02]  /*5eb0*/  ISETP.GE.AND P0, PT, R0, UR40, PT ;  /* 0x0000002800007c0c */ /* 0x000fc4000bf06270 */
        /* <DEDUP_REMOVED lines=10> */
.L_x_414:
[----:B------:R-:W-:Y:S05]  /*5f60*/  BSYNC B0 ;  /* 0x0000000000007941 */ /* 0x000fea0003800000 */
.L_x_413:
[----:B------:R-:W2:Y:S01]  /*5f70*/  S2R R19, SR_CTAID.X ;  /* 0x0000000000137919 */ /* 0x000ea20000002500 */
[----:B------:R-:W-:Y:S01]  /*5f80*/  SHF.R.S32.HI R5, RZ, 0x1f, R18 ;  /* 0x0000001fff057819 */ /* 0x000fe20000011412 */
[----:B------:R-:W3:Y:S01]  /*5f90*/  S2UR UR6, SR_CgaCtaId ;  /* 0x00000000000679c3 */ /* 0x000ee20000008800 */
[----:B------:R-:W-:Y:S01]  /*5fa0*/  USHF.R.S32.HI UR4, URZ, 0x1f, UR41 ;  /* 0x0000001f3f047899 */ /* 0x000fe20008011429 */
[----:B------:R-:W-:Y:S01]  /*5fb0*/  BSSY B0, `(.L_x_420) ;  /* 0x0000028000007945 */ /* 0x000fe20003800000 */
[-C--:B------:R-:W-:Y:S01]  /*5fc0*/  LEA.HI R36, R5, R18.reuse, RZ, 0x4 ;  /* 0x0000001205247211 */ /* 0x080fe200078f20ff */
[----:B------:R-:W-:Y:S01]  /*5fd0*/  ULDC UR7, c[0x0][0x288] ;  /* 0x0000a20000077ab9 */ /* 0x000fe20000000800 */
[----:B------:R-:W-:Y:S01]  /*5fe0*/  ULEA.HI UR4, UR4, UR41, URZ, 0x2 ;  /* 0x0000002904047291 */ /* 0x000fe2000f8f103f */
[----:B------:R-:W-:Y:S01]  /*5ff0*/  IMAD.U32 R50, RZ, RZ, UR7 ;  /* 0x00000007ff327e24 */ /* 0x000fe2000f8e00ff */
[----:B------:R-:W-:Y:S01]  /*6000*/  LOP3.LUT R5, R36, 0xfffffff0, RZ, 0xc0, !PT ;  /* 0xfffffff024057812 */ /* 0x000fe200078ec0ff */
[----:B------:R-:W-:Y:S01]  /*6010*/  UMOV UR5, 0x400 ;  /* 0x0000040000057882 */ /* 0x000fe20000000000 */
[----:B------:R-:W-:Y:S01]  /*6020*/  ULOP3.LUT UR4, UR4, 0xfffffffc, URZ, 0xc0, !UPT ;  /* 0xfffffffc04047892 */ /* 0x000fe2000f8ec03f */
[----:B------:R-:W-:Y:S01]  /*6030*/  SHF.R.S32.HI R36, RZ, 0x4, R36 ;  /* 0x00000004ff247819 */ /* 0x000fe20000011424 */
[----:B------:R-:W-:Y:S01]  /*6040*/  UIADD3 UR5, UR5, 0x110, URZ ;  /* 0x0000011005057890 */ /* 0x000fe2000fffe03f */
[----:B------:R-:W-:Y:S01]  /*6050*/  IADD3 R22, -R5, R18, RZ ;  /* 0x0000001205167210 */ /* 0x000fe20007ffe1ff */
[----:B------:R-:W-:Y:S01]  /*6060*/  UIADD3 UR4, UR41, -UR4, URZ ;  /* 0x8000000429047290 */ /* 0x000fe2000fffe03f */
[----:B------:R-:W-:Y:S01]  /*6070*/  CS2R R30, SRZ ;  /* 0x00000000001e7805 */ /* 0x000fe2000001ff00 */
[----:B------:R-:W-:Y:S01]  /*6080*/  ULDC UR8, c[0x0][0x284] ;  /* 0x0000a10000087ab9 */ /* 0x000fe20000000800 */
[C---:B------:R-:W-:Y:S01]  /*6090*/  ISETP.GT.OR P3, PT, R22.reuse, 0x9, P2 ;  /* 0x000000091600780c */ /* 0x040fe20001764670 */
[----:B------:R-:W-:Y:S01]  /*60a0*/  IMAD.U32 R51, RZ, RZ, UR8 ;  /* 0x00000008ff337e24 */ /* 0x000fe2000f8e00ff */
[C---:B------:R-:W-:Y:S01]  /*60b0*/  ISETP.GT.AND P0, PT, R22.reuse, 0x9, PT ;  /* 0x000000091600780c */ /* 0x040fe20003f04270 */
[----:B------:R-:W-:Y:S01]  /*60c0*/  IMAD.SHL.U32 R38, R22, 0x8, RZ ;  /* 0x0000000816267824 */ /* 0x000fe200078e00ff */
[----:B------:R-:W-:-:S02]  /*60d0*/  ISETP.NE.OR P3, PT, R36, UR4, P3 ;  /* 0x0000000424007c0c */ /* 0x000fc40009f65670 */
[----:B------:R-:W-:Y:S02]  /*60e0*/  CS2R R28, SRZ ;  /* 0x00000000001c7805 */ /* 0x000fe4000001ff00 */
[----:B------:R-:W-:Y:S01]  /*60f0*/  ISETP.NE.AND P1, PT, R36, UR4, PT ;  /* 0x0000000424007c0c */ /* 0x000fe2000bf25270 */
[----:B------:R-:W-:Y:S01]  /*6100*/  IMAD R39, R33, R51, R38 ;  /* 0x0000003321277224 */ /* 0x000fe200078e0226 */
[----:B---3--:R-:W-:-:S04]  /*6110*/  ULEA UR5, UR6, UR5, 0x18 ;  /* 0x0000000506057291 */ /* 0x008fc8000f8ec03f */
[----:B------:R-:W-:Y:S01]  /*6120*/  SHF.R.S32.HI R42, RZ, 0x1f, R39 ;  /* 0x0000001fff2a7819 */ /* 0x000fe20000011427 */
[----:B--2---:R-:W-:Y:S01]  /*6130*/  IMAD R25, R2, R50, R19 ;  /* 0x0000003202197224 */ /* 0x004fe200078e0213 */
[----:B------:R-:W-:-:S03]  /*6140*/  LEA R40, R22, UR5, 0x4 ;  /* 0x0000000516287c11 */ /* 0x000fc6000f8e20ff */
        /* <DEDUP_REMOVED lines=9> */
[----:B------:R-:W2:Y:S01]  /*61e0*/  LDC.64 R28, c[0x0][0x240] ;  /* 0x00009000ff1c7b82 */ /* 0x000ea20000000a00 */
[----:B------:R-:W-:-:S04]  /*61f0*/  IMAD R5, R19, 0x50, R38 ;  /* 0x0000005013057824 */ /* 0x000fc800078e0226 */
[----:B--2---:R-:W-:-:S06]  /*6200*/  IMAD.WIDE R28, R5, 0x2, R28 ;  /* 0x00000002051c7825 */ /* 0x004fcc00078e021c */
[----:B------:R-:W5:Y:S02]  /*6210*/  LDG.E.128 R28, desc[UR36][R28.64] ;  /* 0x000000241c1c7981 */ /* 0x000f64000c1e1d00 */
.L_x_422:
[----:B-----5:R2:W-:Y:S02]  /*6220*/  STS.128 [R40], R28 ;  /* 0x0000001c28007388 */ /* 0x0205e40000000c00 */
.L_x_421:
[----:B------:R-:W-:Y:S05]  /*6230*/  BSYNC B0 ;  /* 0x0000000000007941 */ /* 0x000fea0003800000 */
.L_x_420:
[----:B------:R-:W-:Y:S01]  /*6240*/  BAR.SYNC.DEFER_BLOCKING 0x0 ;  /* 0x0000000000007b1d */ /* 0x000fe20000010000 */
[----:B------:R-:W-:Y:S01]  /*6250*/  HFMA2.MMA R17, -RZ, RZ, 0, 0 ;  /* 0x00000000ff117435 */ /* 0x000fe200000001ff */
[----:B------:R-:W-:Y:S01]  /*6260*/  IMAD.MOV.U32 R46, RZ, RZ, RZ ;  /* 0x000000ffff2e7224 */ /* 0x000fe200078e00ff */
[----:B------:R-:W-:Y:S02]  /*6270*/  CS2R R44, SRZ ;  /* 0x00000000002c7805 */ /* 0x000fe4000001ff00 */
[----:B------:R-:W-:Y:S02]  /*6280*/  CS2R R34, SRZ ;  /* 0x0000000000227805 */ /* 0x000fe4000001ff00 */
[----:B------:R-:W-:Y:S01]  /*6290*/  CS2R R32, SRZ ;  /* 0x0000000000207805 */ /* 0x000fe2000001ff00 */
[----:B------:R-:W-:Y:S01]  /*62a0*/  ULDC UR8, c[0x0][0x288] ;  /* 0x0000a20000087ab9 */ /* 0x000fe20000000800 */
[----:B------:R-:W-:Y:S01]  /*62b0*/  ULDC UR9, c[0x0][0x284] ;  /* 0x0000a10000097ab9 */ /* 0x000fe20000000800 */
[----:B------:R-:W-:Y:S01]  /*62c0*/  ULDC.64 UR6, c[0x0][0x258] ;  /* 0x0000960000067ab9 */ /* 0x000fe20000000a00 */
[----:B------:R-:W-:Y:S01]  /*62d0*/  ULDC.64 UR10, c[0x0][0x250] ;  /* 0x00009400000a7ab9 */ /* 0x000fe20000000a00 */
[----:B------:R-:W-:Y:S04]  /*62e0*/  BSSY B0, `(.L_x_423) ;  /* 0x00001cb000007945 */ /* 0x000fe80003800000 */
[----:B------:R-:W-:Y:S05]  /*62f0*/  @P0 BRA `(.L_x_424) ;  /* 0x0000001c00240947 */ /* 0x000fea0003800000 */
[C---:B------:R-:W-:Y:S01]  /*6300*/  IMAD.IADD R43, R36.reuse, 0x1, R3 ;  /* 0x00000001242b7824 */ /* 0x040fe200078e0203 */
[----:B------:R-:W-:Y:S01]  /*6310*/  VIMNMX R54, R51, UR41, PT ;  /* 0x0000002933367c48 */ /* 0x000fe2000bfe0100 */
[----:B------:R-:W-:Y:S01]  /*6320*/  ULDC.64 UR4, c[0x0][0x250] ;  /* 0x0000940000047ab9 */ /* 0x000fe20000000a00 */
[----:B------:R-:W-:Y:S01]  /*6330*/  BSSY B1, `(.L_x_425) ;  /* 0x00000bb000017945 */ /* 0x000fe20003800000 */
[----:B------:R-:W-:Y:S01]  /*6340*/  IMAD R0, R43, 0x50, RZ ;  /* 0x000000502b007824 */ /* 0x000fe200078e02ff */
[----:B------:R-:W-:Y:S01]  /*6350*/  MOV R52, UR4 ;  /* 0x0000000400347c02 */ /* 0x000fe20008000f00 */
[----:B------:R-:W-:Y:S01]  /*6360*/  IMAD.U32 R53, RZ, RZ, UR5 ;  /* 0x00000005ff357e24 */ /* 0x000fe2000f8e00ff */
[----:B------:R-:W-:Y:S01]  /*6370*/  LEA R47, R36, UR42, 0x1 ;  /* 0x0000002a242f7c11 */ /* 0x000fe2000f8e08ff */
[----:B------:R-:W-:Y:S01]  /*6380*/  IMAD.MOV.U32 R17, RZ, RZ, RZ ;  /* 0x000000ffff117224 */ /* 0x000fe200078e00ff */
[----:B------:R-:W-:-:S04]  /*6390*/  IADD3 R4, P3, R37, R0, RZ ;  /* 0x0000000025047210 */ /* 0x000fc80007f7e0ff */
[----:B------:R-:W-:Y:S02]  /*63a0*/  LEA.HI.X.SX32 R0, R0, R41, 0x1, P3 ;  /* 0x0000002900007211 */ /* 0x000fe400018f0eff */
[----:B------:R-:W-:Y:S02]  /*63b0*/  ISETP.GE.AND P3, PT, R43, R54, PT ;  /* 0x000000362b00720c */ /* 0x000fe40003f66270 */
[----:B------:R-:W-:-:S04]  /*63c0*/  LEA R20, P4, R4, R52, 0x1 ;  /* 0x0000003404147211 */ /* 0x000fc800078808ff */
[----:B------:R-:W-:-:S07]  /*63d0*/  LEA.HI.X R21, R4, R53, R0, 0x1, P4 ;  /* 0x0000003504157211 */ /* 0x000fce00020f0c00 */
[----:B------:R-:W-:Y:S05]  /*63e0*/  @P3 BRA `(.L_x_426) ;  /* 0x0000000800bc3947 */ /* 0x000fea0003800000 */
[----:B------:R-:W-:Y:S01]  /*63f0*/  LOP3.LUT R0, RZ, R51, RZ, 0x33, !PT ;  /* 0x00000033ff007212 */ /* 0x000fe200078e33ff */
[----:B----4-:R-:W3:Y:S01]  /*6400*/  LDC.64 R26, c[0x0][0x2e8] ;  /* 0x0000ba00ff1a7b82 */ /* 0x010ee20000000a00 */
[----:B01----:R-:W-:Y:S01]  /*6410*/  IADD3 R7, RZ, -UR40, RZ ;  /* 0x80000028ff077c10 */ /* 0x003fe2000fffe0ff */
[----:B------:R-:W-:Y:S01]  /*6420*/  IMAD R5, R16, R50, R19 ;  /* 0x0000003210057224 */ /* 0x000fe200078e0213 */
[----:B------:R-:W-:Y:S01]  /*6430*/  BSSY B2, `(.L_x_427) ;  /* 0x0000041000027945 */ /* 0x000fe20003800000 */
[----:B------:R-:W-:Y:S02]  /*6440*/  CS2R R32, SRZ ;  /* 0x0000000000207805 */ /* 0x000fe4000001ff00 */
[----:B------:R-:W-:Y:S01]  /*6450*/  VIMNMX R7, R0, R7, !PT ;  /* 0x0000000700077248 */ /* 0x000fe20007fe0100 */
[----:B------:R-:W-:Y:S01]  /*6460*/  IMAD R5, R5, 0x50, R38 ;  /* 0x0000005005057824 */ /* 0x000fe200078e0226 */
[----:B------:R-:W-:Y:S02]  /*6470*/  IADD3 R0, -R3, -0x2, -R36 ;  /* 0xfffffffe03007810 */ /* 0x000fe40007ffe924 */
[----:B------:R-:W-:-:S02]  /*6480*/  CS2R R34, SRZ ;  /* 0x0000000000227805 */ /* 0x000fc4000001ff00 */
[----:B------:R-:W-:Y:S02]  /*6490*/  CS2R R44, SRZ ;  /* 0x00000000002c7805 */ /* 0x000fe4000001ff00 */
[----:B------:R-:W-:Y:S01]  /*64a0*/  MOV R46, RZ ;  /* 0x000000ff002e7202 */ /* 0x000fe20000000f00 */
[----:B------:R-:W-:Y:S02]  /*64b0*/  IMAD.MOV.U32 R17, RZ, RZ, RZ ;  /* 0x000000ffff117224 */ /* 0x000fe400078e00ff */
[----:B------:R-:W-:Y:S02]  /*64c0*/  IMAD.IADD R12, R0, 0x1, -R7 ;  /* 0x00000001000c7824 */ /* 0x000fe400078e0a07 */
[----:B------:R-:W-:-:S03]  /*64d0*/  IMAD.MOV.U32 R0, RZ, RZ, R43 ;  /* 0x000000ffff007224 */ /* 0x000fc600078e002b */
[----:B------:R-:W-:Y:S01]  /*64e0*/  LOP3.LUT P3, RZ, R12, 0x4, RZ, 0xc0, !PT ;  /* 0x000000040cff7812 */ /* 0x000fe2000786c0ff */
[----:B---3--:R-:W-:-:S12]  /*64f0*/  IMAD.WIDE R26, R5, 0x2, R26 ;  /* 0x00000002051a7825 */ /* 0x008fd800078e021a */
        /* <DEDUP_REMOVED lines=9> */
[----:B------:R-:W3:Y:S02]  /*6590*/  LDG.E R5, desc[UR36][R4.64] ;  /* 0x0000002404057981 */ /* 0x000ee4000c1e1900 */
[----:B---3--:R-:W-:-:S04]  /*65a0*/  IMAD R0, R5, R50, RZ ;  /* 0x0000003205007224 */ /* 0x008fc800078e02ff */
[----:B------:R-:W-:-:S04]  /*65b0*/  IMAD R0, R0, R51, R43 ;  /* 0x0000003300007224 */ /* 0x000fc800078e022b */
[----:B------:R-:W-:-:S05]  /*65c0*/  IMAD R0, R0, 0x50, RZ ;  /* 0x0000005000007824 */ /* 0x000fca00078e02ff */
[----:B------:R-:W-:-:S04]  /*65d0*/  IADD3 R6, P2, R39, R0, RZ ;  /* 0x0000000027067210 */ /* 0x000fc80007f5e0ff */
[----:B------:R-:W-:Y:S02]  /*65e0*/  LEA.HI.X.SX32 R0, R0, R42, 0x1, P2 ;  /* 0x0000002a00007211 */ /* 0x000fe400010f0eff */
[----:B------:R-:W-:-:S04]  /*65f0*/  LEA R32, P2, R6, R52, 0x1 ;  /* 0x0000003406207211 */ /* 0x000fc800078408ff */
[----:B------:R-:W-:Y:S02]  /*6600*/  LEA.HI.X R33, R6, R53, R0, 0x1, P2 ;  /* 0x0000003506217211 */ /* 0x000fe400010f0c00 */
[----:B------:R-:W0:Y:S04]  /*6610*/  LDS.U16 R0, [R47] ;  /* 0x000000002f007984 */ /* 0x000e280000000400 */
[----:B------:R-:W5:Y:S01]  /*6620*/  LDG.E.128 R32, desc[UR36][R32.64] ;  /* 0x0000002420207981 */ /* 0x000f62000c1e1d00 */
[----:B------:R-:W-:-:S06]  /*6630*/  UISETP.NE.AND UP0, UPT, UR4, URZ, UPT ;  /* 0x0000003f0400728c */ /* 0x000fcc000bf05270 */
[----:B------:R-:W-:Y:S01]  /*6640*/  PLOP3.LUT P2, PT, PT, PT, UP0, 0x80, 0x0 ;  /* 0x000000000000781c */ /* 0x000fe20003f4f008 */
[----:B0-----:R-:W-:-:S12]  /*6650*/  HADD2.F32 R0, -RZ, R0.H0_H0 ;  /* 0x20000000ff007230 */ /* 0x001fd80000004100 */
[----:B------:R-:W-:Y:S05]  /*6660*/  @P2 BRA `(.L_x_429) ;  /* 0x0000000000302947 */ /* 0x000fea0003800000 */
[----:B------:R-:W-:Y:S01]  /*6670*/  ISETP.NE.AND P5, PT, R24, RZ, PT ;  /* 0x000000ff1800720c */ /* 0x000fe20003fa5270 */
[----:B------:R-:W0:-:S12]  /*6680*/  LDS.128 R8, [R40] ;  /* 0x0000000028087984 */ /* 0x000e180000000c00 */
[----:B------:R-:W3:Y:S01]  /*6690*/  @P5 LDG.E.128 R4, desc[UR36][R26.64] ;  /* 0x000000241a045981 */ /* 0x000ee2000c1e1d00 */
[----:B0----5:R-:W-:Y:S01]  /*66a0*/  HFMA2.MMA R32, R32, 1, 1, R8 ;  /* 0x3c003c0020207835 */ /* 0x021fe20000000008 */
[----:B------:R-:W-:Y:S01]  /*66b0*/  HADD2 R33, R33, R9 ;  /* 0x0000000921217230 */ /* 0x000fe20000000000 */
[----:B------:R-:W-:Y:S01]  /*66c0*/  HFMA2.MMA R34, R34, 1, 1, R10 ;  /* 0x3c003c0022227835 */ /* 0x000fe2000000000a */
[----:B------:R-:W-:-:S04]  /*66d0*/  HADD2 R35, R35, R11 ;  /* 0x0000000b23237230 */ /* 0x000fc80000000000 */
[----:B---3--:R-:W-:-:S03]  /*66e0*/  @P5 HFMA2.MMA R33, R33, R5, -RZ ;  /* 0x0000000521215235 */ /* 0x008fc600001000ff */
[----:B------:R-:W-:Y:S01]  /*66f0*/  @P5 HMUL2 R32, R32, R4 ;  /* 0x0000000420205232 */ /* 0x000fe20000000000 */
[----:B------:R-:W-:Y:S01]  /*6700*/  @P5 HFMA2.MMA R35, R35, R7, -RZ ;  /* 0x0000000723235235 */ /* 0x000fe200001000ff */
[----:B------:R-:W-:-:S06]  /*6710*/  @P5 HMUL2 R34, R34, R6 ;  /* 0x0000000622225232 */ /* 0x000fcc0000000000 */
[----:B------:R0:W-:Y:S04]  /*6720*/  STG.E.128 desc[UR36][R20.64], R32 ;  /* 0x0000002014007986 */ /* 0x0001e8000c101d24 */
.L_x_429:
[--C-:B-----5:R-:W-:Y:S02]  /*6730*/  HADD2.F32 R45, -RZ, R32.reuse.H0_H0 ;  /* 0x20000020ff2d7230 */ /* 0x120fe40000004100 */
[----:B------:R-:W-:Y:S02]  /*6740*/  HADD2.F32 R5, -RZ, R32.H1_H1 ;  /* 0x30000020ff057230 */ /* 0x000fe40000004100 */
[--C-:B------:R-:W-:Y:S02]  /*6750*/  HADD2.F32 R7, -RZ, R33.reuse.H0_H0 ;  /* 0x20000021ff077230 */ /* 0x100fe40000004100 */
[C---:B0-----:R-:W-:Y:S01]  /*6760*/  FFMA.FTZ R32, R0.reuse, R45, RZ ;  /* 0x0000002d00207223 */ /* 0x041fe200000100ff */
[----:B------:R-:W-:Y:S02]  /*6770*/  HADD2.F32 R9, -RZ, R33.H1_H1 ;  /* 0x30000021ff097230 */ /* 0x000fe40000004100 */
[----:B------:R-:W-:Y:S01]  /*6780*/  FFMA.FTZ R33, R0, R5, RZ ;  /* 0x0000000500217223 */ /* 0x000fe200000100ff */
[----:B------:R-:W-:-:S02]  /*6790*/  HADD2.F32 R11, -RZ, R34.H0_H0 ;  /* 0x20000022ff0b7230 */ /* 0x000fc40000004100 */
[----:B------:R-:W-:Y:S02]  /*67a0*/  HADD2.F32 R13, -RZ, R34.H1_H1 ;  /* 0x30000022ff0d7230 */ /* 0x000fe40000004100 */
[C---:B------:R-:W-:Y:S01]  /*67b0*/  FFMA.FTZ R34, R0.reuse, R7, RZ ;  /* 0x0000000700227223 */ /* 0x040fe200000100ff */
[--C-:B------:R-:W-:Y:S02]  /*67c0*/  HADD2.F32 R15, -RZ, R35.reuse.H0_H0 ;  /* 0x20000023ff0f7230 */ /* 0x100fe40000004100 */
[C---:B------:R-:W-:Y:S01]  /*67d0*/  FFMA.FTZ R44, R0.reuse, R11, RZ ;  /* 0x0000000b002c7223 */ /* 0x040fe200000100ff */
[----:B------:R-:W-:Y:S02]  /*67e0*/  HADD2.F32 R17, -RZ, R35.H1_H1 ;  /* 0x30000023ff117230 */ /* 0x000fe40000004100 */
[C---:B------:R-:W-:Y:S01]  /*67f0*/  FFMA.FTZ R35, R0.reuse, R9, RZ ;  /* 0x0000000900237223 */ /* 0x040fe200000100ff */
[C---:B------:R-:W-:Y:S01]  /*6800*/  FFMA.FTZ R45, R0.reuse, R13, RZ ;  /* 0x0000000d002d7223 */ /* 0x040fe200000100ff */
[C---:B------:R-:W-:Y:S01]  /*6810*/  FFMA.FTZ R46, R0.reuse, R15, RZ ;  /* 0x0000000f002e7223 */ /* 0x040fe200000100ff */
[----:B------:R-:W-:Y:S01]  /*6820*/  FFMA.FTZ R17, R0, R17, RZ ;  /* 0x0000001100117223 */ /* 0x000fe200000100ff */
[----:B------:R-:W-:-:S07]  /*6830*/  VIADD R0, R43, 0x4 ;  /* 0x000000042b007836 */ /* 0x000fce0000000000 */
.L_x_428:
[----:B------:R-:W-:Y:S05]  /*6840*/  BSYNC B2 ;  /* 0x0000000000027941 */ /* 0x000fea0003800000 */
.L_x_427:
[----:B------:R-:W-:-:S13]  /*6850*/  LOP3.LUT P3, RZ, R12, 0xfffffffc, RZ, 0xc0, !PT ;  /* 0xfffffffc0cff7812 */ /* 0x000fda000786c0ff */
[----:B------:R-:W-:Y:S05]  /*6860*/  @!P3 BRA `(.L_x_426) ;  /* 0x00000004009cb947 */ /* 0x000fea0003800000 */
[----:B------:R-:W-:Y:S01]  /*6870*/  ULDC UR4, c[0x0][0x29c] ;  /* 0x0000a70000047ab9 */ /* 0x000fe20000000800 */
[----:B------:R-:W-:Y:S01]  /*6880*/  IMAD R55, R2, R51, RZ ;  /* 0x0000003302377224 */ /* 0x000fe200078e02ff */
[----:B------:R-:W-:-:S06]  /*6890*/  UISETP.NE.AND UP0, UPT, UR4, URZ, UPT ;  /* 0x0000003f0400728c */ /* 0x000fcc000bf05270 */
[----:B------:R-:W-:-:S13]  /*68a0*/  PLOP3.LUT P2, PT, PT, PT, UP0, 0x80, 0x0 ;  /* 0x000000000000781c */ /* 0x000fda0003f4f008 */
.L_x_432:
[----:B------:R-:W-:Y:S02]  /*68b0*/  SHF.R.S32.HI R4, RZ, 0x1f, R0 ;  /* 0x0000001fff047819 */ /* 0x000fe40000011400 */
[C---:B------:R-:W-:Y:S02]  /*68c0*/  IADD3 R5, P3, R55.reuse, R0, RZ ;  /* 0x0000000037057210 */ /* 0x040fe40007f7e0ff */
[----:B------:R-:W-:Y:S02]  /*68d0*/  ISETP.NE.AND P5, PT, R24, RZ, PT ;  /* 0x000000ff1800720c */ /* 0x000fe40003fa5270 */
[----:B------:R-:W-:Y:S02]  /*68e0*/  LEA.HI.X.SX32 R4, R55, R4, 0x1, P3 ;  /* 0x0000000437047211 */ /* 0x000fe400018f0eff */
[----:B------:R-:W-:-:S04]  /*68f0*/  LEA R56, P3, R5, UR6, 0x2 ;  /* 0x0000000605387c11 */ /* 0x000fc8000f8610ff */
[----:B------:R-:W-:-:S05]  /*6900*/  LEA.HI.X R57, R5, UR7, R4, 0x2, P3 ;  /* 0x0000000705397c11 */ /* 0x000fca00098f1404 */
[----:B------:R-:W3:Y:S01]  /*6910*/  LDG.E R5, desc[UR36][R56.64] ;  /* 0x0000002438057981 */ /* 0x000ee2000c1e1900 */
[----:B------:R-:W-:Y:S01]  /*6920*/  MOV R50, UR8 ;  /* 0x0000000800327c02 */ /* 0x000fe20008000f00 */
[----:B------:R-:W-:Y:S01]  /*6930*/  IMAD.U32 R51, RZ, RZ, UR9 ;  /* 0x00000009ff337e24 */ /* 0x000fe2000f8e00ff */
[----:B------:R-:W-:Y:S01]  /*6940*/  MOV R53, UR11 ;  /* 0x0000000b00357c02 */ /* 0x000fe20008000f00 */
[----:B------:R-:W-:Y:S02]  /*6950*/  IMAD R4, R0, 0x50, RZ ;  /* 0x0000005000047824 */ /* 0x000fe400078e02ff */
[----:B------:R-:W-:-:S03]  /*6960*/  IMAD.U32 R52, RZ, RZ, UR10 ;  /* 0x0000000aff347e24 */ /* 0x000fc6000f8e00ff */
[----:B------:R-:W-:-:S04]  /*6970*/  IADD3 R6, P4, R37, R4, RZ ;  /* 0x0000000425067210 */ /* 0x000fc80007f9e0ff */
[----:B------:R-:W-:Y:S02]  /*6980*/  LEA.HI.X.SX32 R7, R4, R41, 0x1, P4 ;  /* 0x0000002904077211 */ /* 0x000fe400020f0eff */
[----:B------:R-:W-:-:S04]  /*6990*/  LEA R48, P4, R6, R52, 0x1 ;  /* 0x0000003406307211 */ /* 0x000fc800078808ff */
[----:B------:R-:W-:Y:S01]  /*69a0*/  LEA.HI.X R49, R6, R53, R7, 0x1, P4 ;  /* 0x0000003506317211 */ /* 0x000fe200020f0c07 */
[----:B---3--:R-:W-:-:S04]  /*69b0*/  IMAD R5, R5, R50, RZ ;  /* 0x0000003205057224 */ /* 0x008fc800078e02ff */
        /* <DEDUP_REMOVED lines=8> */
[----:B------:R-:W3:Y:S04]  /*6a40*/  @P5 LDG.E.128 R8, desc[UR36][R26.64] ;  /* 0x000000241a085981 */ /* 0x000ee8000c1e1d00 */
[----:B------:R-:W0:Y:S02]  /*6a50*/  LDS.128 R12, [R40] ;  /* 0x00000000280c7984 */ /* 0x000e240000000c00 */
        /* <DEDUP_REMOVED lines=9> */
.L_x_430:
[----:B------:R-:W3:Y:S01]  /*6af0*/  LDG.E R57, desc[UR36][R56.64+0x10] ;  /* 0x0000102438397981 */ /* 0x000ee2000c1e1900 */
[----:B------:R-:W-:Y:S01]  /*6b00*/  IMAD.MOV.U32 R9, RZ, RZ, 0x50 ;  /* 0x00000050ff097424 */ /* 0x000fe200078e00ff */
[----:B------:R-:W-:-:S04]  /*6b10*/  IADD3 R12, R0, -R3, RZ ;  /* 0x80000003000c7210 */ /* 0x000fc80007ffe0ff */
[----:B------:R-:W-:-:S05]  /*6b20*/  LEA R58, R12, UR42, 0x1 ;  /* 0x0000002a0c3a7c11 */ /* 0x000fca000f8e08ff */
[----:B------:R-:W1:Y:S01]  /*6b30*/  LDS.U16 R12, [R58] ;  /* 0x000000003a0c7984 */ /* 0x000e620000000400 */
[----:B---3--:R-:W-:-:S04]  /*6b40*/  IMAD R8, R57, R50, RZ ;  /* 0x0000003239087224 */ /* 0x008fc800078e02ff */
[----:B------:R-:W-:-:S04]  /*6b50*/  IMAD R8, R8, R51, R0 ;  /* 0x0000003308087224 */ /* 0x000fc800078e0200 */
[----:B------:R-:W-:-:S05]  /*6b60*/  IMAD R8, R8, R9, 0x140 ;  /* 0x0000014008087424 */ /* 0x000fca00078e0209 */
[----:B------:R-:W-:-:S04]  /*6b70*/  IADD3 R9, P3, R39, R8, RZ ;  /* 0x0000000827097210 */ /* 0x000fc80007f7e0ff */
[----:B------:R-:W-:Y:S02]  /*6b80*/  LEA.HI.X.SX32 R10, R8, R42, 0x1, P3 ;  /* 0x0000002a080a7211 */ /* 0x000fe400018f0eff */
[----:B------:R-:W-:-:S04]  /*6b90*/  LEA R8, P3, R9, R52, 0x1 ;  /* 0x0000003409087211 */ /* 0x000fc800078608ff */
[----:B------:R-:W-:-:S06]  /*6ba0*/  LEA.HI.X R9, R9, R53, R10, 0x1, P3 ;  /* 0x0000003509097211 */ /* 0x000fcc00018f0c0a */
[----:B------:R-:W5:Y:S01]  /*6bb0*/  LDG.E.128 R8, desc[UR36][R8.64] ;  /* 0x0000002408087981 */ /* 0x000f62000c1e1d00 */
[----:B-1----:R-:W-:Y:S02]  /*6bc0*/  HADD2.F32 R13, -RZ, R12.H0_H0 ;  /* 0x2000000cff0d7230 */ /* 0x002fe40000004100 */
[--C-:B-----5:R-:W-:Y:S02]  /*6bd0*/  HADD2.F32 R15, -RZ, R5.reuse.H0_H0 ;  /* 0x20000005ff0f7230 */ /* 0x120fe40000004100 */
[----:B------:R-:W-:Y:S02]  /*6be0*/  HADD2.F32 R14, -RZ, R5.H1_H1 ;  /* 0x30000005ff0e7230 */ /* 0x000fe40000004100 */
[----:B------:R-:W-:Y:S02]  /*6bf0*/  HADD2.F32 R12, -RZ, R4.H0_H0 ;  /* 0x20000004ff0c7230 */ /* 0x000fe40000004100 */
[----:B------:R-:W-:Y:S01]  /*6c00*/  FFMA.FTZ R34, R13, R15, R34 ;  /* 0x0000000f0d227223 */ /* 0x000fe20000010022 */
[----:B0-----:R-:W-:-:S02]  /*6c10*/  HADD2.F32 R5, -RZ, R6.H0_H0 ;  /* 0x20000006ff057230 */ /* 0x001fc40000004100 */
[C---:B------:R-:W-:Y:S01]  /*6c20*/  FFMA.FTZ R62, R13.reuse, R14, R35 ;  /* 0x0000000e0d3e7223 */ /* 0x040fe20000010023 */
[----:B------:R-:W-:Y:S02]  /*6c30*/  HADD2.F32 R4, -RZ, R4.H1_H1 ;  /* 0x30000004ff047230 */ /* 0x000fe40000004100 */
[C---:B------:R-:W-:Y:S01]  /*6c40*/  FFMA.FTZ R59, R13.reuse, R12, R32 ;  /* 0x0000000c0d3b7223 */ /* 0x040fe20000010020 */
[----:B------:R-:W-:Y:S02]  /*6c50*/  HADD2.F32 R6, -RZ, R6.H1_H1 ;  /* 0x30000006ff067230 */ /* 0x000fe40000004100 */
[C---:B------:R-:W-:Y:S01]  /*6c60*/  FFMA.FTZ R44, R13.reuse, R5, R44 ;  /* 0x000000050d2c7223 */ /* 0x040fe2000001002c */
[--C-:B------:R-:W-:Y:S02]  /*6c70*/  HADD2.F32 R57, -RZ, R7.reuse.H0_H0 ;  /* 0x20000007ff397230 */ /* 0x100fe40000004100 */
[----:B------:R-:W-:Y:S01]  /*6c80*/  FFMA.FTZ R60, R13, R4, R33 ;  /* 0x000000040d3c7223 */ /* 0x000fe20000010021 */
[----:B------:R-:W-:-:S02]  /*6c90*/  HADD2.F32 R56, -RZ, R7.H1_H1 ;  /* 0x30000007ff387230 */ /* 0x000fc40000004100 */
[C---:B------:R-:W-:Y:S01]  /*6ca0*/  FFMA.FTZ R64, R13.reuse, R6, R45 ;  /* 0x000000060d407223 */ /* 0x040fe2000001002d */
[C---:B------:R-:W-:Y:S02]  /*6cb0*/  FFMA.FTZ R46, R13.reuse, R57, R46 ;  /* 0x000000390d2e7223 */ /* 0x040fe4000001002e */
[----:B------:R-:W-:Y:S01]  /*6cc0*/  FFMA.FTZ R56, R13, R56, R17 ;  /* 0x000000380d387223 */ /* 0x000fe20000010011 */
[----:B------:R-:W-:Y:S06]  /*6cd0*/  @P2 BRA `(.L_x_431) ;  /* 0x00000000002c2947 */ /* 0x000fec0003800000 */
[----:B------:R-:W3:Y:S04]  /*6ce0*/  @P5 LDG.E.128 R4, desc[UR36][R26.64] ;  /* 0x000000241a045981 */ /* 0x000ee8000c1e1d00 */
[----:B------:R-:W0:Y:S02]  /*6cf0*/  LDS.128 R12, [R40] ;  /* 0x00000000280c7984 */ /* 0x000e240000000c00 */
[----:B0-----:R-:W-:Y:S01]  /*6d00*/  HFMA2.MMA R8, R8, 1, 1, R12 ;  /* 0x3c003c0008087835 */ /* 0x001fe2000000000c */
        /* <DEDUP_REMOVED lines=8> */
.L_x_431:
[----:B------:R-:W1:Y:S01]  /*6d90*/  LDS.U16 R4, [R58+0x8] ;  /* 0x000008003a047984 */ /* 0x000e620000000400 */
[----:B------:R-:W-:Y:S02]  /*6da0*/  VIADD R0, R0, 0x8 ;  /* 0x0000000800007836 */ /* 0x000fe40000000000 */
[----:B------:R-:W-:Y:S02]  /*6db0*/  HADD2.F32 R7, -RZ, R9.H0_H0 ;  /* 0x20000009ff077230 */ /* 0x000fe40000004100 */
[----:B------:R-:W-:Y:S01]  /*6dc0*/  HADD2.F32 R15, -RZ, R11.H0_H0 ;  /* 0x2000000bff0f7230 */ /* 0x000fe20000004100 */
[----:B------:R-:W-:Y:S01]  /*6dd0*/  ISETP.GE.AND P3, PT, R0, R54, PT ;  /* 0x000000360000720c */ /* 0x000fe20003f66270 */
[--C-:B------:R-:W-:Y:S02]  /*6de0*/  HADD2.F32 R5, -RZ, R8.reuse.H0_H0 ;  /* 0x20000008ff057230 */ /* 0x100fe40000004100 */
[----:B------:R-:W-:Y:S02]  /*6df0*/  HADD2.F32 R33, -RZ, R8.H1_H1 ;  /* 0x30000008ff217230 */ /* 0x000fe40000004100 */
[----:B0-----:R-:W-:-:S02]  /*6e00*/  HADD2.F32 R9, -RZ, R9.H1_H1 ;  /* 0x30000009ff097230 */ /* 0x001fc40000004100 */
[--C-:B------:R-:W-:Y:S02]  /*6e10*/  HADD2.F32 R13, -RZ, R10.reuse.H0_H0 ;  /* 0x2000000aff0d7230 */ /* 0x100fe40000004100 */
[----:B------:R-:W-:Y:S02]  /*6e20*/  HADD2.F32 R45, -RZ, R10.H1_H1 ;  /* 0x3000000aff2d7230 */ /* 0x000fe40000004100 */
[----:B------:R-:W-:Y:S02]  /*6e30*/  HADD2.F32 R11, -RZ, R11.H1_H1 ;  /* 0x3000000bff0b7230 */ /* 0x000fe40000004100 */
[----:B-1----:R-:W-:-:S05]  /*6e40*/  HADD2.F32 R4, -RZ, R4.H0_H0 ;  /* 0x20000004ff047230 */ /* 0x002fca0000004100 */
        /* <DEDUP_REMOVED lines=9> */
.L_x_426:
[----:B------:R-:W-:Y:S05]  /*6ee0*/  BSYNC B1 ;  /* 0x0000000000017941 */ /* 0x000fea0003800000 */
.L_x_425:
[----:B------:R-:W-:-:S13]  /*6ef0*/  ISETP.GE.AND P3, PT, R43, UR41, PT ;  /* 0x000000292b007c0c */ /* 0x000fda000bf66270 */
[----:B------:R-:W-:Y:S05]  /*6f00*/  @P3 BRA `(.L_x_424) ;  /* 0x0000001000203947 */ /* 0x000fea0003800000 */
[----:B------:R-:W-:Y:S01]  /*6f10*/  MOV R5, UR40 ;  /* 0x0000002800057c02 */ /* 0x000fe20008000f00 */
[----:B----4-:R-:W3:Y:S01]  /*6f20*/  LDC.64 R26, c[0x0][0x2e8] ;  /* 0x0000ba00ff1a7b82 */ /* 0x010ee20000000a00 */
[----:B------:R-:W-:Y:S02]  /*6f30*/  BSSY B1, `(.L_x_433) ;  /* 0x0000055000017945 */ /* 0x000fe40003800000 */
[----:B------:R-:W-:Y:S01]  /*6f40*/  IADD3 R0, -R36, -0x2, R5 ;  /* 0xfffffffe24007810 */ /* 0x000fe20007ffe105 */
[----:B------:R-:W-:-:S04]  /*6f50*/  IMAD R5, R16, R50, R19 ;  /* 0x0000003210057224 */ /* 0x000fc800078e0213 */
[----:B------:R-:W-:Y:S02]  /*6f60*/  IMAD.IADD R0, R0, 0x1, -R3 ;  /* 0x0000000100007824 */ /* 0x000fe400078e0a03 */
[----:B------:R-:W-:-:S03]  /*6f70*/  IMAD R5, R5, 0x50, R38 ;  /* 0x0000005005057824 */ /* 0x000fc600078e0226 */
[----:B------:R-:W-:Y:S01]  /*6f80*/  LOP3.LUT P3, RZ, R0, 0x4, RZ, 0xc0, !PT ;  /* 0x0000000400ff7812 */ /* 0x000fe2000786c0ff */
[----:B---3--:R-:W-:-:S12]  /*6f90*/  IMAD.WIDE R26, R5, 0x2, R26 ;  /* 0x00000002051a7825 */ /* 0x008fd800078e021a */
[----:B------:R-:W-:Y:S05]  /*6fa0*/  @P3 BRA `(.L_x_434) ;  /* 0x0000000400343947 */ /* 0x000fea0003800000 */
[----:B------:R-:W-:Y:S01]  /*6fb0*/  ISETP.GE.AND P3, PT, R43, R51, PT ;  /* 0x000000332b00720c */ /* 0x000fe20003f66270 */
[----:B------:R-:W-:-:S12]  /*6fc0*/  BSSY B2, `(.L_x_435) ;  /* 0x000004a000027945 */ /* 0x000fd80003800000 */
[----:B------:R-:W-:Y:S05]  /*6fd0*/  @!P3 BRA `(.L_x_436) ;  /* 0x000000040020b947 */ /* 0x000fea0003800000 */
[----:B01----:R-:W-:Y:S01]  /*6fe0*/  IABS R7, R51 ;  /* 0x0000003300077213 */ /* 0x003fe20000000000 */
[----:B------:R-:W-:Y:S01]  /*6ff0*/  ULDC.64 UR4, c[0x0][0x258] ;  /* 0x0000960000047ab9 */ /* 0x000fe20000000a00 */
[----:B------:R-:W-:Y:S01]  /*7000*/  IABS R10, R43 ;  /* 0x0000002b000a7213 */ /* 0x000fe20000000000 */
[----:B------:R-:W0:Y:S01]  /*7010*/  LDS.U16 R47, [R47] ;  /* 0x000000002f2f7984 */ /* 0x000e220000000400 */
        /* <DEDUP_REMOVED lines=37> */
[----:B0-----:R-:W-:-:S05]  /*7270*/  HADD2.F32 R49, -RZ, R47.H0_H0 ;  /* 0x2000002fff317230 */ /* 0x001fca0000004100 */
[----:B------:R-:W-:-:S13]  /*7280*/  PLOP3.LUT P2, PT, PT, PT, UP0, 0x80, 0x0 ;  /* 0x000000000000781c */ /* 0x000fda0003f4f008 */
        /* <DEDUP_REMOVED lines=13> */
.L_x_437:
[--C-:B-----5:R-:W-:Y:S02]  /*7360*/  HADD2.F32 R9, -RZ, R5.reuse.H0_H0 ;  /* 0x20000005ff097230 */ /* 0x120fe40000004100 */
[----:B------:R-:W-:Y:S02]  /*7370*/  HADD2.F32 R10, -RZ, R5.H1_H1 ;  /* 0x30000005ff0a7230 */ /* 0x000fe40000004100 */
[----:B------:R-:W-:Y:S02]  /*7380*/  HADD2.F32 R8, -RZ, R4.H0_H0 ;  /* 0x20000004ff087230 */ /* 0x000fe40000004100 */
[C---:B------:R-:W-:Y:S01]  /*7390*/  FFMA.FTZ R34, R49.reuse, R9, R34 ;  /* 0x0000000931227223 */ /* 0x040fe20000010022 */
[----:B0-----:R-:W-:Y:S02]  /*73a0*/  HADD2.F32 R5, -RZ, R6.H0_H0 ;  /* 0x20000006ff057230 */ /* 0x001fe40000004100 */
[----:B------:R-:W-:Y:S01]  /*73b0*/  FFMA.FTZ R35, R49, R10, R35 ;  /* 0x0000000a31237223 */ /* 0x000fe20000010023 */
[----:B------:R-:W-:-:S02]  /*73c0*/  HADD2.F32 R4, -RZ, R4.H1_H1 ;  /* 0x30000004ff047230 */ /* 0x000fc40000004100 */
[C---:B------:R-:W-:Y:S01]  /*73d0*/  FFMA.FTZ R32, R49.reuse, R8, R32 ;  /* 0x0000000831207223 */ /* 0x040fe20000010020 */
[----:B------:R-:W-:Y:S02]  /*73e0*/  HADD2.F32 R6, -RZ, R6.H1_H1 ;  /* 0x30000006ff067230 */ /* 0x000fe40000004100 */
[C---:B------:R-:W-:Y:S01]  /*73f0*/  FFMA.FTZ R44, R49.reuse, R5, R44 ;  /* 0x00000005312c7223 */ /* 0x040fe2000001002c */
[--C-:B------:R-:W-:Y:S02]  /*7400*/  HADD2.F32 R11, -RZ, R7.reuse.H0_H0 ;  /* 0x20000007ff0b7230 */ /* 0x100fe40000004100 */
[C---:B------:R-:W-:Y:S01]  /*7410*/  FFMA.FTZ R33, R49.reuse, R4, R33 ;  /* 0x0000000431217223 */ /* 0x040fe20000010021 */
[----:B------:R-:W-:Y:S02]  /*7420*/  HADD2.F32 R12, -RZ, R7.H1_H1 ;  /* 0x30000007ff0c7230 */ /* 0x000fe40000004100 */
[C---:B------:R-:W-:Y:S01]  /*7430*/  FFMA.FTZ R45, R49.reuse, R6, R45 ;  /* 0x00000006312d7223 */ /* 0x040fe2000001002d */
[----:B------:R-:W-:-:S02]  /*7440*/  FFMA.FTZ R46, R49, R11, R46 ;  /* 0x0000000b312e7223 */ /* 0x000fc4000001002e */
[----:B------:R-:W-:-:S07]  /*7450*/  FFMA.FTZ R17, R49, R12, R17 ;  /* 0x0000000c31117223 */ /* 0x000fce0000010011 */
.L_x_436:
[----:B------:R-:W-:Y:S05]  /*7460*/  BSYNC B2 ;  /* 0x0000000000027941 */ /* 0x000fea0003800000 */
.L_x_435:
[----:B------:R-:W-:-:S07]  /*7470*/  IADD3 R43, R43, 0x4, RZ ;  /* 0x000000042b2b7810 */ /* 0x000fce0007ffe0ff */
.L_x_434:
[----:B------:R-:W-:Y:S05]  /*7480*/  BSYNC B1 ;  /* 0x0000000000017941 */ /* 0x000fea0003800000 */
.L_x_433:
[----:B------:R-:W-:-:S13]  /*7490*/  LOP3.LUT P3, RZ, R0, 0xfffffffc, RZ, 0xc0, !PT ;  /* 0xfffffffc00ff7812 */ /* 0x000fda000786c0ff */
[----:B------:R-:W-:Y:S05]  /*74a0*/  @!P3 BRA `(.L_x_424) ;  /* 0x0000000800b8b947 */ /* 0x000fea0003800000 */
[----:B------:R-:W-:Y:S01]  /*74b0*/  LEA R0, R43, UR38, 0x1 ;  /* 0x000000262b007c11 */ /* 0x000fe2000f8e08ff */
[----:B------:R-:W-:-:S04]  /*74c0*/  IMAD.MOV.U32 R4, RZ, RZ, 0x50 ;  /* 0x00000050ff047424 */ /* 0x000fc800078e00ff */
[----:B------:R-:W-:Y:S01]  /*74d0*/  IMAD R51, R3, -0x2, R0 ;  /* 0xfffffffe03337824 */ /* 0x000fe200078e0200 */
[----:B------:R-:W-:Y:S01]  /*74e0*/  MOV R0, RZ ;  /* 0x000000ff00007202 */ /* 0x000fe20000000f00 */
[----:B------:R-:W-:Y:S02]  /*74f0*/  IMAD R47, R43, R4, 0x140 ;  /* 0x000001402b2f7424 */ /* 0x000fe400078e0204 */
[----:B------:R-:W-:-:S07]  /*7500*/  VIADD R51, R51, UR39 ;  /* 0x0000002733337c36 */ /* 0x000fce0008000000 */
.L_x_444:
[----:B------:R-:W3:Y:S01]  /*7510*/  LDC R53, c[0x0][0x284] ;  /* 0x0000a100ff357b82 */ /* 0x000ee20000000800 */
[----:B------:R-:W-:Y:S01]  /*7520*/  IADD3 R4, R47, -0x140, RZ ;  /* 0xfffffec02f047810 */ /* 0x000fe20007ffe0ff */
[----:B------:R-:W-:Y:S01]  /*7530*/  BSSY B1, `(.L_x_438) ;  /* 0x0000052000017945 */ /* 0x000fe20003800000 */
[----:B------:R-:W-:Y:S02]  /*7540*/  IMAD.IADD R50, R51, 0x1, R0 ;  /* 0x0000000133327824 */ /* 0x000fe400078e0200 */
[----:B------:R-:W-:-:S03]  /*7550*/  IADD3 R5, P3, R37, R4, RZ ;  /* 0x0000000425057210 */ /* 0x000fc60007f7e0ff */
[----:B------:R-:W4:Y:S01]  /*7560*/  LDC.64 R48, c[0x0][0x250] ;  /* 0x00009400ff307b82 */ /* 0x000f220000000a00 */
[----:B------:R-:W-:Y:S02]  /*7570*/  LEA.HI.X.SX32 R4, R4, R41, 0x1, P3 ;  /* 0x0000002904047211 */ /* 0x000fe400018f0eff */
[----:B---3--:R-:W-:Y:S02]  /*7580*/  ISETP.GE.AND P3, PT, R43, R53, PT ;  /* 0x000000352b00720c */ /* 0x008fe40003f66270 */
[----:B----4-:R-:W-:-:S04]  /*7590*/  LEA R20, P4, R5, R48, 0x1 ;  /* 0x0000003005147211 */ /* 0x010fc800078808ff */
[----:B------:R-:W-:-:S07]  /*75a0*/  LEA.HI.X R21, R5, R49, R4, 0x1, P4 ;  /* 0x0000003105157211 */ /* 0x000fce00020f0c04 */
[----:B------:R-:W-:Y:S05]  /*75b0*/  @!P3 BRA `(.L_x_439) ;  /* 0x000000040024b947 */ /* 0x000fea0003800000 */
[----:B01----:R-:W-:Y:S01]  /*75c0*/  IABS R7, R53 ;  /* 0x0000003500077213 */ /* 0x003fe20000000000 */
[----:B------:R-:W-:Y:S01]  /*75d0*/  ULDC.64 UR4, c[0x0][0x258] ;  /* 0x0000960000047ab9 */ /* 0x000fe20000000a00 */
[----:B------:R-:W-:Y:S02]  /*75e0*/  IABS R10, R43 ;  /* 0x0000002b000a7213 */ /* 0x000fe40000000000 */
        /* <DEDUP_REMOVED lines=8> */
[----:B------:R-:W-:-:S10]  /*7670*/  HFMA2.MMA R4, -RZ, RZ, 0, 0 ;  /* 0x00000000ff047435 */ /* 0x000fd400000001ff */
[----:B------:R-:W-:-:S04]  /*7680*/  IMAD.HI.U32 R4, R5, R9, R4 ;  /* 0x0000000905047227 */ /* 0x000fc800078e0004 */
[----:B------:R-:W-:Y:S02]  /*7690*/  IMAD.MOV.U32 R5, RZ, RZ, R10 ;  /* 0x000000ffff057224 */ /* 0x000fe400078e000a */
[----:B------:R-:W0:Y:S02]  /*76a0*/  LDS.U16 R10, [R50] ;  /* 0x00000000320a7984 */ /* 0x000e240000000400 */
        /* <DEDUP_REMOVED lines=16> */
[----:B------:R-:W3:Y:S02]  /*77b0*/  LDG.E R8, desc[UR36][R8.64] ;  /* 0x0000002408087981 */ /* 0x000ee4000c1e1900 */
[----:B---3--:R-:W-:Y:S01]  /*77c0*/  IMAD R5, R8, UR4, RZ ;  /* 0x0000000408057c24 */ /* 0x008fe2000f8e02ff */
        /* <DEDUP_REMOVED lines=24> */
.L_x_440:
        /* <DEDUP_REMOVED lines=16> */
.L_x_439:
[----:B------:R-:W-:Y:S05]  /*7a50*/  BSYNC B1 ;  /* 0x0000000000017941 */ /* 0x000fea0003800000 */
.L_x_438:
[----:B-1----:R-:W-:Y:S01]  /*7a60*/  IADD3 R6, R43, 0x4, RZ ;  /* 0x000000042b067810 */ /* 0x002fe20007ffe0ff */
[----:B------:R-:W-:Y:S03]  /*7a70*/  BSSY B1, `(.L_x_441) ;  /* 0x000004c000017945 */ /* 0x000fe60003800000 */
[----:B------:R-:W-:-:S13]  /*7a80*/  ISETP.GE.AND P3, PT, R6, R53, PT ;  /* 0x000000350600720c */ /* 0x000fda0003f66270 */
[----:B------:R-:W-:Y:S05]  /*7a90*/  @!P3 BRA `(.L_x_442) ;  /* 0x000000040024b947 */ /* 0x000fea0003800000 */
[----:B0-----:R-:W-:Y:S01]  /*7aa0*/  IABS R7, R53 ;  /* 0x0000003500077213 */ /* 0x001fe20000000000 */
[----:B------:R-:W-:Y:S01]  /*7ab0*/  ULDC.64 UR4, c[0x0][0x258] ;  /* 0x0000960000047ab9 */ /* 0x000fe20000000a00 */
[----:B------:R-:W-:Y:S01]  /*7ac0*/  IABS R10, R6 ;  /* 0x00000006000a7213 */ /* 0x000fe20000000000 */
[----:B------:R-:W0:Y:S01]  /*7ad0*/  LDS.U16 R50, [R50+0x8] ;  /* 0x0000080032327984 */ /* 0x000e220000000400 */
        /* <DEDUP_REMOVED lines=53> */
.L_x_443:
        /* <DEDUP_REMOVED lines=16> */
.L_x_442:
[----:B------:R-:W-:Y:S05]  /*7f30*/  BSYNC B1 ;  /* 0x0000000000017941 */ /* 0x000fea0003800000 */
.L_x_441:
[----:B------:R-:W-:Y:S01]  /*7f40*/  VIADD R43, R43, 0x8 ;  /* 0x000000082b2b7836 */ /* 0x000fe20000000000 */
[----:B------:R-:W-:Y:S01]  /*7f50*/  IADD3 R0, R0, 0x10, RZ ;  /* 0x0000001000007810 */ /* 0x000fe20007ffe0ff */
[----:B------:R-:W-:-:S03]  /*7f60*/  VIADD R47, R47, 0x280 ;  /* 0x000002802f2f7836 */ /* 0x000fc60000000000 */
[----:B------:R-:W-:-:S13]  /*7f70*/  ISETP.GE.AND P3, PT, R43, UR41, PT ;  /* 0x000000292b007c0c */ /* 0x000fda000bf66270 */
[----:B------:R-:W-:Y:S05]  /*7f80*/  @!P3 BRA `(.L_x_444) ;  /* 0xfffffff40060b947 */ /* 0x000fea000383ffff */
.L_x_424:
[----:B------:R-:W-:Y:S05]  /*7f90*/  BSYNC B0 ;  /* 0x0000000000007941 */ /* 0x000fea0003800000 */
.L_x_423:
[----:B------:R-:W-:Y:S01]  /*7fa0*/  ISETP.GT.OR P1, PT, R22, 0x9, P1 ;  /* 0x000000091600780c */ /* 0x000fe20000f24670 */
[----:B------:R-:W-:-:S12]  /*7fb0*/  BSSY B0, `(.L_x_445) ;  /* 0x0000037000007945 */ /* 0x000fd80003800000 */
[----:B------:R-:W-:Y:S05]  /*7fc0*/  @P1 BRA `(.L_x_446) ;  /* 0x0000000000d41947 */ /* 0x000fea0003800000 */
[----:B------:R-:W3:Y:S01]  /*7fd0*/  LDC.64 R14, c[0x0][0x250] ;  /* 0x00009400ff0e7b82 */ /* 0x000ee20000000a00 */
[----:B------:R-:W-:Y:S02]  /*7fe0*/  UMOV UR4, 0x50 ;  /* 0x0000005000047882 */ /* 0x000fe40000000000 */
[----:B------:R-:W-:-:S06]  /*7ff0*/  UIMAD UR4, UR40, UR4, -0x50 ;  /* 0xffffffb0280474a4 */ /* 0x000fcc000f8e0204 */
[----:B------:R-:W-:Y:S02]  /*8000*/  IADD3 R0, P1, R37, UR4, RZ ;  /* 0x0000000425007c10 */ /* 0x000fe4000ff3e0ff */
[----:B------:R-:W-:-:S04]  /*8010*/  MOV R2, UR4 ;  /* 0x0000000400027c02 */ /* 0x000fc80008000f00 */
[----:B------:R-:W-:Y:S02]  /*8020*/  LEA.HI.X.SX32 R2, R2, R41, 0x1, P1 ;  /* 0x0000002902027211 */ /* 0x000fe400008f0eff */
[----:B---3--:R-:W-:-:S04]  /*8030*/  LEA R4, P1, R0, R14, 0x1 ;  /* 0x0000000e00047211 */ /* 0x008fc800078208ff */
[----:B------:R-:W-:-:S06]  /*8040*/  LEA.HI.X R5, R0, R15, R2, 0x1, P1 ;  /* 0x0000000f00057211 */ /* 0x000fcc00008f0c02 */
[----:B01----:R-:W5:Y:S01]  /*8050*/  LDG.E.128 R4, desc[UR36][R4.64] ;  /* 0x0000002404047981 */ /* 0x003f62000c1e1d00 */
[----:B------:R-:W-:Y:S01]  /*8060*/  IADD3 R0, -R3, UR41, RZ ;  /* 0x0000002903007c10 */ /* 0x000fe2000fffe1ff */
[----:B------:R-:W-:Y:S03]  /*8070*/  BSSY B1, `(.L_x_447) ;  /* 0x000001a000017945 */ /* 0x000fe60003800000 */
[----:B------:R-:W-:-:S06]  /*8080*/  LEA R0, R0, UR42, 0x1 ;  /* 0x0000002a00007c11 */ /* 0x000fcc000f8e08ff */
        /* <DEDUP_REMOVED lines=8> */
[----:B-1----:R-:W-:-:S06]  /*8110*/  @P3 IMAD.WIDE R8, R9, 0x2, R2 ;  /* 0x0000000209083825 */ /* 0x002fcc00078e0202 */
[----:B------:R-:W3:Y:S01]  /*8120*/  @P3 LDG.E.128 R8, desc[UR36][R8.64] ;  /* 0x0000002408083981 */ /* 0x000ee2000c1e1d00 */
        /* <DEDUP_REMOVED lines=9> */
[----:B---3--:R-:W-:Y:S01]  /*81c0*/  @P3 HFMA2.MMA R5, R5, R9, -RZ ;  /* 0x0000000905053235 */ /* 0x008fe200001000ff */
[----:B------:R-:W-:Y:S01]  /*81d0*/  @P3 HMUL2 R4, R4, R8 ;  /* 0x0000000804043232 */ /* 0x000fe20000000000 */
[----:B------:R-:W-:Y:S01]  /*81e0*/  @P3 HFMA2.MMA R7, R7, R11, -RZ ;  /* 0x0000000b07073235 */ /* 0x000fe200001000ff */
[----:B------:R-:W-:-:S06]  /*81f0*/  @P3 HMUL2 R6, R6, R10 ;  /* 0x0000000a06063232 */ /* 0x000fcc0000000000 */
[----:B------:R0:W-:Y:S04]  /*8200*/  STG.E.128 desc[UR36][R2.64], R4 ;  /* 0x0000000402007986 */ /* 0x0001e8000c101d24 */
.L_x_448:
[----:B------:R-:W-:Y:S05]  /*8210*/  BSYNC B1 ;  /* 0x0000000000017941 */ /* 0x000fea0003800000 */
.L_x_447:
[--C-:B0----5:R-:W-:Y:S02]  /*8220*/  HADD2.F32 R3, -RZ, R5.reuse.H0_H0 ;  /* 0x20000005ff037230 */ /* 0x121fe40000004100 */
[----:B------:R-:W-:Y:S02]  /*8230*/  HADD2.F32 R2, -RZ, R5.H1_H1 ;  /* 0x30000005ff027230 */ /* 0x000fe40000004100 */
[----:B------:R-:W-:Y:S02]  /*8240*/  HADD2.F32 R0, -RZ, R4.H0_H0 ;  /* 0x20000004ff007230 */ /* 0x000fe40000004100 */
[C---:B------:R-:W-:Y:S01]  /*8250*/  FFMA.FTZ R34, R13.reuse, R3, R34 ;  /* 0x000000030d227223 */ /* 0x040fe20000010022 */
[----:B------:R-:W-:Y:S02]  /*8260*/  HADD2.F32 R5, -RZ, R6.H0_H0 ;  /* 0x20000006ff057230 */ /* 0x000fe40000004100 */
        /* <DEDUP_REMOVED lines=11> */
.L_x_446:
[----:B------:R-:W-:Y:S05]  /*8320*/  BSYNC B0 ;  /* 0x0000000000007941 */ /* 0x000fea0003800000 */
.L_x_445:
[----:B------:R-:W-:Y:S06]  /*8330*/  BAR.SYNC.DEFER_BLOCKING 0x0 ;  /* 0x0000000000007b1d */ /* 0x000fec0000010000 */
[----:B------:R-:W-:Y:S05]  /*8340*/  @P0 BRA `(.L_x_449) ;  /* 0x00000004000c0947 */ /* 0x000fea0003800000 */
[----:B------:R-:W-:Y:S01]  /*8350*/  LOP3.LUT R0, R18, 0xffffffe0, RZ, 0xc0, !PT ;  /* 0xffffffe012007812 */ /* 0x000fe200078ec0ff */
[----:B------:R-:W-:Y:S01]  /*8360*/  IMAD R36, R36, 0x50, R38 ;  /* 0x0000005024247824 */ /* 0x000fe200078e0226 */
[----:B------:R-:W-:Y:S02]  /*8370*/  LOP3.LUT R2, R18, 0xfffffff0, RZ, 0xc0, !PT ;  /* 0xfffffff012027812 */ /* 0x000fe400078ec0ff */
[----:B------:R-:W-:Y:S02]  /*8380*/  ISETP.NE.AND P1, PT, R0, 0x20, PT ;  /* 0x000000200000780c */ /* 0x000fe40003f25270 */
[----:B------:R-:W-:Y:S02]  /*8390*/  ISETP.GT.AND P4, PT, R18, 0x1f, PT ;  /* 0x0000001f1200780c */ /* 0x000fe40003f84270 */
[----:B------:R-:W-:Y:S02]  /*83a0*/  ISETP.NE.AND P2, PT, R2, 0x10, PT ;  /* 0x000000100200780c */ /* 0x000fe40003f45270 */
[----:B------:R-:W-:-:S02]  /*83b0*/  ISETP.GT.AND P3, PT, R18, 0xf, PT ;  /* 0x0000000f1200780c */ /* 0x000fc40003f64270 */
[----:B------:R-:W-:-:S05]  /*83c0*/  LEA R36, R36, UR39, 0x1 ;  /* 0x0000002724247c11 */ /* 0x000fca000f8e08ff */
[----:B------:R-:W-:Y:S06]  /*83d0*/  @P1 BRA `(.L_x_450) ;  /* 0x0000000000141947 */ /* 0x000fec0003800000 */
[----:B------:R-:W-:Y:S02]  /*83e0*/  F2FP.F16.F32.PACK_AB R4, R33, R32 ;  /* 0x000000202104723e */ /* 0x000fe400000000ff */
[----:B------:R-:W-:Y:S02]  /*83f0*/  F2FP.F16.F32.PACK_AB R5, R35, R34 ;  /* 0x000000222305723e */ /* 0x000fe400000000ff */
[----:B-1----:R-:W-:Y:S02]  /*8400*/  F2FP.F16.F32.PACK_AB R6, R45, R44 ;  /* 0x0000002c2d06723e */ /* 0x002fe400000000ff */
[----:B0-----:R-:W-:-:S05]  /*8410*/  F2FP.F16.F32.PACK_AB R7, R17, R46 ;  /* 0x0000002e1107723e */ /* 0x001fca00000000ff */
[----:B------:R3:W-:Y:S02]  /*8420*/  STS.128 [R36+-0x140], R4 ;  /* 0xfffec00424007388 */ /* 0x0007e40000000c00 */
.L_x_450:
[----:B------:R-:W-:Y:S05]  /*8430*/  WARPSYNC.ALL ;  /* 0x0000000000007948 */ /* 0x000fea0003800000 */
[----:B------:R-:W-:Y:S06]  /*8440*/  BAR.SYNC.DEFER_BLOCKING 0x0 ;  /* 0x0000000000007b1d */ /* 0x000fec0000010000 */
[----:B------:R-:W-:Y:S04]  /*8450*/  BSSY B0, `(.L_x_451) ;  /* 0x0000013000007945 */ /* 0x000fe80003800000 */
[----:B------:R-:W-:Y:S05]  /*8460*/  @P4 BRA `(.L_x_452) ;  /* 0x0000000000444947 */ /* 0x000fea0003800000 */
[----:B01-3--:R-:W0:Y:S02]  /*8470*/  LDS.128 R4, [R36] ;  /* 0x0000000024047984 */ /* 0x00be240000000c00 */
[--C-:B0-----:R-:W-:Y:S02]  /*8480*/  HADD2.F32 R9, -RZ, R5.reuse.H0_H0 ;  /* 0x20000005ff097230 */ /* 0x101fe40000004100 */
[----:B------:R-:W-:Y:S02]  /*8490*/  HADD2.F32 R0, -RZ, R5.H1_H1 ;  /* 0x30000005ff007230 */ /* 0x000fe40000004100 */
[----:B------:R-:W-:Y:S02]  /*84a0*/  HADD2.F32 R3, -RZ, R4.H0_H0 ;  /* 0x20000004ff037230 */ /* 0x000fe40000004100 */
[----:B------:R-:W-:Y:S01]  /*84b0*/  FADD.FTZ R34, R34, R9 ;  /* 0x0000000922227221 */ /* 0x000fe20000010000 */
[----:B------:R-:W-:Y:S02]  /*84c0*/  HADD2.F32 R5, -RZ, R6.H0_H0 ;  /* 0x20000006ff057230 */ /* 0x000fe40000004100 */
[----:B------:R-:W-:Y:S01]  /*84d0*/  FADD.FTZ R35, R35, R0 ;  /* 0x0000000023237221 */ /* 0x000fe20000010000 */
[----:B------:R-:W-:-:S02]  /*84e0*/  HADD2.F32 R4, -RZ, R4.H1_H1 ;  /* 0x30000004ff047230 */ /* 0x000fc40000004100 */
        /* <DEDUP_REMOVED lines=9> */
.L_x_452:
[----:B------:R-:W-:Y:S05]  /*8580*/  BSYNC B0 ;  /* 0x0000000000007941 */ /* 0x000fea0003800000 */
.L_x_451:
[----:B------:R-:W-:Y:S06]  /*8590*/  BAR.SYNC.DEFER_BLOCKING 0x0 ;  /* 0x0000000000007b1d */ /* 0x000fec0000010000 */
[----:B------:R-:W-:Y:S04]  /*85a0*/  BSSY B0, `(.L_x_453) ;  /* 0x0000007000007945 */ /* 0x000fe80003800000 */
[----:B------:R-:W-:Y:S05]  /*85b0*/  @P2 BRA `(.L_x_454) ;  /* 0x0000000000142947 */ /* 0x000fea0003800000 */
[----:B---3--:R-:W-:Y:S02]  /*85c0*/  F2FP.F16.F32.PACK_AB R4, R33, R32 ;  /* 0x000000202104723e */ /* 0x008fe400000000ff */
[----:B------:R-:W-:Y:S02]  /*85d0*/  F2FP.F16.F32.PACK_AB R5, R35, R34 ;  /* 0x000000222305723e */ /* 0x000fe400000000ff */
[----:B-1----:R-:W-:Y:S02]  /*85e0*/  F2FP.F16.F32.PACK_AB R6, R45, R44 ;  /* 0x0000002c2d06723e */ /* 0x002fe400000000ff */
[----:B0-----:R-:W-:-:S05]  /*85f0*/  F2FP.F16.F32.PACK_AB R7, R17, R46 ;  /* 0x0000002e1107723e */ /* 0x001fca00000000ff */
[----:B------:R0:W-:Y:S02]  /*8600*/  STS.128 [R36+-0xa0], R4 ;  /* 0xffff600424007388 */ /* 0x0001e40000000c00 */
.L_x_454:
[----:B------:R-:W-:Y:S05]  /*8610*/  BSYNC B0 ;  /* 0x0000000000007941 */ /* 0x000fea0003800000 */
.L_x_453:
        /* <DEDUP_REMOVED lines=20> */
.L_x_456:
[----:B------:R-:W-:Y:S05]  /*8760*/  BSYNC B0 ;  /* 0x0000000000007941 */ /* 0x000fea0003800000 */
.L_x_455:
[----:B------:R-:W-:Y:S06]  /*8770*/  BAR.SYNC.DEFER_BLOCKING 0x0 ;  /* 0x0000000000007b1d */ /* 0x000fec0000010000 */
.L_x_449:
[----:B------:R-:W-:-:S05]  /*8780*/  VIADD R18, R18, 0xf ;  /* 0x0000000f12127836 */ /* 0x000fca0000000000 */
        /* <DEDUP_REMOVED lines=17> */
.L_x_457:
        /* <DEDUP_REMOVED lines=15> */
[----:B------:R-:W3:Y:S01]  /*8990*/  F2I.S8.NTZ R35, R35 ;  /* 0x0000002300237305 */ /* 0x000ee20000202100 */
[----:B------:R-:W-:Y:S02]  /*89a0*/  PRMT R0, R0, 0x7710, RZ ;  /* 0x0000771000007816 */ /* 0x000fe400000000ff */
[----:B0-----:R-:W-:-:S05]  /*89b0*/  PRMT R3, R34, 0x8880, RZ ;  /* 0x0000888022037816 */ /* 0x001fca00000000ff */
[----:B------:R-:W0:Y:S01]  /*89c0*/  F2I.S8.NTZ R44, R44 ;  /* 0x0000002c002c7305 */ /* 0x000e220000202100 */
[----:B------:R-:W-:Y:S02]  /*89d0*/  LOP3.LUT R9, R0, 0xff, RZ, 0xc0, !PT ;  /* 0x000000ff00097812 */ /* 0x000fe400078ec0ff */
[----:B------:R-:W-:Y:S02]  /*89e0*/  PRMT R3, R3, 0x7710, RZ ;  /* 0x0000771003037816 */ /* 0x000fe400000000ff */
[----:B------:R-:W-:Y:S02]  /*89f0*/  SHF.L.U64.HI R0, R9, 0x8, RZ ;  /* 0x0000000809007819 */ /* 0x000fe400000102ff */
[----:B---3--:R-:W-:Y:S01]  /*8a00*/  PRMT R4, R35, 0x8880, RZ ;  /* 0x0000888023047816 */ /* 0x008fe200000000ff */
[----:B------:R-:W3:Y:S01]  /*8a10*/  F2I.S8.NTZ R32, R32 ;  /* 0x0000002000207305 */ /* 0x000ee20000202100 */
[----:B------:R-:W-:Y:S02]  /*8a20*/  LOP3.LUT R8, R3, 0xff, RZ, 0xc0, !PT ;  /* 0x000000ff03087812 */ /* 0x000fe400078ec0ff */
[----:B------:R-:W-:-:S02]  /*8a30*/  PRMT R4, R4, 0x7710, RZ ;  /* 0x0000771004047816 */ /* 0x000fc400000000ff */
[----:B-1----:R-:W-:Y:S02]  /*8a40*/  SHF.L.U64.HI R7, R8, 0x10, RZ ;  /* 0x0000001008077819 */ /* 0x002fe400000102ff */
[----:B------:R-:W-:Y:S01]  /*8a50*/  LOP3.LUT R6, R4, 0xff, RZ, 0xc0, !PT ;  /* 0x000000ff04067812 */ /* 0x000fe200078ec0ff */
[----:B------:R-:W1:Y:S01]  /*8a60*/  F2I.S8.NTZ R45, R45 ;  /* 0x0000002d002d7305 */ /* 0x000e620000202100 */
[----:B0-----:R-:W-:Y:S02]  /*8a70*/  PRMT R3, R44, 0x8880, RZ ;  /* 0x000088802c037816 */ /* 0x001fe400000000ff */
[----:B------:R-:W-:Y:S02]  /*8a80*/  SHF.L.U64.HI R4, R6, 0x18, RZ ;  /* 0x0000001806047819 */ /* 0x000fe400000102ff */
[----:B------:R-:W-:Y:S02]  /*8a90*/  PRMT R3, R3, 0x7710, RZ ;  /* 0x0000771003037816 */ /* 0x000fe400000000ff */
[----:B---3--:R-:W-:Y:S01]  /*8aa0*/  PRMT R32, R32, 0x8880, RZ ;  /* 0x0000888020207816 */ /* 0x008fe200000000ff */
[----:B------:R-:W0:Y:S01]  /*8ab0*/  F2I.S8.NTZ R46, R46 ;  /* 0x0000002e002e7305 */ /* 0x000e220000202100 */
[----:B------:R-:W-:-:S02]  /*8ac0*/  LOP3.LUT R4, R4, R7, R0, 0xfe, !PT ;  /* 0x0000000704047212 */ /* 0x000fc400078efe00 */
[----:B------:R-:W-:Y:S02]  /*8ad0*/  PRMT R0, R32, 0x7710, RZ ;  /* 0x0000771020007816 */ /* 0x000fe400000000ff */
[----:B------:R-:W-:Y:S02]  /*8ae0*/  LOP3.LUT R3, R3, 0xff, RZ, 0xc0, !PT ;  /* 0x000000ff03037812 */ /* 0x000fe400078ec0ff */
[----:B-1----:R-:W-:Y:S01]  /*8af0*/  PRMT R45, R45, 0x8880, RZ ;  /* 0x000088802d2d7816 */ /* 0x002fe200000000ff */
[----:B------:R1:W3:Y:S01]  /*8b00*/  F2I.S8.NTZ R5, R2 ;  /* 0x0000000200057305 */ /* 0x0002e20000202100 */
[----:B------:R-:W-:Y:S02]  /*8b10*/  PRMT R10, R0, 0x6540, R9 ;  /* 0x00006540000a7816 */ /* 0x000fe40000000009 */
[----:B------:R-:W-:Y:S02]  /*8b20*/  LOP3.LUT R3, R3, 0xffffff00, R4, 0xf8, !PT ;  /* 0xffffff0003037812 */ /* 0x000fe400078ef804 */
[----:B------:R-:W-:-:S02]  /*8b30*/  SHF.L.U32 R7, R8, 0x10, RZ ;  /* 0x0000001008077819 */ /* 0x000fc400000006ff */
[----:B0-----:R-:W-:Y:S02]  /*8b40*/  PRMT R46, R46, 0x8880, RZ ;  /* 0x000088802e2e7816 */ /* 0x001fe400000000ff */
[----:B-1----:R-:W-:Y:S02]  /*8b50*/  PRMT R2, R45, 0x7710, RZ ;  /* 0x000077102d027816 */ /* 0x002fe400000000ff */
[----:B------:R-:W-:Y:S02]  /*8b60*/  PRMT R0, R46, 0x7710, RZ ;  /* 0x000077102e007816 */ /* 0x000fe400000000ff */
[----:B------:R-:W-:Y:S02]  /*8b70*/  PRMT R2, R2, 0x7604, RZ ;  /* 0x0000760402027816 */ /* 0x000fe400000000ff */
[----:B------:R-:W-:Y:S02]  /*8b80*/  PRMT R0, R0, 0x7054, RZ ;  /* 0x0000705400007816 */ /* 0x000fe400000000ff */
[----:B------:R-:W-:-:S02]  /*8b90*/  LOP3.LUT R3, R2, 0xffff00ff, R3, 0xf8, !PT ;  /* 0xffff00ff02037812 */ /* 0x000fc400078ef803 */
[----:B---3--:R-:W-:Y:S02]  /*8ba0*/  PRMT R5, R5, 0x8880, RZ ;  /* 0x0000888005057816 */ /* 0x008fe400000000ff */
[----:B------:R-:W-:Y:S02]  /*8bb0*/  LOP3.LUT R3, R0, 0xff00ffff, R3, 0xf8, !PT ;  /* 0xff00ffff00037812 */ /* 0x000fe400078ef803 */
[----:B------:R-:W-:Y:S02]  /*8bc0*/  LOP3.LUT R7, R7, 0xff00ffff, R10, 0xf8, !PT ;  /* 0xff00ffff07077812 */ /* 0x000fe400078ef80a */
[----:B------:R-:W-:Y:S02]  /*8bd0*/  IADD3 R4, P0, R25, UR4, RZ ;  /* 0x0000000419047c10 */ /* 0x000fe4000ff1e0ff */
[----:B------:R-:W-:Y:S02]  /*8be0*/  PRMT R0, R5, 0x7710, RZ ;  /* 0x0000771005007816 */ /* 0x000fe400000000ff */
[----:B------:R-:W-:-:S02]  /*8bf0*/  PRMT R2, R7, 0x4210, R6 ;  /* 0x0000421007027816 */ /* 0x000fc40000000006 */
[----:B------:R-:W-:Y:S02]  /*8c00*/  LEA.HI.X.SX32 R5, R25, UR5, 0x1, P0 ;  /* 0x0000000519057c11 */ /* 0x000fe400080f0eff */
[----:B------:R-:W-:-:S05]  /*8c10*/  PRMT R3, R3, 0x4210, R0 ;  /* 0x0000421003037816 */ /* 0x000fca0000000000 */
[----:B------:R-:W-:Y:S01]  /*8c20*/  STG.E.64 desc[UR36][R4.64], R2 ;  /* 0x0000000204007986 */ /* 0x000fe2000c101b24 */
[----:B------:R-:W-:Y:S05]  /*8c30*/  EXIT ;  /* 0x000000000000794d */ /* 0x000fea0003800000 */
.L_x_317:
[----:B------:R-:W-:Y:S01]  /*8c40*/  IMAD.MOV.U32 R12, RZ, RZ, 0x10 ;  /* 0x00000010ff0c7424 */ /* 0x000fe200078e00ff */
[----:B------:R-:W-:Y:S01]  /*8c50*/  MOV R11, 0x1f ;  /* 0x0000001f000b7802 */ /* 0x000fe20000000f00 */
[----:B------:R-:W-:-:S07]  /*8c60*/  IMAD.MOV.U32 R15, RZ, RZ, -0x1 ;  /* 0xffffffffff0f7424 */ /* 0x000fce00078e00ff */
[----:B-1----:R-:W-:Y:S05]  /*8c70*/  WARPSYNC.COLLECTIVE R15, `(.L_x_458) ;  /* 0x000000000f087348 */ /* 0x002fea0003c00000 */
[----:B------:R0:W2:Y:S02]  /*8c80*/  SHFL.BFLY P6, R14, R13, R12, R11 ;  /* 0x0c00000c0d0e7389 */ /* 0x0000a400000c000b */
[----:B012---:R-:W-:Y:S01]  /*8c90*/  ENDCOLLECTIVE ;  /* 0x000000000000791b */ /* 0x007fe20003800000 */
.L_x_458:
[----:B------:R-:W-:Y:S02]  /*8ca0*/  IMAD.MOV.U32 R12, RZ, RZ, 0x8 ;  /* 0x00000008ff0c7424 */ /* 0x000fe400078e00ff */
[----:B------:R-:W-:-:S05]  /*8cb0*/  FADD.FTZ R0, R13, R14 ;  /* 0x0000000e0d007221 */ /* 0x000fca0000010000 */
[----:B------:R-:W-:-:S07]  /*8cc0*/  MOV R13, R0 ;  /* 0x00000000000d7202 */ /* 0x000fce0000000f00 */
[----:B------:R-:W-:Y:S05]  /*8cd0*/  WARPSYNC.COLLECTIVE R15, `(.L_x_459) ;  /* 0x000000000f087348 */ /* 0x000fea0003c00000 */
[----:B------:R0:W1:Y:S02]  /*8ce0*/  SHFL.BFLY P6, R14, R13, R12, R11 ;  /* 0x0c00000c0d0e7389 */ /* 0x00006400000c000b */
[----:B01----:R-:W-:Y:S01]  /*8cf0*/  ENDCOLLECTIVE ;  /* 0x000000000000791b */ /* 0x003fe20003800000 */
.L_x_459:
[----:B------:R-:W-:Y:S02]  /*8d00*/  IMAD.MOV.U32 R12, RZ, RZ, 0x4 ;  /* 0x00000004ff0c7424 */ /* 0x000fe400078e00ff */
[----:B------:R-:W-:-:S05]  /*8d10*/  FADD.FTZ R3, R0, R14 ;  /* 0x0000000e00037221 */ /* 0x000fca0000010000 */
[----:B------:R-:W-:-:S07]  /*8d20*/  MOV R13, R3 ;  /* 0x00000003000d7202 */ /* 0x000fce0000000f00 */
[----:B------:R-:W-:Y:S05]  /*8d30*/  WARPSYNC.COLLECTIVE R15, `(.L_x_460) ;  /* 0x000000000f087348 */ /* 0x000fea0003c00000 */
[----:B------:R0:W1:Y:S02]  /*8d40*/  SHFL.BFLY P6, R14, R13, R12, R11 ;  /* 0x0c00000c0d0e7389 */ /* 0x00006400000c000b */
[----:B01----:R-:W-:Y:S01]  /*8d50*/  ENDCOLLECTIVE ;  /* 0x000000000000791b */ /* 0x003fe20003800000 */
.L_x_460:
[----:B------:R-:W-:Y:S02]  /*8d60*/  IMAD.MOV.U32 R12, RZ, RZ, 0x2 ;  /* 0x00000002ff0c7424 */ /* 0x000fe400078e00ff */
[----:B------:R-:W-:-:S05]  /*8d70*/  FADD.FTZ R4, R3, R14 ;  /* 0x0000000e03047221 */ /* 0x000fca0000010000 */
[----:B------:R-:W-:-:S07]  /*8d80*/  MOV R13, R4 ;  /* 0x00000004000d7202 */ /* 0x000fce0000000f00 */
[----:B------:R-:W-:Y:S05]  /*8d90*/  WARPSYNC.COLLECTIVE R15, `(.L_x_461) ;  /* 0x000000000f087348 */ /* 0x000fea0003c00000 */
[----:B------:R0:W1:Y:S02]  /*8da0*/  SHFL.BFLY P6, R14, R13, R12, R11 ;  /* 0x0c00000c0d0e7389 */ /* 0x00006400000c000b */
[----:B01----:R-:W-:Y:S01]  /*8db0*/  ENDCOLLECTIVE ;  /* 0x000000000000791b */ /* 0x003fe20003800000 */
.L_x_461:
[----:B------:R-:W-:Y:S02]  /*8dc0*/  IMAD.MOV.U32 R12, RZ, RZ, 0x1 ;  /* 0x00000001ff0c7424 */ /* 0x000fe400078e00ff */
[----:B------:R-:W-:-:S05]  /*8dd0*/  FADD.FTZ R5, R4, R14 ;  /* 0x0000000e04057221 */ /* 0x000fca0000010000 */
[----:B------:R-:W-:-:S07]  /*8de0*/  MOV R13, R5 ;  /* 0x00000005000d7202 */ /* 0x000fce0000000f00 */
[----:B------:R-:W-:Y:S05]  /*8df0*/  WARPSYNC.COLLECTIVE R15, `(.L_x_462) ;  /* 0x000000000f087348 */ /* 0x000fea0003c00000 */
[----:B------:R0:W1:Y:S02]  /*8e00*/  SHFL.BFLY P6, R14, R13, R12, R11 ;  /* 0x0c00000c0d0e7389 */ /* 0x00006400000c000b */
[----:B01----:R-:W-:Y:S01]  /*8e10*/  ENDCOLLECTIVE ;  /* 0x000000000000791b */ /* 0x003fe20003800000 */
.L_x_462:
[----:B------:R-:W-:Y:S05]  /*8e20*/  BRA `(.L_x_463) ;  /* 0xffffff9000b07947 */ /* 0x000fea000383ffff */
.L_x_386:
[----:B------:R-:W-:Y:S01]  /*8e30*/  BSSY B1, `(.L_x_464) ;  /* 0x0000007000017945 */ /* 0x000fe20003800000 */
[----:B------:R-:W-:Y:S01]  /*8e40*/  MOV R12, 0x2 ;  /* 0x00000002000c7802 */ /* 0x000fe20000000f00 */
[----:B------:R-:W-:Y:S01]  /*8e50*/  IMAD.MOV.U32 R11, RZ, RZ, 0x1f ;  /* 0x0000001fff0b7424 */ /* 0x000fe200078e00ff */
[----:B-123--:R-:W-:-:S07]  /*8e60*/  MOV R15, 0xffffffff ;  /* 0xffffffff000f7802 */ /* 0x00efce0000000f00 */
[----:B----4-:R-:W-:Y:S05]  /*8e70*/  WARPSYNC.COLLECTIVE R15, `(.L_x_465) ;  /* 0x000000000f087348 */ /* 0x010fea0003c00000 */
[----:B------:R0:W1:Y:S02]  /*8e80*/  SHFL.BFLY P6, R14, R13, R12, R11 ;  /* 0x0c00000c0d0e7389 */ /* 0x00006400000c000b */
[----:B01--4-:R-:W-:Y:S01]  /*8e90*/  ENDCOLLECTIVE ;  /* 0x000000000000791b */ /* 0x013fe20003800000 */
.L_x_465:
[----:B------:R-:W-:Y:S05]  /*8ea0*/  BSYNC B1 ;  /* 0x0000000000017941 */ /* 0x000fea0003800000 */
.L_x_464:
[----:B------:R-:W-:Y:S01]  /*8eb0*/  HFMA2.MMA R11, -RZ, RZ, 0, 1.847743988037109375e-06 ;  /* 0x0000001fff0b7435 */ /* 0x000fe200000001ff */
[----:B------:R-:W-:Y:S01]  /*8ec0*/  FADD.FTZ R13, R13, R14 ;  /* 0x0000000e0d0d7221 */ /* 0x000fe20000010000 */
[----:B------:R-:W-:Y:S02]  /*8ed0*/  IMAD.MOV.U32 R12, RZ, RZ, 0x1 ;  /* 0x00000001ff0c7424 */ /* 0x000fe400078e00ff */
[----:B------:R-:W-:-:S07]  /*8ee0*/  IMAD.MOV.U32 R15, RZ, RZ, -0x1 ;  /* 0xffffffffff0f7424 */ /* 0x000fce00078e00ff */
[----:B------:R-:W-:Y:S05]  /*8ef0*/  WARPSYNC.COLLECTIVE R15, `(.L_x_466) ;  /* 0x000000000f087348 */ /* 0x000fea0003c00000 */
[----:B------:R0:W1:Y:S02]  /*8f00*/  SHFL.BFLY P6, R14, R13, R12, R11 ;  /* 0x0c00000c0d0e7389 */ /* 0x00006400000c000b */
[----:B01----:R-:W-:Y:S01]  /*8f10*/  ENDCOLLECTIVE ;  /* 0x000000000000791b */ /* 0x003fe20003800000 */
.L_x_466:
[----:B------:R-:W-:Y:S05]  /*8f20*/  BRA `(.L_x_467) ;  /* 0xffffffbc00687947 */ /* 0x000fea000383ffff */
.L_x_390:
[----:B------:R-:W-:Y:S01]  /*8f30*/  HFMA2.MMA R11, -RZ, RZ, 0, 1.847743988037109375e-06 ;  /* 0x0000001fff0b7435 */ /* 0x000fe200000001ff */
[----:B------:R-:W-:Y:S01]  /*8f40*/  BSSY B0, `(.L_x_468) ;  /* 0x0000007000007945 */ /* 0x000fe20003800000 */
[----:B0-----:R-:W-:Y:S01]  /*8f50*/  MOV R13, R74 ;  /* 0x0000004a000d7202 */ /* 0x001fe20000000f00 */
[----:B--2---:R-:W-:Y:S02]  /*8f60*/  IMAD.MOV.U32 R12, RZ, RZ, 0x10 ;  /* 0x00000010ff0c7424 */ /* 0x004fe400078e00ff */
[----:B------:R-:W-:-:S07]  /*8f70*/  IMAD.MOV.U32 R15, RZ, RZ, -0x1 ;  /* 0xffffffffff0f7424 */ /* 0x000fce00078e00ff */
[----:B----4-:R-:W-:Y:S05]  /*8f80*/  WARPSYNC.COLLECTIVE R15, `(.L_x_469) ;  /* 0x000000000f087348 */ /* 0x010fea0003c00000 */
[----:B------:R0:W1:Y:S02]  /*8f90*/  SHFL.BFLY P6, R14, R13, R12, R11 ;  /* 0x0c00000c0d0e7389 */ /* 0x00006400000c000b */
[----:B01--4-:R-:W-:Y:S01]  /*8fa0*/  ENDCOLLECTIVE ;  /* 0x000000000000791b */ /* 0x013fe20003800000 */
.L_x_469:
[----:B------:R-:W-:Y:S05]  /*8fb0*/  BSYNC B0 ;  /* 0x0000000000007941 */ /* 0x000fea0003800000 */
.L_x_468:
[----:B------:R-:W-:Y:S01]  /*8fc0*/  FMNMX.FTZ R13, R14, R74, !PT ;  /* 0x0000004a0e0d7209 */ /* 0x000fe20007810000 */
[----:B------:R-:W-:Y:S01]  /*8fd0*/  IMAD.MOV.U32 R11, RZ, RZ, 0x1f ;  /* 0x0000001fff0b7424 */ /* 0x000fe200078e00ff */
[----:B------:R-:W-:Y:S02]  /*8fe0*/  MOV R12, 0x8 ;  /* 0x00000008000c7802 */ /* 0x000fe40000000f00 */
[----:B------:R-:W-:-:S07]  /*8ff0*/  MOV R15, 0xffffffff ;  /* 0xffffffff000f7802 */ /* 0x000fce0000000f00 */
[----:B------:R-:W-:Y:S05]  /*9000*/  WARPSYNC.COLLECTIVE R15, `(.L_x_470) ;  /* 0x000000000f087348 */ /* 0x000fea0003c00000 */
[----:B------:R0:W1:Y:S02]  /*9010*/  SHFL.BFLY P6, R14, R13, R12, R11 ;  /* 0x0c00000c0d0e7389 */ /* 0x00006400000c000b */
[----:B01----:R-:W-:Y:S01]  /*9020*/  ENDCOLLECTIVE ;  /* 0x000000000000791b */ /* 0x003fe20003800000 */
.L_x_470:
[----:B------:R-:W-:Y:S01]  /*9030*/  HFMA2.MMA R12, -RZ, RZ, 0, 2.384185791015625e-07 ;  /* 0x00000004ff0c7435 */ /* 0x000fe200000001ff */
[----:B------:R-:W-:-:S05]  /*9040*/  FMNMX.FTZ R0, R13, R14, !PT ;  /* 0x0000000e0d007209 */ /* 0x000fca0007810000 */
[----:B------:R-:W-:-:S07]  /*9050*/  IMAD.MOV.U32 R13, RZ, RZ, R0 ;  /* 0x000000ffff0d7224 */ /* 0x000fce00078e0000 */
[----:B------:R-:W-:Y:S05]  /*9060*/  WARPSYNC.COLLECTIVE R15, `(.L_x_471) ;  /* 0x000000000f087348 */ /* 0x000fea0003c00000 */
[----:B------:R0:W1:Y:S02]  /*9070*/  SHFL.BFLY P6, R14, R13, R12, R11 ;  /* 0x0c00000c0d0e7389 */ /* 0x00006400000c000b */
[----:B01----:R-:W-:Y:S01]  /*9080*/  ENDCOLLECTIVE ;  /* 0x000000000000791b */ /* 0x003fe20003800000 */
.L_x_471:
[----:B------:R-:W-:Y:S05]  /*9090*/  BRA `(.L_x_472) ;  /* 0xffffffbc00c87947 */ /* 0x000fea000383ffff */
.L_x_473:
        /* <DEDUP_REMOVED lines=14> */
.L_x_3321:


//--------------------- .text._ZN4mmha33masked_multihead_attention_kernelItLi80ELi128ELi1ELi16ELi256ELb1ELb0EEEv26Multihead_attention_paramsIT_XT5_EE --------------------------
	.section	.text._ZN4mmha33masked_multihead_attention_kernelItLi80ELi128ELi1ELi16ELi256ELb1ELb0EEEv26Multihead_attention_paramsIT_XT5_EE,"ax",@progbits
	.align	128
        .global         _ZN4mmha33masked_multihead_attention_kernelItLi80ELi128ELi1ELi16ELi256ELb1ELb0EEEv26Multihead_attention_paramsIT_XT5_EE
        .type           _ZN4mmha33masked_multihead_attention_kernelItLi80ELi128ELi1ELi16ELi256ELb1ELb0EEEv26Multihead_attention_paramsIT_XT5_EE,@function
        .size           _ZN4mmha33masked_multihead_attention_kernelItLi80ELi128ELi1ELi16ELi256ELb1ELb0EEEv26Multihead_attention_paramsIT_XT5_EE,(.L_x_3322 - _ZN4mmha33masked_multihead_attention_kernelItLi80ELi128ELi1ELi16ELi256ELb1ELb0EEEv26Multihead_attention_paramsIT_XT5_EE)
        .other          _ZN4mmha33masked_multihead_attention_kernelItLi80ELi128ELi1ELi16ELi256ELb1ELb0EEEv26Multihead_attention_paramsIT_XT5_EE,@"STO_CUDA_ENTRY STV_DEFAULT"
_ZN4mmha33masked_multihead_attention_kernelItLi80ELi128ELi1ELi16ELi256ELb1ELb0EEEv26Multihead_attention_paramsIT_XT5_EE:
.text._ZN4mmha33masked_multihead_attention_kernelItLi80ELi128ELi1ELi16ELi256ELb1ELb0EEEv26Multihead_attention_paramsIT_XT5_EE:
        /* <DEDUP_REMOVED lines=12> */
.L_x_474:
        /* <DEDUP_REMOVED lines=24> */
[----:B--2---:R-:W-:Y:S01]  /*0240*/  HFMA2.MMA R4, -RZ, RZ, 0, 0 ;  /* 0x00000000ff047435 */ /* 0x004fe200000001ff */
[----:B---3--:R-:W-:-:S04]  /*0250*/  IMAD.MOV R3, RZ, RZ, -R5 ;  /* 0x000000ffff037224 */ /* 0x008fc800078e0a05 */
[----:B------:R-:W-:-:S05]  /*0260*/  IMAD R3, R3, R6, RZ ;  /* 0x0000000603037224 */ /* 0x000fca00078e02ff */
[----:B------:R-:W-:-:S04]  /*0270*/  IMAD.HI.U32 R5, R5, R3, R4 ;  /* 0x0000000305057227 */ /* 0x000fc800078e0004 */
[----:B------:R-:W-:-:S04]  /*0280*/  IMAD.MOV.U32 R3, RZ, RZ, R7 ;  /* 0x000000ffff037224 */ /* 0x000fc800078e0007 */
        /* <DEDUP_REMOVED lines=58> */
.L_x_476:
[----:B------:R-:W-:Y:S05]  /*0630*/  BSYNC B0 ;  /* 0x0000000000007941 */ /* 0x000fea0003800000 */
.L_x_475:
[----:B------:R-:W1:Y:S01]  /*0640*/  LDC R25, c[0x0][0x284] ;  /* 0x0000a100ff197b82 */ /* 0x000e620000000800 */
[C---:B------:R-:W-:Y:S01]  /*0650*/  ISETP.LT.AND P2, PT, R84.reuse, 0x20, P3 ;  /* 0x000000205400780c */ /* 0x040fe20001f41270 */
[----:B-----5:R-:W-:Y:S01]  /*0660*/  VIADD R22, R17, 0xffffffff ;  /* 0xffffffff11167836 */ /* 0x020fe20000000000 */
[----:B------:R-:W-:Y:S01]  /*0670*/  LEA.HI R0, R84, R84, RZ, 0x1 ;  /* 0x0000005454007211 */ /* 0x000fe200078f08ff */
[----:B------:R-:W-:Y:S01]  /*0680*/  ULDC.64 UR6, c[0x0][0x220] ;  /* 0x0000880000067ab9 */ /* 0x000fe20000000a00 */
[----:B------:R-:W-:Y:S01]  /*0690*/  ISETP.NE.U32.AND P3, PT, R12, RZ, PT ;  /* 0x000000ff0c00720c */ /* 0x000fe20003f65070 */
[----:B------:R-:W-:Y:S01]  /*06a0*/  IMAD.MOV.U32 R23, RZ, RZ, RZ ;  /* 0x000000ffff177224 */ /* 0x000fe200078e00ff */
[C---:B------:R-:W-:Y:S01]  /*06b0*/  LOP3.LUT R7, R0.reuse, 0x3ffffffe, RZ, 0xc0, !PT ;  /* 0x3ffffffe00077812 */ /* 0x040fe200078ec0ff */
[----:B0-----:R-:W0:Y:S01]  /*06c0*/  @!P0 LDC.64 R4, c[0x0][0x248] ;  /* 0x00009200ff048b82 */ /* 0x001e220000000a00 */
[----:B------:R-:W-:Y:S01]  /*06d0*/  IMAD.SHL.U32 R0, R0, 0x4, RZ ;  /* 0x0000000400007824 */ /* 0x000fe200078e00ff */
[----:B------:R-:W-:-:S02]  /*06e0*/  ISETP.NE.AND.EX P3, PT, R13, RZ, PT, P3 ;  /* 0x000000ff0d00720c */ /* 0x000fc40003f65330 */
[----:B------:R-:W-:Y:S02]  /*06f0*/  CS2R R28, SRZ ;  /* 0x00000000001c7805 */ /* 0x000fe4000001ff00 */
[----:B------:R-:W-:Y:S02]  /*0700*/  IADD3 R7, -R7, R84, RZ ;  /* 0x0000005407077210 */ /* 0x000fe40007ffe1ff */
[----:B------:R-:W-:Y:S02]  /*0710*/  CS2R R20, SRZ ;  /* 0x0000000000147805 */ /* 0x000fe4000001ff00 */
[----:B------:R-:W-:Y:S01]  /*0720*/  LOP3.LUT R35, R0, 0xfffffff8, RZ, 0xc0, !PT ;  /* 0xfffffff800237812 */ /* 0x000fe200078ec0ff */
[----:B------:R-:W2:Y:S01]  /*0730*/  @P2 LDC.64 R8, c[0x0][0x2e0] ;  /* 0x0000b800ff082b82 */ /* 0x000ea20000000a00 */
[----:B------:R-:W-:-:S03]  /*0740*/  SHF.L.U32 R37, R7, 0x2, RZ ;  /* 0x0000000207257819 */ /* 0x000fc600000006ff */
[----:B------:R-:W-:Y:S01]  /*0750*/  IMAD.IADD R35, R218, 0x1, R35 ;  /* 0x00000001da237824 */ /* 0x000fe200078e0223 */
[----:B------:R-:W-:Y:S02]  /*0760*/  SHF.R.S32.HI R15, RZ, 0x1f, R2 ;  /* 0x0000001fff0f7819 */ /* 0x000fe40000011402 */
[----:B------:R-:W-:Y:S02]  /*0770*/  @!P0 LEA R0, R22, R37, 0x3 ;  /* 0x0000002516008211 */ /* 0x000fe400078e18ff */
[----:B------:R-:W-:Y:S02]  /*0780*/  @P3 LEA R10, P4, R2, R12, 0x2 ;  /* 0x0000000c020a3211 */ /* 0x000fe400078810ff */
[----:B------:R-:W-:Y:S01]  /*0790*/  ISETP.EQ.U32.AND P1, PT, RZ, UR6, PT ;  /* 0x00000006ff007c0c */ /* 0x000fe2000bf22070 */
[----:B-1----:R-:W-:-:S03]  /*07a0*/  @!P0 IMAD R11, R35, R25, R0 ;  /* 0x00000019230b8224 */ /* 0x002fc600078e0200 */
[----:B------:R-:W-:Y:S01]  /*07b0*/  ISETP.EQ.OR.EX P1, PT, RZ, UR7, P0, P1 ;  /* 0x00000007ff007c0c */ /* 0x000fe20008722710 */
[----:B0-----:R-:W-:Y:S01]  /*07c0*/  @!P0 IMAD.WIDE R4, R11, 0x2, R4 ;  /* 0x000000020b048825 */ /* 0x001fe200078e0204 */
[----:B------:R-:W-:Y:S02]  /*07d0*/  @P3 LEA.HI.X R11, R2, R13, R15, 0x2, P4 ;  /* 0x0000000d020b3211 */ /* 0x000fe400020f140f */
[----:B------:R-:W-:Y:S01]  /*07e0*/  IADD3 R15, R3, R14, RZ ;  /* 0x0000000e030f7210 */ /* 0x000fe20007ffe0ff */
[----:B------:R-:W-:Y:S01]  /*07f0*/  @P2 IMAD R13, R16, UR5, R19 ;  /* 0x00000005100d2c24 */ /* 0x000fe2000f8e0213 */
[----:B------:R-:W5:Y:S03]  /*0800*/  @!P0 LDG.E.64 R28, desc[UR36][R4.64] ;  /* 0x00000024041c8981 */ /* 0x000f66000c1e1b00 */
[----:B------:R-:W-:Y:S01]  /*0810*/  @P2 IMAD R13, R13, 0x50, R14 ;  /* 0x000000500d0d2824 */ /* 0x000fe200078e020e */
[----:B------:R-:W5:Y:S03]  /*0820*/  @P3 LDG.E R23, desc[UR36][R10.64] ;  /* 0x000000240a173981 */ /* 0x000f66000c1e1900 */
[----:B------:R-:W0:Y:S01]  /*0830*/  @!P1 LDC.64 R6, c[0x0][0x220] ;  /* 0x00008800ff069b82 */ /* 0x000e220000000a00 */
        /* <DEDUP_REMOVED lines=24> */
[----:B------:R-:W-:Y:S01]  /*09c0*/  VIADD R0, R25, 0x4 ;  /* 0x0000000419007836 */ /* 0x000fe20000000000 */
[----:B------:R-:W-:-:S09]  /*09d0*/  CS2R R30, SRZ ;  /* 0x00000000001e7805 */ /* 0x000fd2000001ff00 */
[----:B------:R-:W-:Y:S02]  /*09e0*/  @!P3 IADD3 R24, R24, -R3, RZ ;  /* 0x800000031818b210 */ /* 0x000fe40007ffe0ff */
[----:B------:R-:W-:Y:S02]  /*09f0*/  SHF.R.S32.HI R3, RZ, 0x1f, R0 ;  /* 0x0000001fff037819 */ /* 0x000fe40000011400 */
        /* <DEDUP_REMOVED lines=14> */
.L_x_478:
[----:B------:R-:W-:Y:S05]  /*0ae0*/  BSYNC B0 ;  /* 0x0000000000007941 */ /* 0x000fea0003800000 */
.L_x_477:
        /* <DEDUP_REMOVED lines=69> */
.L_x_481:
        /* <DEDUP_REMOVED lines=9> */
.L_x_482:
        /* <DEDUP_REMOVED lines=61> */
.L_x_486:
        /* <DEDUP_REMOVED lines=62> */
.L_x_489:
[----:B------:R-:W-:Y:S05]  /*1780*/  BSYNC B2 ;  /* 0x0000000000027941 */ /* 0x000fea0003800000 */
.L_x_488:
[C-C-:B------:R-:W-:Y:S02]  /*1790*/  PRMT R0, R28.reuse, 0x5410, R29.reuse ;  /* 0x000054101c007816 */ /* 0x140fe4000000001d */
[----:B------:R-:W-:-:S03]  /*17a0*/  PRMT R3, R28, 0x7632, R29 ;  /* 0x000076321c037816 */ /* 0x000fc6000000001d */
[----:B------:R0:W-:Y:S04]  /*17b0*/  STS [R21], R0 ;  /* 0x0000000015007388 */ /* 0x0001e80000000800 */
[----:B------:R0:W-:Y:S02]  /*17c0*/  STS [R12], R3 ;  /* 0x000000030c007388 */ /* 0x0001e40000000800 */
.L_x_487:
[----:B------:R-:W-:Y:S05]  /*17d0*/  BSYNC B1 ;  /* 0x0000000000017941 */ /* 0x000fea0003800000 */
.L_x_485:
[C-C-:B0-----:R-:W-:Y:S02]  /*17e0*/  PRMT R0, R32.reuse, 0x5410, R33.reuse ;  /* 0x0000541020007816 */ /* 0x141fe40000000021 */
[----:B------:R-:W-:-:S03]  /*17f0*/  PRMT R3, R32, 0x7632, R33 ;  /* 0x0000763220037816 */ /* 0x000fc60000000021 */
[----:B------:R1:W-:Y:S04]  /*1800*/  STS [R15], R0 ;  /* 0x000000000f007388 */ /* 0x0003e80000000800 */
[----:B------:R1:W-:Y:S02]  /*1810*/  STS [R20], R3 ;  /* 0x0000000314007388 */ /* 0x0003e40000000800 */
.L_x_484:
[----:B------:R-:W-:Y:S05]  /*1820*/  BSYNC B0 ;  /* 0x0000000000007941 */ /* 0x000fea0003800000 */
.L_x_483:
[----:B------:R-:W-:Y:S06]  /*1830*/  BAR.SYNC.DEFER_BLOCKING 0x0 ;  /* 0x0000000000007b1d */ /* 0x000fec0000010000 */
[----:B------:R-:W-:Y:S04]  /*1840*/  BSSY B0, `(.L_x_490) ;  /* 0x0000005000007945 */ /* 0x000fe80003800000 */
[----:B------:R-:W-:Y:S05]  /*1850*/  @!P6 BRA `(.L_x_491) ;  /* 0x00000000000ce947 */ /* 0x000fea0003800000 */
[----:B------:R-:W-:Y:S01]  /*1860*/  ISETP.NE.AND P0, PT, R34, RZ, PT ;  /* 0x000000ff2200720c */ /* 0x000fe20003f05270 */
[----:B0-----:R2:W3:-:S12]  /*1870*/  LDS.64 R32, [R13] ;  /* 0x000000000d207984 */ /* 0x0014d80000000a00 */
[----:B------:R2:W4:Y:S02]  /*1880*/  @!P0 LDS.64 R28, [R14] ;  /* 0x000000000e1c8984 */ /* 0x0005240000000a00 */
.L_x_491:
[----:B------:R-:W-:Y:S05]  /*1890*/  BSYNC B0 ;  /* 0x0000000000007941 */ /* 0x000fea0003800000 */
.L_x_490:
[----:B------:R-:W-:Y:S06]  /*18a0*/  BAR.SYNC.DEFER_BLOCKING 0x0 ;  /* 0x0000000000007b1d */ /* 0x000fec0000010000 */
[----:B------:R-:W-:Y:S05]  /*18b0*/  BRA `(.L_x_480) ;  /* 0x0000000400707947 */ /* 0x000fea0003800000 */
.L_x_479:
        /* <DEDUP_REMOVED lines=41> */
.L_x_492:
        /* <DEDUP_REMOVED lines=50> */
.L_x_493:
[----:B------:R-:W-:Y:S05]  /*1e70*/  BSYNC B0 ;  /* 0x0000000000007941 */ /* 0x000fea0003800000 */
.L_x_480:
        /* <DEDUP_REMOVED lines=39> */
.L_x_616:
[----:B-1----:R-:W-:-:S07]  /*20f0*/  FADD.FTZ R14, R5, R14 ;  /* 0x0000000e050e7221 */ /* 0x002fce0000010000 */
.L_x_495:
[----:B------:R-:W-:Y:S05]  /*2100*/  BSYNC B0 ;  /* 0x0000000000007941 */ /* 0x000fea0003800000 */
.L_x_494:
        /* <DEDUP_REMOVED lines=22> */
.L_x_497:
[----:B------:R-:W-:Y:S05]  /*2270*/  WARPSYNC.ALL ;  /* 0x0000000000007948 */ /* 0x000fea0003800000 */
[----:B------:R-:W5:Y:S08]  /*2280*/  S2UR UR5, SR_CgaCtaId ;  /* 0x00000000000579c3 */ /* 0x000f700000008800 */
[----:B------:R-:W-:Y:S01]  /*2290*/  BAR.SYNC.DEFER_BLOCKING 0x0 ;  /* 0x0000000000007b1d */ /* 0x000fe20000010000 */
[--C-:B-1----:R-:W-:Y:S01]  /*22a0*/  IADD3 R0, R22, 0x1f, -R215.reuse ;  /* 0x0000001f16007810 */ /* 0x102fe20007ffe8d7 */
[----:B------:R-:W-:-:S03]  /*22b0*/  IMAD.IADD R214, R84, 0x1, R215 ;  /* 0x0000000154d67824 */ /* 0x000fc600078e02d7 */
[----:B------:R-:W-:Y:S01]  /*22c0*/  SHF.R.S32.HI R3, RZ, 0x1f, R0 ;  /* 0x0000001fff037819 */ /* 0x000fe20000011400 */
[----:B------:R-:W-:-:S03]  /*22d0*/  UMOV UR4, 0x400 ;  /* 0x0000040000047882 */ /* 0x000fc60000000000 */
        /* <DEDUP_REMOVED lines=44> */
.L_x_498:
[----:B------:R-:W-:Y:S01]  /*25a0*/  ULDC UR8, c[0x0][0x2a0] ;  /* 0x0000a80000087ab9 */ /* 0x000fe20000000800 */
[----:B------:R-:W-:Y:S01]  /*25b0*/  ULDC.64 UR6, c[0x0][0x2b0] ;  /* 0x0000ac0000067ab9 */ /* 0x000fe20000000a00 */
[----:B------:R-:W-:Y:S01]  /*25c0*/  ULDC.64 UR10, c[0x0][0x2c8] ;  /* 0x0000b200000a7ab9 */ /* 0x000fe20000000a00 */
[----:B------:R-:W-:Y:S01]  /*25d0*/  BSSY B0, `(.L_x_499) ;  /* 0x00002be000007945 */ /* 0x000fe20003800000 */
[----:B------:R-:W-:-:S03]  /*25e0*/  IMAD R212, R212, 0x50, RZ ;  /* 0x00000050d4d47824 */ /* 0x000fc600078e02ff */
[----:B------:R-:W-:Y:S05]  /*25f0*/  @P0 BRA `(.L_x_500) ;  /* 0x0000002800ec0947 */ /* 0x000fea0003800000 */
[-C--:B------:R-:W-:Y:S01]  /*2600*/  IABS R0, R149.reuse ;  /* 0x0000009500007213 */ /* 0x080fe20000000000 */
[----:B------:R-:W1:Y:S01]  /*2610*/  LDC R217, c[0x0][0x2c0] ;  /* 0x0000b000ffd97b82 */ /* 0x000e620000000800 */
[-C--:B------:R-:W-:Y:S01]  /*2620*/  IMAD R218, R218, R149.reuse, RZ ;  /* 0x00000095dada7224 */ /* 0x080fe200078e02ff */
[----:B------:R-:W-:Y:S01]  /*2630*/  ULDC UR4, c[0x0][0x298] ;  /* 0x0000a60000047ab9 */ /* 0x000fe20000000800 */
[----:B------:R-:W3:Y:S01]  /*2640*/  I2F.RP R6, R0 ;  /* 0x0000000000067306 */ /* 0x000ee20000209400 */
[----:B------:R-:W-:Y:S02]  /*2650*/  IMAD R21, R212, R149, RZ ;  /* 0x00000095d4157224 */ /* 0x000fe400078e02ff */
[----:B------:R-:W-:Y:S01]  /*2660*/  IMAD R216, R149, 0x50, RZ ;  /* 0x0000005095d87824 */ /* 0x000fe200078e02ff */
[----:B------:R-:W-:Y:S02]  /*2670*/  SHF.R.S32.HI R213, RZ, 0x1f, R218 ;  /* 0x0000001fffd57819 */ /* 0x000fe400000114da */
[----:B------:R-:W-:-:S02]  /*2680*/  SHF.R.S32.HI R20, RZ, 0x1f, R21 ;  /* 0x0000001fff147819 */ /* 0x000fc40000011415 */
        /* <DEDUP_REMOVED lines=8> */
.L_x_535:
[----:B0-----:R-:W0:Y:S01]  /*2710*/  LDC R223, c[0x0][0x284] ;  /* 0x0000a100ffdf7b82 */ /* 0x001e220000000800 */
[----:B------:R-:W-:-:S04]  /*2720*/  ISETP.NE.U32.AND P0, PT, RZ, UR6, PT ;  /* 0x00000006ff007c0c */ /* 0x000fc8000bf05070 */
[----:B------:R-:W-:Y:S02]  /*2730*/  ISETP.NE.AND.EX P0, PT, RZ, UR7, PT, P0 ;  /* 0x00000007ff007c0c */ /* 0x000fe4000bf05300 */
[----:B------:R-:W-:Y:S01]  /*2740*/  IABS R222, R214 ;  /* 0x000000d600de7213 */ /* 0x000fe20000000000 */
[----:B-1----:R-:W1:Y:S10]  /*2750*/  LDC.64 R226, c[0x0][0x2e0] ;  /* 0x0000b800ffe27b82 */ /* 0x002e740000000a00 */
[----:B------:R-:W-:Y:S01]  /*2760*/  @P0 SHF.R.S32.HI R210, RZ, 0x1f, R214 ;  /* 0x0000001fffd20819 */ /* 0x000fe200000114d6 */
[----:B0-----:R-:W-:-:S05]  /*2770*/  @P0 IMAD R209, R2, R223, RZ ;  /* 0x000000df02d10224 */ /* 0x001fca00078e02ff */
[--C-:B------:R-:W-:Y:S02]  /*2780*/  @P0 SHF.R.S32.HI R211, RZ, 0x1f, R209.reuse ;  /* 0x0000001fffd30819 */ /* 0x100fe400000114d1 */
[----:B------:R-:W-:-:S04]  /*2790*/  @P0 IADD3 R208, P1, P3, R214, UR6, R209 ;  /* 0x00000006d6d00c10 */ /* 0x000fc8000fb3e0d1 */
[----:B------:R-:W-:-:S05]  /*27a0*/  @P0 IADD3.X R209, R210, UR7, R211, P1, P3 ;  /* 0x00000007d2d10c10 */ /* 0x000fca0008fe64d3 */
[----:B---3--:R0:W3:Y:S01]  /*27b0*/  @P0 LDG.E.U8 R208, desc[UR36][R208.64] ;  /* 0x00000024d0d00981 */ /* 0x0080e2000c1e1100 */
[----:B------:R-:W-:Y:S01]  /*27c0*/  IMAD.HI.U32 R210, R3, R222, RZ ;  /* 0x000000de03d27227 */ /* 0x000fe200078e00ff */
[----:B------:R-:W-:Y:S01]  /*27d0*/  IABS R221, R223 ;  /* 0x000000df00dd7213 */ /* 0x000fe20000000000 */
[----:B------:R-:W-:Y:S01]  /*27e0*/  BSSY B1, `(.L_x_501) ;  /* 0x0000037000017945 */ /* 0x000fe20003800000 */
[----:B------:R-:W-:Y:S01]  /*27f0*/  ISETP.GE.AND P4, PT, R214, RZ, PT ;  /* 0x000000ffd600720c */ /* 0x000fe20003f86270 */
[----:B------:R-:W-:Y:S02]  /*2800*/  IMAD.MOV R211, RZ, RZ, -R210 ;  /* 0x000000ffffd37224 */ /* 0x000fe400078e0ad2 */
[----:B------:R-:W0:Y:S01]  /*2810*/  LDC R210, c[0x0][0x288] ;  /* 0x0000a200ffd27b82 */ /* 0x000e220000000800 */
[----:B----4-:R-:W-:Y:S02]  /*2820*/  IMAD.MOV.U32 R224, RZ, RZ, 0x50 ;  /* 0x00000050ffe07424 */ /* 0x010fe400078e00ff */
[----:B------:R-:W-:-:S05]  /*2830*/  IMAD R222, R221, R211, R222 ;  /* 0x000000d3ddde7224 */ /* 0x000fca00078e02de */
[----:B------:R-:W-:-:S13]  /*2840*/  ISETP.GT.U32.AND P1, PT, R0, R222, PT ;  /* 0x000000de0000720c */ /* 0x000fda0003f24070 */
[----:B------:R-:W-:Y:S02]  /*2850*/  @!P1 IADD3 R222, R222, -R221, RZ ;  /* 0x800000dddede9210 */ /* 0x000fe40007ffe0ff */
[----:B------:R-:W-:Y:S01]  /*2860*/  ISETP.NE.AND P1, PT, R223, RZ, PT ;  /* 0x000000ffdf00720c */ /* 0x000fe20003f25270 */
[----:B0-----:R-:W-:Y:S01]  /*2870*/  IMAD R209, R16, R210, R19 ;  /* 0x000000d210d17224 */ /* 0x001fe200078e0213 */
[----:B------:R-:W-:-:S03]  /*2880*/  ISETP.GT.U32.AND P3, PT, R0, R222, PT ;  /* 0x000000de0000720c */ /* 0x000fc60003f64070 */
[----:B------:R-:W-:-:S04]  /*2890*/  IMAD R209, R209, R224, 0x8 ;  /* 0x00000008d1d17424 */ /* 0x000fc800078e02e0 */
[----:B-1----:R-:W-:-:S06]  /*28a0*/  IMAD.WIDE R226, R209, 0x2, R226 ;  /* 0x00000002d1e27825 */ /* 0x002fcc00078e02e2 */
[----:B------:R-:W-:Y:S02]  /*28b0*/  @!P3 IADD3 R222, R222, -R221, RZ ;  /* 0x800000dddedeb210 */ /* 0x000fe40007ffe0ff */
[----:B------:R-:W-:Y:S02]  /*28c0*/  ISETP.GE.AND P3, PT, R214, R22, PT ;  /* 0x00000016d600720c */ /* 0x000fe40003f66270 */
[----:B------:R-:W-:Y:S02]  /*28d0*/  @!P4 IADD3 R222, -R222, RZ, RZ ;  /* 0x000000ffdedec210 */ /* 0x000fe40007ffe1ff */
[----:B------:R-:W-:-:S05]  /*28e0*/  @!P1 LOP3.LUT R222, RZ, R223, RZ, 0x33, !PT ;  /* 0x000000dfffde9212 */ /* 0x000fca00078e33ff */
[----:B------:R-:W-:Y:S01]  /*28f0*/  IMAD R221, R223, 0xf, R222 ;  /* 0x0000000fdfdd7824 */ /* 0x000fe200078e02de */
[----:B---3--:R-:W-:-:S03]  /*2900*/  ISETP.NE.AND P0, PT, R208, RZ, P0 ;  /* 0x000000ffd000720c */ /* 0x008fc60000705270 */
[----:B-----5:R-:W-:Y:S10]  /*2910*/  @P3 BRA `(.L_x_502) ;  /* 0x00000000008c3947 */ /* 0x020ff40003800000 */
[----:B------:R-:W-:Y:S02]  /*2920*/  SHF.L.U32 R229, R222, 0x3, RZ ;  /* 0x00000003dee57819 */ /* 0x000fe400000006ff */
[----:B------:R-:W-:Y:S02]  /*2930*/  CS2R R150, SRZ ;  /* 0x0000000000967805 */ /* 0x000fe4000001ff00 */
[----:B------:R-:W-:-:S13]  /*2940*/  ISETP.GE.AND P1, PT, R229, R216, PT ;  /* 0x000000d8e500720c */ /* 0x000fda0003f26270 */
[----:B------:R-:W0:Y:S01]  /*2950*/  @!P1 LDC.64 R208, c[0x0][0x248] ;  /* 0x00009200ffd09b82 */ /* 0x000e220000000a00 */
[----:B------:R-:W-:-:S04]  /*2960*/  @!P1 IADD3 R148, P2, R21, R229, RZ ;  /* 0x000000e515949210 */ /* 0x000fc80007f5e0ff */
[----:B------:R-:W-:Y:S02]  /*2970*/  @!P1 LEA.HI.X.SX32 R149, R229, R20, 0x1, P2 ;  /* 0x00000014e5959211 */ /* 0x000fe400010f0eff */
[----:B0-----:R-:W-:-:S04]  /*2980*/  @!P1 LEA R208, P2, R148, R208, 0x1 ;  /* 0x000000d094d09211 */ /* 0x001fc800078408ff */
[----:B------:R-:W-:Y:S02]  /*2990*/  @!P1 LEA.HI.X R209, R148, R209, R149, 0x1, P2 ;  /* 0x000000d194d19211 */ /* 0x000fe400010f0c95 */
[----:B------:R-:W-:-:S06]  /*29a0*/  CS2R R148, SRZ ;  /* 0x0000000000947805 */ /* 0x000fcc000001ff00 */
[----:B------:R0:W5:Y:S01]  /*29b0*/  @!P1 LDG.E.128 R148, desc[UR36][R208.64] ;  /* 0x00000024d0949981 */ /* 0x000162000c1e1d00 */
[----:B------:R-:W-:-:S06]  /*29c0*/  UISETP.NE.AND UP0, UPT, UR5, URZ, UPT ;  /* 0x0000003f0500728c */ /* 0x000fcc000bf05270 */
        /* <DEDUP_REMOVED lines=24> */
.L_x_502:
[----:B------:R-:W-:Y:S05]  /*2b50*/  BSYNC B1 ;  /* 0x0000000000017941 */ /* 0x000fea0003800000 */
.L_x_501:
[----:B------:R-:W-:Y:S04]  /*2b60*/  BSSY B1, `(.L_x_503) ;  /* 0x0000020000017945 */ /* 0x000fe80003800000 */
[----:B------:R-:W-:Y:S05]  /*2b70*/  @P3 BRA `(.L_x_504) ;  /* 0x0000000000783947 */ /* 0x000fea0003800000 */
[----:B------:R-:W-:Y:S01]  /*2b80*/  IMAD.IADD R4, R222, 0x1, R223 ;  /* 0x00000001de047824 */ /* 0x000fe200078e02df */
[----:B--2---:R-:W-:-:S04]  /*2b90*/  CS2R R6, SRZ ;  /* 0x0000000000067805 */ /* 0x004fc8000001ff00 */
[----:B------:R-:W-:-:S04]  /*2ba0*/  SHF.L.U32 R229, R4, 0x3, RZ ;  /* 0x0000000304e57819 */ /* 0x000fc800000006ff */
[----:B------:R-:W-:-:S13]  /*2bb0*/  ISETP.GE.AND P1, PT, R229, R216, PT ;  /* 0x000000d8e500720c */ /* 0x000fda0003f26270 */
[----:B------:R-:W1:Y:S01]  /*2bc0*/  @!P1 LDC.64 R208, c[0x0][0x248] ;  /* 0x00009200ffd09b82 */ /* 0x000e620000000a00 */
[----:B------:R-:W-:-:S04]  /*2bd0*/  @!P1 IADD3 R4, P2, R21, R229, RZ ;  /* 0x000000e515049210 */ /* 0x000fc80007f5e0ff */
[----:B------:R-:W-:Y:S02]  /*2be0*/  @!P1 LEA.HI.X.SX32 R5, R229, R20, 0x1, P2 ;  /* 0x00000014e5059211 */ /* 0x000fe400010f0eff */
        /* <DEDUP_REMOVED lines=23> */
.L_x_504:
[----:B------:R-:W-:Y:S05]  /*2d60*/  BSYNC B1 ;  /* 0x0000000000017941 */ /* 0x000fea0003800000 */
.L_x_503:
[----:B------:R-:W-:Y:S04]  /*2d70*/  BSSY B1, `(.L_x_505) ;  /* 0x0000021000017945 */ /* 0x000fe80003800000 */
[----:B------:R-:W-:Y:S05]  /*2d80*/  @P3 BRA `(.L_x_506) ;  /* 0x00000000007c3947 */ /* 0x000fea0003800000 */
[----:B------:R-:W-:Y:S02]  /*2d90*/  LEA R152, R223, R222, 0x1 ;  /* 0x000000dedf987211 */ /* 0x000fe400078e08ff */
[----:B------:R-:W-:-:S03]  /*2da0*/  CS2R R154, SRZ ;  /* 0x00000000009a7805 */ /* 0x000fc6000001ff00 */
[----:B------:R-:W-:-:S05]  /*2db0*/  IMAD.SHL.U32 R229, R152, 0x8, RZ ;  /* 0x0000000898e57824 */ /* 0x000fca00078e00ff */
[----:B------:R-:W-:-:S13]  /*2dc0*/  ISETP.GE.AND P1, PT, R229, R216, PT ;  /* 0x000000d8e500720c */ /* 0x000fda0003f26270 */
[----:B------:R-:W3:Y:S01]  /*2dd0*/  @!P1 LDC.64 R208, c[0x0][0x248] ;  /* 0x00009200ffd09b82 */ /* 0x000ee20000000a00 */
[----:B------:R-:W-:-:S04]  /*2de0*/  @!P1 IADD3 R152, P2, R21, R229, RZ ;  /* 0x000000e515989210 */ /* 0x000fc80007f5e0ff */
[----:B------:R-:W-:Y:S02]  /*2df0*/  @!P1 LEA.HI.X.SX32 R153, R229, R20, 0x1, P2 ;  /* 0x00000014e5999211 */ /* 0x000fe400010f0eff */
[----:B---3--:R-:W-:-:S04]  /*2e00*/  @!P1 LEA R208, P2, R152, R208, 0x1 ;  /* 0x000000d098d09211 */ /* 0x008fc800078408ff */
[----:B------:R-:W-:Y:S02]  /*2e10*/  @!P1 LEA.HI.X R209, R152, R209, R153, 0x1, P2 ;  /* 0x000000d198d19211 */ /* 0x000fe400010f0c99 */
[----:B------:R-:W-:-:S06]  /*2e20*/  CS2R R152, SRZ ;  /* 0x0000000000987805 */ /* 0x000fcc000001ff00 */
[----:B------:R3:W5:Y:S01]  /*2e30*/  @!P1 LDG.E.128 R152, desc[UR36][R208.64] ;  /* 0x00000024d0989981 */ /* 0x000762000c1e1d00 */
[----:B------:R-:W-:-:S06]  /*2e40*/  UISETP.NE.AND UP0, UPT, UR5, URZ, UPT ;  /* 0x0000003f0500728c */ /* 0x000fcc000bf05270 */
[----:B------:R-:W-:-:S13]  /*2e50*/  PLOP3.LUT P2, PT, PT, PT, UP0, 0x80, 0x0 ;  /* 0x000000000000781c */ /* 0x000fda0003f4f008 */
[----:B---3--:R-:W-:Y:S05]  /*2e60*/  @P2 BRA `(.L_x_506) ;  /* 0x0000000000442947 */ /* 0x008fea0003800000 */
[----:B------:R-:W-:-:S13]  /*2e70*/  LOP3.LUT P5, RZ, R27, 0x1, RZ, 0xc0, !PT ;  /* 0x000000011bff7812 */ /* 0x000fda00078ac0ff */
[----:B------:R-:W3:Y:S01]  /*2e80*/  @P5 LDG.E.128 R208, desc[UR36][R226.64+0x10] ;  /* 0x00001024e2d05981 */ /* 0x000ee2000c1e1d00 */
[----:B------:R-:W-:Y:S01]  /*2e90*/  ISETP.GE.AND P1, PT, R229, R216, PT ;  /* 0x000000d8e500720c */ /* 0x000fe20003f26270 */
[----:B-----5:R-:W-:Y:S01]  /*2ea0*/  HFMA2.MMA R153, R153, 1, 1, R93 ;  /* 0x3c003c0099997835 */ /* 0x020fe2000000005d */
[----:B------:R-:W-:Y:S01]  /*2eb0*/  HADD2 R152, R152, R92 ;  /* 0x0000005c98987230 */ /* 0x000fe20000000000 */
[----:B------:R-:W-:Y:S01]  /*2ec0*/  HFMA2.MMA R155, R155, 1, 1, R95 ;  /* 0x3c003c009b9b7835 */ /* 0x000fe2000000005f */
[----:B------:R-:W-:-:S09]  /*2ed0*/  HADD2 R154, R154, R94 ;  /* 0x0000005e9a9a7230 */ /* 0x000fd20000000000 */
[----:B01----:R-:W0:Y:S01]  /*2ee0*/  @!P1 LDC.64 R224, c[0x0][0x248] ;  /* 0x00009200ffe09b82 */ /* 0x003e220000000a00 */
        /* <DEDUP_REMOVED lines=9> */
.L_x_506:
[----:B------:R-:W-:Y:S05]  /*2f80*/  BSYNC B1 ;  /* 0x0000000000017941 */ /* 0x000fea0003800000 */
.L_x_505:
[----:B------:R-:W-:Y:S04]  /*2f90*/  BSSY B1, `(.L_x_507) ;  /* 0x0000021000017945 */ /* 0x000fe80003800000 */
[----:B------:R-:W-:Y:S05]  /*2fa0*/  @P3 BRA `(.L_x_508) ;  /* 0x00000000007c3947 */ /* 0x000fea0003800000 */
[----:B------:R-:W-:Y:S01]  /*2fb0*/  IMAD R156, R223, 0x3, R222 ;  /* 0x00000003df9c7824 */ /* 0x000fe200078e02de */
[----:B------:R-:W-:-:S04]  /*2fc0*/  CS2R R158, SRZ ;  /* 0x00000000009e7805 */ /* 0x000fc8000001ff00 */
[----:B------:R-:W-:-:S04]  /*2fd0*/  SHF.L.U32 R229, R156, 0x3, RZ ;  /* 0x000000039ce57819 */ /* 0x000fc800000006ff */
[----:B------:R-:W-:-:S13]  /*2fe0*/  ISETP.GE.AND P1, PT, R229, R216, PT ;  /* 0x000000d8e500720c */ /* 0x000fda0003f26270 */
[----:B------:R-:W4:Y:S01]  /*2ff0*/  @!P1 LDC.64 R208, c[0x0][0x248] ;  /* 0x00009200ffd09b82 */ /* 0x000f220000000a00 */
[----:B------:R-:W-:-:S04]  /*3000*/  @!P1 IADD3 R156, P2, R21, R229, RZ ;  /* 0x000000e5159c9210 */ /* 0x000fc80007f5e0ff */
[----:B------:R-:W-:Y:S02]  /*3010*/  @!P1 LEA.HI.X.SX32 R157, R229, R20, 0x1, P2 ;  /* 0x00000014e59d9211 */ /* 0x000fe400010f0eff */
[----:B----4-:R-:W-:-:S04]  /*3020*/  @!P1 LEA R208, P2, R156, R208, 0x1 ;  /* 0x000000d09cd09211 */ /* 0x010fc800078408ff */
[----:B------:R-:W-:Y:S02]  /*3030*/  @!P1 LEA.HI.X R209, R156, R209, R157, 0x1, P2 ;  /* 0x000000d19cd19211 */ /* 0x000fe400010f0c9d */
[----:B------:R-:W-:-:S06]  /*3040*/  CS2R R156, SRZ ;  /* 0x00000000009c7805 */ /* 0x000fcc000001ff00 */
[----:B------:R4:W5:Y:S01]  /*3050*/  @!P1 LDG.E.128 R156, desc[UR36][R208.64] ;  /* 0x00000024d09c9981 */ /* 0x000962000c1e1d00 */
[----:B------:R-:W-:-:S06]  /*3060*/  UISETP.NE.AND UP0, UPT, UR5, URZ, UPT ;  /* 0x0000003f0500728c */ /* 0x000fcc000bf05270 */
        /* <DEDUP_REMOVED lines=9> */
[----:B01-3--:R-:W0:Y:S01]  /*3100*/  @!P1 LDC.64 R224, c[0x0][0x248] ;  /* 0x00009200ffe09b82 */ /* 0x00be220000000a00 */
        /* <DEDUP_REMOVED lines=9> */
.L_x_508:
[----:B------:R-:W-:Y:S05]  /*31a0*/  BSYNC B1 ;  /* 0x0000000000017941 */ /* 0x000fea0003800000 */
.L_x_507:
[----:B------:R-:W-:Y:S04]  /*31b0*/  BSSY B1, `(.L_x_509) ;  /* 0x0000021000017945 */ /* 0x000fe80003800000 */
[----:B------:R-:W-:Y:S05]  /*31c0*/  @P3 BRA `(.L_x_510) ;  /* 0x00000000007c3947 */ /* 0x000fea0003800000 */
[----:B------:R-:W-:Y:S02]  /*31d0*/  LEA R160, R223, R222, 0x2 ;  /* 0x000000dedfa07211 */ /* 0x000fe400078e10ff */
[----:B------:R-:W-:-:S03]  /*31e0*/  CS2R R162, SRZ ;  /* 0x0000000000a27805 */ /* 0x000fc6000001ff00 */
[----:B------:R-:W-:-:S05]  /*31f0*/  IMAD.SHL.U32 R229, R160, 0x8, RZ ;  /* 0x00000008a0e57824 */ /* 0x000fca00078e00ff */
        /* <DEDUP_REMOVED lines=28> */
.L_x_510:
[----:B------:R-:W-:Y:S05]  /*33c0*/  BSYNC B1 ;  /* 0x0000000000017941 */ /* 0x000fea0003800000 */
.L_x_509:
[----:B------:R-:W-:Y:S04]  /*33d0*/  BSSY B1, `(.L_x_511) ;  /* 0x0000021000017945 */ /* 0x000fe80003800000 */
[----:B------:R-:W-:Y:S05]  /*33e0*/  @P3 BRA `(.L_x_512) ;  /* 0x00000000007c3947 */ /* 0x000fea0003800000 */
[----:B------:R-:W-:Y:S01]  /*33f0*/  IMAD R164, R223, 0x5, R222 ;  /* 0x00000005dfa47824 */ /* 0x000fe200078e02de */
[----:B------:R-:W-:-:S04]  /*3400*/  CS2R R166, SRZ ;  /* 0x0000000000a67805 */ /* 0x000fc8000001ff00 */
[----:B------:R-:W-:-:S04]  /*3410*/  SHF.L.U32 R229, R164, 0x3, RZ ;  /* 0x00000003a4e57819 */ /* 0x000fc800000006ff */
        /* <DEDUP_REMOVED lines=28> */
.L_x_512:
[----:B------:R-:W-:Y:S05]  /*35e0*/  BSYNC B1 ;  /* 0x0000000000017941 */ /* 0x000fea0003800000 */
.L_x_511:
        /* <DEDUP_REMOVED lines=33> */
.L_x_514:
[----:B------:R-:W-:Y:S05]  /*3800*/  BSYNC B1 ;  /* 0x0000000000017941 */ /* 0x000fea0003800000 */
.L_x_513:
[----:B------:R-:W-:Y:S04]  /*3810*/  BSSY B1, `(.L_x_515) ;  /* 0x0000021000017945 */ /* 0x000fe80003800000 */
[----:B------:R-:W-:Y:S05]  /*3820*/  @P3 BRA `(.L_x_516) ;  /* 0x00000000007c3947 */ /* 0x000fea0003800000 */
[----:B------:R-:W-:Y:S01]  /*3830*/  IMAD R172, R223, 0x7, R222 ;  /* 0x00000007dfac7824 */ /* 0x000fe200078e02de */
        /* <DEDUP_REMOVED lines=30> */
.L_x_516:
[----:B------:R-:W-:Y:S05]  /*3a20*/  BSYNC B1 ;  /* 0x0000000000017941 */ /* 0x000fea0003800000 */
.L_x_515:
[----:B------:R-:W-:Y:S04]  /*3a30*/  BSSY B1, `(.L_x_517) ;  /* 0x0000021000017945 */ /* 0x000fe80003800000 */
[----:B------:R-:W-:Y:S05]  /*3a40*/  @P3 BRA `(.L_x_518) ;  /* 0x00000000007c3947 */ /* 0x000fea0003800000 */
[----:B------:R-:W-:Y:S02]  /*3a50*/  LEA R176, R223, R222, 0x3 ;  /* 0x000000dedfb07211 */ /* 0x000fe400078e18ff */
[----:B------:R-:W-:Y:S02]  /*3a60*/  CS2R R178, SRZ ;  /* 0x0000000000b27805 */ /* 0x000fe4000001ff00 */
        /* <DEDUP_REMOVED lines=29> */
.L_x_518:
[----:B------:R-:W-:Y:S05]  /*3c40*/  BSYNC B1 ;  /* 0x0000000000017941 */ /* 0x000fea0003800000 */
.L_x_517:
        /* <DEDUP_REMOVED lines=33> */
.L_x_520:
[----:B------:R-:W-:Y:S05]  /*3e60*/  BSYNC B1 ;  /* 0x0000000000017941 */ /* 0x000fea0003800000 */
.L_x_519:
        /* <DEDUP_REMOVED lines=33> */
.L_x_522:
[----:B------:R-:W-:Y:S05]  /*4080*/  BSYNC B1 ;  /* 0x0000000000017941 */ /* 0x000fea0003800000 */
.L_x_521:
        /* <DEDUP_REMOVED lines=33> */
.L_x_524:
[----:B------:R-:W-:Y:S05]  /*42a0*/  BSYNC B1 ;  /* 0x0000000000017941 */ /* 0x000fea0003800000 */
.L_x_523:
        /* <DEDUP_REMOVED lines=33> */
.L_x_526:
[----:B------:R-:W-:Y:S05]  /*44c0*/  BSYNC B1 ;  /* 0x0000000000017941 */ /* 0x000fea0003800000 */
.L_x_525:
        /* <DEDUP_REMOVED lines=33> */
.L_x_528:
[----:B------:R-:W-:Y:S05]  /*46e0*/  BSYNC B1 ;  /* 0x0000000000017941 */ /* 0x000fea0003800000 */
.L_x_527:
[----:B------:R-:W-:Y:S04]  /*46f0*/  BSSY B1, `(.L_x_529) ;  /* 0x0000021000017945 */ /* 0x000fe80003800000 */
[----:B------:R-:W-:Y:S05]  /*4700*/  @P3 BRA `(.L_x_530) ;  /* 0x00000000007c3947 */ /* 0x000fea0003800000 */
[----:B------:R-:W-:Y:S01]  /*4710*/  IMAD R222, R223, 0xe, R222 ;  /* 0x0000000edfde7824 */ /* 0x000fe200078e02de */
[----:B------:R-:W-:-:S04]  /*4720*/  CS2R R202, SRZ ;  /* 0x0000000000ca7805 */ /* 0x000fc8000001ff00 */
[----:B01-34-:R-:W-:-:S04]  /*4730*/  SHF.L.U32 R225, R222, 0x3, RZ ;  /* 0x00000003dee17819 */ /* 0x01bfc800000006ff */
        /* <DEDUP_REMOVED lines=28> */
.L_x_530:
[----:B------:R-:W-:Y:S05]  /*4900*/  BSYNC B1 ;  /* 0x0000000000017941 */ /* 0x000fea0003800000 */
.L_x_529:
[----:B------:R-:W-:Y:S04]  /*4910*/  BSSY B1, `(.L_x_531) ;  /* 0x0000020000017945 */ /* 0x000fe80003800000 */
[----:B------:R-:W-:Y:S05]  /*4920*/  @P3 BRA `(.L_x_532) ;  /* 0x0000000000783947 */ /* 0x000fea0003800000 */
[----:B01-34-:R-:W-:Y:S01]  /*4930*/  IMAD.SHL.U32 R225, R221, 0x8, RZ ;  /* 0x00000008dde17824 */ /* 0x01bfe200078e00ff */
[----:B------:R-:W-:-:S04]  /*4940*/  CS2R R206, SRZ ;  /* 0x0000000000ce7805 */ /* 0x000fc8000001ff00 */
        /* <DEDUP_REMOVED lines=28> */
.L_x_532:
[----:B------:R-:W-:Y:S05]  /*4b10*/  BSYNC B1 ;  /* 0x0000000000017941 */ /* 0x000fea0003800000 */
.L_x_531:
[----:B------:R-:W-:Y:S04]  /*4b20*/  BSSY B1, `(.L_x_533) ;  /* 0x0000065000017945 */ /* 0x000fe80003800000 */
[----:B------:R-:W-:Y:S05]  /*4b30*/  @P3 BRA `(.L_x_534) ;  /* 0x00000004008c3947 */ /* 0x000fea0003800000 */
[----:B------:R-:W1:Y:S01]  /*4b40*/  LDC.64 R208, c[0x0][0x2d8] ;  /* 0x0000b600ffd07b82 */ /* 0x000e620000000a00 */
[----:B------:R-:W-:-:S04]  /*4b50*/  ISETP.NE.U32.AND P1, PT, RZ, UR10, PT ;  /* 0x0000000aff007c0c */ /* 0x000fc8000bf25070 */
[----:B------:R-:W-:-:S13]  /*4b60*/  ISETP.NE.AND.EX P3, PT, RZ, UR11, PT, P1 ;  /* 0x0000000bff007c0c */ /* 0x000fda000bf65310 */
[----:B0-----:R-:W0:Y:S01]  /*4b70*/  @P3 LDC R222, c[0x0][0x2d0] ;  /* 0x0000b400ffde3b82 */ /* 0x001e220000000800 */
[----:B-1----:R-:W-:-:S07]  /*4b80*/  ISETP.NE.U32.AND P1, PT, R208, RZ, PT ;  /* 0x000000ffd000720c */ /* 0x002fce0003f25070 */
[----:B------:R-:W1:Y:S01]  /*4b90*/  @P3 LDC.64 R210, c[0x0][0x2c8] ;  /* 0x0000b200ffd23b82 */ /* 0x000e620000000a00 */
[----:B------:R-:W-:-:S13]  /*4ba0*/  ISETP.NE.AND.EX P1, PT, R209, RZ, PT, P1 ;  /* 0x000000ffd100720c */ /* 0x000fda0003f25310 */
[----:B------:R-:W2:Y:S01]  /*4bb0*/  @P1 LDC.64 R208, c[0x0][0x2d8] ;  /* 0x0000b600ffd01b82 */ /* 0x000ea20000000a00 */
[----:B0-----:R-:W-:-:S05]  /*4bc0*/  @P3 IMAD R221, R19, R222, R17 ;  /* 0x000000de13dd3224 */ /* 0x001fca00078e0211 */
[----:B------:R-:W-:-:S05]  /*4bd0*/  @P3 IADD3 R221, R221, -0x1, RZ ;  /* 0xffffffffdddd3810 */ /* 0x000fca0007ffe0ff */
[----:B------:R-:W-:-:S04]  /*4be0*/  @P3 IMAD R221, R221, R222, R214 ;  /* 0x000000dedddd3224 */ /* 0x000fc800078e02d6 */
[----:B-1----:R-:W-:-:S04]  /*4bf0*/  @P3 IMAD.WIDE R210, R221, 0x2, R210 ;  /* 0x00000002ddd23825 */ /* 0x002fc800078e02d2 */
[----:B--2---:R-:W-:Y:S02]  /*4c00*/  @P1 IMAD.WIDE R222, R19, 0x2, R208 ;  /* 0x0000000213de1825 */ /* 0x004fe400078e02d0 */
[----:B------:R0:W2:Y:S04]  /*4c10*/  @P3 LDG.E.U16 R208, desc[UR36][R210.64] ;  /* 0x00000024d2d03981 */ /* 0x0000a8000c1e1500 */
[----:B------:R1:W2:Y:S01]  /*4c20*/  @P1 LDG.E.U16 R209, desc[UR36][R222.64] ;  /* 0x00000024ded11981 */ /* 0x0002a2000c1e1500 */
[----:B-----5:R-:W-:Y:S01]  /*4c30*/  HFMA2.MMA R221, R9, R149, -RZ ;  /* 0x0000009509dd7235 */ /* 0x020fe200001000ff */
[C---:B------:R-:W-:Y:S01]  /*4c40*/  @P1 ISETP.GE.AND P4, PT, R214.reuse, R217, PT ;  /* 0x000000d9d600120c */ /* 0x040fe20003f86270 */
[----:B0-----:R-:W-:Y:S01]  /*4c50*/  HMUL2 R211, R8, R148 ;  /* 0x0000009408d37232 */ /* 0x001fe20000000000 */
[----:B-1----:R-:W-:-:S07]  /*4c60*/  @P1 IADD3 R222, R214, 0x1, -R17 ;  /* 0x00000001d6de1810 */ /* 0x002fce0007ffe811 */
[----:B------:R-:W-:Y:S01]  /*4c70*/  HFMA2 R221, R13, R5, R221 ;  /* 0x000000050ddd7231 */ /* 0x000fe200000000dd */
[----:B------:R-:W-:Y:S01]  /*4c80*/  HFMA2.MMA R223, R12, R4, R211 ;  /* 0x000000040cdf7235 */ /* 0x000fe200000000d3 */
[----:B------:R-:W-:Y:S02]  /*4c90*/  HMUL2 R211, R10, R150 ;  /* 0x000000960ad37232 */ /* 0x000fe40000000000 */
[----:B---34-:R-:W-:-:S04]  /*4ca0*/  HFMA2 R224, R29, R153, R221 ;  /* 0x000000991de07231 */ /* 0x018fc800000000dd */
[----:B------:R-:W-:Y:S01]  /*4cb0*/  HFMA2.MMA R221, R14, R6, R211 ;  /* 0x000000060edd7235 */ /* 0x000fe200000000d3 */
[----:B------:R-:W-:Y:S01]  /*4cc0*/  HMUL2 R211, R11, R151 ;  /* 0x000000970bd37232 */ /* 0x000fe20000000000 */
[----:B------:R-:W-:Y:S02]  /*4cd0*/  HFMA2.MMA R224, R33, R157, R224 ;  /* 0x0000009d21e07235 */ /* 0x000fe400000000e0 */
[----:B------:R-:W-:-:S03]  /*4ce0*/  HFMA2.MMA R223, R28, R152, R223 ;  /* 0x000000981cdf7235 */ /* 0x000fc600000000df */
[----:B------:R-:W-:-:S03]  /*4cf0*/  HFMA2.MMA R211, R15, R7, R211 ;  /* 0x000000070fd37235 */ /* 0x000fc600000000d3 */
[----:B------:R-:W-:Y:S01]  /*4d00*/  HFMA2.MMA R224, R37, R161, R224 ;  /* 0x000000a125e07235 */ /* 0x000fe200000000e0 */
[----:B------:R-:W-:-:S03]  /*4d10*/  HFMA2 R221, R30, R154, R221 ;  /* 0x0000009a1edd7231 */ /* 0x000fc600000000dd */
[----:B------:R-:W-:Y:S01]  /*4d20*/  HFMA2 R223, R32, R156, R223 ;  /* 0x0000009c20df7231 */ /* 0x000fe200000000df */
[----:B------:R-:W-:Y:S01]  /*4d30*/  HFMA2.MMA R211, R31, R155, R211 ;  /* 0x0000009b1fd37235 */ /* 0x000fe200000000d3 */
[----:B------:R-:W-:Y:S02]  /*4d40*/  HFMA2 R221, R34, R158, R221 ;  /* 0x0000009e22dd7231 */ /* 0x000fe400000000dd */
[----:B------:R-:W-:Y:S01]  /*4d50*/  HFMA2.MMA R224, R41, R165, R224 ;  /* 0x000000a529e07235 */ /* 0x000fe200000000e0 */
[----:B------:R-:W-:Y:S02]  /*4d60*/  HFMA2 R223, R36, R160, R223 ;  /* 0x000000a024df7231 */ /* 0x000fe400000000df */
[----:B------:R-:W-:Y:S02]  /*4d70*/  HFMA2 R221, R38, R162, R221 ;  /* 0x000000a226dd7231 */ /* 0x000fe400000000dd */
[----:B------:R-:W-:Y:S01]  /*4d80*/  HFMA2.MMA R211, R35, R159, R211 ;  /* 0x0000009f23d37235 */ /* 0x000fe200000000d3 */
[----:B------:R-:W-:-:S02]  /*4d90*/  HFMA2 R223, R40, R164, R223 ;  /* 0x000000a428df7231 */ /* 0x000fc400000000df */
[----:B------:R-:W-:Y:S01]  /*4da0*/  HFMA2.MMA R224, R45, R169, R224 ;  /* 0x000000a92de07235 */ /* 0x000fe200000000e0 */
[----:B------:R-:W-:Y:S02]  /*4db0*/  HFMA2 R221, R42, R166, R221 ;  /* 0x000000a62add7231 */ /* 0x000fe400000000dd */
[----:B------:R-:W-:Y:S02]  /*4dc0*/  HFMA2 R223, R44, R168, R223 ;  /* 0x000000a82cdf7231 */ /* 0x000fe400000000df */
[----:B------:R-:W-:Y:S01]  /*4dd0*/  HFMA2.MMA R211, R39, R163, R211 ;  /* 0x000000a327d37235 */ /* 0x000fe200000000d3 */
[----:B------:R-:W-:Y:S02]  /*4de0*/  HFMA2 R221, R46, R170, R221 ;  /* 0x000000aa2edd7231 */ /* 0x000fe400000000dd */
[----:B------:R-:W-:Y:S01]  /*4df0*/  HFMA2.MMA R224, R49, R173, R224 ;  /* 0x000000ad31e07235 */ /* 0x000fe200000000e0 */
[----:B------:R-:W-:Y:S02]  /*4e00*/  HFMA2 R223, R48, R172, R223 ;  /* 0x000000ac30df7231 */ /* 0x000fe400000000df */
[----:B------:R-:W-:-:S02]  /*4e10*/  HFMA2 R221, R50, R174, R221 ;  /* 0x000000ae32dd7231 */ /* 0x000fc400000000dd */
[----:B------:R-:W-:Y:S01]  /*4e20*/  HFMA2.MMA R211, R43, R167, R211 ;  /* 0x000000a72bd37235 */ /* 0x000fe200000000d3 */
[----:B------:R-:W-:Y:S02]  /*4e30*/  HFMA2 R223, R52, R176, R223 ;  /* 0x000000b034df7231 */ /* 0x000fe400000000df */
[----:B------:R-:W-:Y:S01]  /*4e40*/  HFMA2.MMA R224, R53, R177, R224 ;  /* 0x000000b135e07235 */ /* 0x000fe200000000e0 */
[----:B------:R-:W-:Y:S02]  /*4e50*/  HFMA2 R221, R54, R178, R221 ;  /* 0x000000b236dd7231 */ /* 0x000fe400000000dd */
[----:B------:R-:W-:Y:S02]  /*4e60*/  HFMA2 R223, R56, R180, R223 ;  /* 0x000000b438df7231 */ /* 0x000fe400000000df */
[----:B------:R-:W-:Y:S01]  /*4e70*/  HFMA2.MMA R211, R47, R171, R211 ;  /* 0x000000ab2fd37235 */ /* 0x000fe200000000d3 */
[----:B------:R-:W-:Y:S02]  /*4e80*/  HFMA2 R221, R58, R182, R221 ;  /* 0x000000b63add7231 */ /* 0x000fe400000000dd */
[----:B------:R-:W-:Y:S01]  /*4e90*/  HFMA2.MMA R224, R57, R181, R224 ;  /* 0x000000b539e07235 */ /* 0x000fe200000000e0 */
[----:B------:R-:W-:-:S02]  /*4ea0*/  HFMA2 R223, R60, R184, R223 ;  /* 0x000000b83cdf7231 */ /* 0x000fc400000000df */
[----:B------:R-:W-:Y:S02]  /*4eb0*/  HFMA2 R221, R62, R186, R221 ;  /* 0x000000ba3edd7231 */ /* 0x000fe400000000dd */
        /* <DEDUP_REMOVED lines=17> */
[----:B------:R-:W-:-:S05]  /*4fd0*/  HFMA2.MMA R224, R73, R197, R224 ;  /* 0x000000c549e07235 */ /* 0x000fca00000000e0 */
[----:B------:R-:W-:-:S03]  /*4fe0*/  HFMA2.MMA R211, R67, R191, R211 ;  /* 0x000000bf43d37235 */ /* 0x000fc600000000d3 */
[----:B------:R-:W-:-:S05]  /*4ff0*/  HFMA2.MMA R224, R77, R201, R224 ;  /* 0x000000c94de07235 */ /* 0x000fca00000000e0 */
[----:B------:R-:W-:-:S03]  /*5000*/  HFMA2.MMA R211, R71, R195, R211 ;  /* 0x000000c347d37235 */ /* 0x000fc600000000d3 */
[----:B------:R-:W-:-:S05]  /*5010*/  HFMA2.MMA R224, R81, R205, R224 ;  /* 0x000000cd51e07235 */ /* 0x000fca00000000e0 */
[----:B------:R-:W-:-:S05]  /*5020*/  HFMA2.MMA R211, R75, R199, R211 ;  /* 0x000000c74bd37235 */ /* 0x000fca00000000d3 */
[----:B------:R-:W-:-:S03]  /*5030*/  HADD2 R223, R223, R224 ;  /* 0x000000e0dfdf7230 */ /* 0x000fc60000000000 */
[----:B------:R-:W-:Y:S01]  /*5040*/  HFMA2.MMA R211, R79, R203, R211 ;  /* 0x000000cb4fd37235 */ /* 0x000fe200000000d3 */
[----:B------:R-:W-:-:S09]  /*5050*/  HADD2 R221, R223, R221 ;  /* 0x000000dddfdd7230 */ /* 0x000fd20000000000 */
[----:B------:R-:W-:-:S06]  /*5060*/  HFMA2 R211, R83, R207, R211 ;  /* 0x000000cf53d37231 */ /* 0x000fcc00000000d3 */
[----:B------:R-:W-:Y:S01]  /*5070*/  HFMA2.MMA R211, R221, 1, 1, R211 ;  /* 0x3c003c00ddd37835 */ /* 0x000fe200000000d3 */
[----:B------:R-:W-:-:S04]  /*5080*/  @P1 SEL R221, R23, RZ, !P4 ;  /* 0x000000ff17dd1207 */ /* 0x000fc80006000000 */
[----:B------:R-:W-:Y:S01]  /*5090*/  @P1 IADD3 R221, R221, R222, RZ ;  /* 0x000000dedddd1210 */ /* 0x000fe20007ffe0ff */
[----:B------:R-:W-:-:S04]  /*50a0*/  IMAD.IADD R222, R214, 0x1, -R215 ;  /* 0x00000001d6de7824 */ /* 0x000fc800078e0ad7 */
[--C-:B------:R-:W-:Y:S01]  /*50b0*/  HADD2.F32 R210, -RZ, R211.reuse.H0_H0 ;  /* 0x200000d3ffd27230 */ /* 0x100fe20000004100 */
[----:B------:R-:W-:Y:S01]  /*50c0*/  LEA R222, R222, UR38, 0x2 ;  /* 0x00000026dede7c11 */ /* 0x000fe2000f8e10ff */
[----:B------:R-:W-:-:S05]  /*50d0*/  HADD2.F32 R211, -RZ, R211.H1_H1 ;  /* 0x300000d3ffd37230 */ /* 0x000fca0000004100 */
[----:B------:R-:W-:-:S04]  /*50e0*/  FADD.FTZ R210, R210, R211 ;  /* 0x000000d3d2d27221 */ /* 0x000fc80000010000 */
[----:B------:R-:W-:Y:S01]  /*50f0*/  FMUL.FTZ R211, R210, UR8 ;  /* 0x00000008d2d37c20 */ /* 0x000fe20008410000 */
[----:B------:R-:W-:Y:S01]  /*5100*/  @P1 I2FP.F32.S32 R210, R221 ;  /* 0x000000dd00d21245 */ /* 0x000fe20000201400 */
[----:B--2---:R-:W-:Y:S02]  /*5110*/  @P3 HADD2.F32 R208, -RZ, R208.H0_H0 ;  /* 0x200000d0ffd03230 */ /* 0x004fe40000004100 */
[----:B------:R-:W-:-:S03]  /*5120*/  @P1 HADD2.F32 R209, -RZ, R209.H0_H0 ;  /* 0x200000d1ffd11230 */ /* 0x000fc60000004100 */
[----:B------:R-:W-:-:S04]  /*5130*/  @P3 FADD.FTZ R211, R211, R208 ;  /* 0x000000d0d3d33221 */ /* 0x000fc80000010000 */
[----:B------:R-:W-:-:S05]  /*5140*/  @P1 FFMA.FTZ R211, R210, R209, R211 ;  /* 0x000000d1d2d31223 */ /* 0x000fca00000100d3 */
[----:B------:R0:W-:Y:S01]  /*5150*/  STS [R222], R211 ;  /* 0x000000d3de007388 */ /* 0x0001e20000000800 */
[----:B------:R-:W-:-:S07]  /*5160*/  @!P0 FMNMX.FTZ R220, R220, R211, !PT ;  /* 0x000000d3dcdc8209 */ /* 0x000fce0007810000 */
.L_x_534:
[----:B------:R-:W-:Y:S05]  /*5170*/  BSYNC B1 ;  /* 0x0000000000017941 */ /* 0x000fea0003800000 */
.L_x_533:
[----:B------:R-:W-:-:S04]  /*5180*/  IADD3 R214, R214, 0x100, RZ ;  /* 0x00000100d6d67810 */ /* 0x000fc80007ffe0ff */
[----:B------:R-:W-:-:S13]  /*5190*/  ISETP.GE.AND P0, PT, R214, R219, PT ;  /* 0x000000dbd600720c */ /* 0x000fda0003f06270 */
[----:B------:R-:W-:Y:S05]  /*51a0*/  @!P0 BRA `(.L_x_535) ;  /* 0xffffffd400588947 */ /* 0x000fea000383ffff */
.L_x_500:
[----:B------:R-:W-:Y:S05]  /*51b0*/  BSYNC B0 ;  /* 0x0000000000007941 */ /* 0x000fea0003800000 */
.L_x_499:
        /* <DEDUP_REMOVED lines=56> */
.L_x_543:
        /* <DEDUP_REMOVED lines=15> */
.L_x_541:
[----:B------:R-:W1:Y:S02]  /*5630*/  LDS R5, [R12] ;  /* 0x000000000c057984 */ /* 0x000e640000000800 */
[----:B-1----:R-:W-:-:S04]  /*5640*/  FADD.FTZ R5, -R13, R5 ;  /* 0x000000050d057221 */ /* 0x002fc80000010100 */
[----:B------:R-:W-:-:S06]  /*5650*/  FMUL.FTZ R5, R5, 1.4426950216293334961 ;  /* 0x3fb8aa3b05057820 */ /* 0x000fcc0000410000 */
[----:B------:R-:W0:Y:S02]  /*5660*/  MUFU.EX2 R5, R5 ;  /* 0x0000000500057308 */ /* 0x000e240000000800 */
.L_x_542:
[----:B------:R-:W-:Y:S05]  /*5670*/  BSYNC B2 ;  /* 0x0000000000027941 */ /* 0x000fea0003800000 */
.L_x_540:
[----:B0-----:R2:W-:Y:S01]  /*5680*/  STS [R12], R5 ;  /* 0x000000050c007388 */ /* 0x0015e20000000800 */
[----:B------:R-:W-:Y:S01]  /*5690*/  FADD.FTZ R8, R5, R8 ;  /* 0x0000000805087221 */ /* 0x000fe20000010000 */
[----:B------:R-:W-:Y:S01]  /*56a0*/  IADD3 R10, R10, 0x100, RZ ;  /* 0x000001000a0a7810 */ /* 0x000fe20007ffe0ff */
[----:B------:R-:W-:Y:S06]  /*56b0*/  @P3 BRA `(.L_x_543) ;  /* 0xfffffffc00a03947 */ /* 0x000fec000383ffff */
.L_x_539:
[----:B------:R-:W-:Y:S05]  /*56c0*/  BSYNC B1 ;  /* 0x0000000000017941 */ /* 0x000fea0003800000 */
.L_x_538:
        /* <DEDUP_REMOVED lines=8> */
.L_x_556:
        /* <DEDUP_REMOVED lines=13> */
.L_x_545:
[----:B------:R-:W1:Y:S02]  /*5820*/  LDS R0, [R5] ;  /* 0x0000000005007984 */ /* 0x000e640000000800 */
[----:B-1----:R-:W-:-:S04]  /*5830*/  FADD.FTZ R0, -R13, R0 ;  /* 0x000000000d007221 */ /* 0x002fc80000010100 */
[----:B------:R-:W-:-:S04]  /*5840*/  FMUL.FTZ R0, R0, 1.4426950216293334961 ;  /* 0x3fb8aa3b00007820 */ /* 0x000fc80000410000 */
[----:B------:R0:W2:Y:S03]  /*5850*/  MUFU.EX2 R3, R0 ;  /* 0x0000000000037308 */ /* 0x0000a60000000800 */
.L_x_546:
[----:B------:R-:W-:Y:S05]  /*5860*/  BSYNC B1 ;  /* 0x0000000000017941 */ /* 0x000fea0003800000 */
.L_x_544:
        /* <DEDUP_REMOVED lines=8> */
.L_x_548:
[----:B0-----:R-:W1:Y:S02]  /*58f0*/  LDS R0, [R5+0x400] ;  /* 0x0004000005007984 */ /* 0x001e640000000800 */
[----:B-1----:R-:W-:-:S04]  /*5900*/  FADD.FTZ R0, -R13, R0 ;  /* 0x000000000d007221 */ /* 0x002fc80000010100 */
[----:B------:R-:W-:-:S06]  /*5910*/  FMUL.FTZ R0, R0, 1.4426950216293334961 ;  /* 0x3fb8aa3b00007820 */ /* 0x000fcc0000410000 */
[----:B------:R-:W0:Y:S02]  /*5920*/  MUFU.EX2 R0, R0 ;  /* 0x0000000000007308 */ /* 0x000e240000000800 */
.L_x_549:
[----:B------:R-:W-:Y:S05]  /*5930*/  BSYNC B1 ;  /* 0x0000000000017941 */ /* 0x000fea0003800000 */
.L_x_547:
        /* <DEDUP_REMOVED lines=8> */
.L_x_551:
[----:B0-----:R-:W1:Y:S02]  /*59c0*/  LDS R0, [R5+0x800] ;  /* 0x0008000005007984 */ /* 0x001e640000000800 */
[----:B-1----:R-:W-:-:S04]  /*59d0*/  FADD.FTZ R0, -R13, R0 ;  /* 0x000000000d007221 */ /* 0x002fc80000010100 */
[----:B------:R-:W-:-:S06]  /*59e0*/  FMUL.FTZ R0, R0, 1.4426950216293334961 ;  /* 0x3fb8aa3b00007820 */ /* 0x000fcc0000410000 */
[----:B------:R-:W0:Y:S02]  /*59f0*/  MUFU.EX2 R0, R0 ;  /* 0x0000000000007308 */ /* 0x000e240000000800 */
.L_x_552:
[----:B------:R-:W-:Y:S05]  /*5a00*/  BSYNC B1 ;  /* 0x0000000000017941 */ /* 0x000fea0003800000 */
.L_x_550:
        /* <DEDUP_REMOVED lines=8> */
.L_x_554:
[----:B0-----:R-:W1:Y:S02]  /*5a90*/  LDS R0, [R5+0xc00] ;  /* 0x000c000005007984 */ /* 0x001e640000000800 */
[----:B-1----:R-:W-:-:S04]  /*5aa0*/  FADD.FTZ R0, -R13, R0 ;  /* 0x000000000d007221 */ /* 0x002fc80000010100 */
[----:B------:R-:W-:-:S06]  /*5ab0*/  FMUL.FTZ R0, R0, 1.4426950216293334961 ;  /* 0x3fb8aa3b00007820 */ /* 0x000fcc0000410000 */
[----:B------:R-:W0:Y:S02]  /*5ac0*/  MUFU.EX2 R0, R0 ;  /* 0x0000000000007308 */ /* 0x000e240000000800 */
.L_x_555:
[----:B------:R-:W-:Y:S05]  /*5ad0*/  BSYNC B1 ;  /* 0x0000000000017941 */ /* 0x000fea0003800000 */
.L_x_553:
[----:B0-----:R0:W-:Y:S01]  /*5ae0*/  STS [R5+0xc00], R0 ;  /* 0x000c000005007388 */ /* 0x0011e20000000800 */
[----:B------:R-:W-:Y:S01]  /*5af0*/  FADD.FTZ R8, R9, R0 ;  /* 0x0000000009087221 */ /* 0x000fe20000010000 */
[----:B------:R-:W-:Y:S06]  /*5b00*/  @!P3 BRA `(.L_x_556) ;  /* 0xfffffffc0010b947 */ /* 0x000fec000383ffff */
.L_x_537:
[----:B------:R-:W-:Y:S05]  /*5b10*/  BSYNC B0 ;  /* 0x0000000000007941 */ /* 0x000fea0003800000 */
.L_x_536:
        /* <DEDUP_REMOVED lines=44> */
.L_x_557:
        /* <DEDUP_REMOVED lines=11> */
.L_x_563:
        /* <DEDUP_REMOVED lines=15> */
.L_x_562:
[----:B------:R-:W-:Y:S01]  /*5f80*/  IADD3 R3, R3, 0x100, RZ ;  /* 0x0000010003037810 */ /* 0x000fe20007ffe0ff */
[----:B------:R-:W-:Y:S06]  /*5f90*/  @P3 BRA `(.L_x_563) ;  /* 0xfffffffc00bc3947 */ /* 0x000fec000383ffff */
.L_x_561:
[----:B------:R-:W-:Y:S05]  /*5fa0*/  BSYNC B1 ;  /* 0x0000000000017941 */ /* 0x000fea0003800000 */
.L_x_560:
        /* <DEDUP_REMOVED lines=9> */
.L_x_564:
        /* <DEDUP_REMOVED lines=34> */
.L_x_559:
[----:B------:R-:W-:Y:S05]  /*6260*/  BSYNC B0 ;  /* 0x0000000000007941 */ /* 0x000fea0003800000 */
.L_x_558:
[----:B------:R-:W5:Y:S01]  /*6270*/  S2R R21, SR_CTAID.X ;  /* 0x0000000000157919 */ /* 0x000f620000002500 */
[----:B------:R-:W5:Y:S01]  /*6280*/  LDC R36, c[0x0][0x288] ;  /* 0x0000a200ff247b82 */ /* 0x000f620000000800 */
[----:B------:R-:W-:Y:S01]  /*6290*/  SHF.R.S32.HI R3, RZ, 0x1f, R22 ;  /* 0x0000001fff037819 */ /* 0x000fe20000011416 */
[----:B------:R-:W-:Y:S01]  /*62a0*/  UMOV UR4, 0x400 ;  /* 0x0000040000047882 */ /* 0x000fe20000000000 */
[----:B------:R-:W-:Y:S01]  /*62b0*/  LEA.HI R11, R11, R4, RZ, 0x4 ;  /* 0x000000040b0b7211 */ /* 0x000fe200078f20ff */
[----:B------:R-:W-:Y:S01]  /*62c0*/  UIADD3 UR4, UR4, 0x140, URZ ;  /* 0x0000014004047890 */ /* 0x000fe2000fffe03f */
[----:B------:R-:W-:Y:S01]  /*62d0*/  LEA.HI R0, R3, R22, RZ, 0x4 ;  /* 0x0000001603007211 */ /* 0x000fe200078f20ff */
[----:B------:R-:W-:Y:S01]  /*62e0*/  ULDC UR6, c[0x0][0x284] ;  /* 0x0000a10000067ab9 */ /* 0x000fe20000000800 */
[----:B------:R-:W-:Y:S01]  /*62f0*/  LOP3.LUT R3, R11, 0xfffffff0, RZ, 0xc0, !PT ;  /* 0xfffffff00b037812 */ /* 0x000fe200078ec0ff */
[----:B------:R-:W0:Y:S01]  /*6300*/  S2UR UR5, SR_CgaCtaId ;  /* 0x00000000000579c3 */ /* 0x000e220000008800 */
[----:B------:R-:W-:Y:S01]  /*6310*/  LOP3.LUT R5, R0, 0xfffffff0, RZ, 0xc0, !PT ;  /* 0xfffffff000057812 */ /* 0x000fe200078ec0ff */
[----:B------:R-:W-:Y:S01]  /*6320*/  BSSY B0, `(.L_x_565) ;  /* 0x000001e000007945 */ /* 0x000fe20003800000 */
[----:B------:R-:W-:Y:S01]  /*6330*/  SHF.R.S32.HI R12, RZ, 0x4, R11 ;  /* 0x00000004ff0c7819 */ /* 0x000fe2000001140b */
[----:B------:R-:W-:Y:S01]  /*6340*/  IMAD.IADD R20, R4, 0x1, -R3 ;  /* 0x0000000104147824 */ /* 0x000fe200078e0a03 */
[----:B------:R-:W-:-:S02]  /*6350*/  IADD3 R5, R22, -R5, RZ ;  /* 0x8000000516057210 */ /* 0x000fc40007ffe0ff */
[----:B------:R-:W-:Y:S02]  /*6360*/  CS2R R30, SRZ ;  /* 0x00000000001e7805 */ /* 0x000fe4000001ff00 */
[----:B------:R-:W-:Y:S02]  /*6370*/  CS2R R28, SRZ ;  /* 0x00000000001c7805 */ /* 0x000fe4000001ff00 */
[C---:B------:R-:W-:Y:S02]  /*6380*/  ISETP.GT.OR P0, PT, R20.reuse, 0x9, P2 ;  /* 0x000000091400780c */ /* 0x040fe40001704670 */
[----:B--2---:R-:W-:Y:S02]  /*6390*/  SHF.L.U32 R19, R20, 0x3, RZ ;  /* 0x0000000314137819 */ /* 0x004fe400000006ff */
[CC--:B------:R-:W-:Y:S02]  /*63a0*/  ISETP.NE.OR P3, PT, R12.reuse, R5.reuse, P0 ;  /* 0x000000050c00720c */ /* 0x0c0fe40000765670 */
[----:B------:R-:W-:Y:S01]  /*63b0*/  ISETP.NE.AND P1, PT, R12, R5, PT ;  /* 0x000000050c00720c */ /* 0x000fe20003f25270 */
[----:B------:R-:W-:Y:S01]  /*63c0*/  IMAD R212, R212, UR6, R19 ;  /* 0x00000006d4d47c24 */ /* 0x000fe2000f8e0213 */
[----:B------:R-:W-:-:S04]  /*63d0*/  ISETP.GT.AND P0, PT, R20, 0x9, PT ;  /* 0x000000091400780c */ /* 0x000fc80003f04270 */
[----:B------:R-:W-:Y:S01]  /*63e0*/  SHF.R.S32.HI R23, RZ, 0x1f, R212 ;  /* 0x0000001fff177819 */ /* 0x000fe200000114d4 */
[----:B-----5:R-:W-:Y:S01]  /*63f0*/  IMAD R2, R2, R36, R21 ;  /* 0x0000002402027224 */ /* 0x020fe200078e0215 */
[----:B0-----:R-:W-:-:S03]  /*6400*/  ULEA UR4, UR5, UR4, 0x18 ;  /* 0x0000000405047291 */ /* 0x001fc6000f8ec03f */
[----:B------:R-:W-:-:S03]  /*6410*/  IMAD R18, R2, 0x50, RZ ;  /* 0x0000005002127824 */ /* 0x000fc600078e02ff */
[----:B------:R-:W-:Y:S01]  /*6420*/  LEA R34, R20, UR4, 0x4 ;  /* 0x0000000414227c11 */ /* 0x000fe2000f8e20ff */
[----:B------:R-:W-:-:S05]  /*6430*/  IMAD R18, R18, UR6, R19 ;  /* 0x0000000612127c24 */ /* 0x000fca000f8e0213 */
        /* <DEDUP_REMOVED lines=11> */
.L_x_567:
[----:B-----5:R0:W-:Y:S02]  /*64f0*/  STS.128 [R34], R28 ;  /* 0x0000001c22007388 */ /* 0x0201e40000000c00 */
.L_x_566:
[----:B------:R-:W-:Y:S05]  /*6500*/  BSYNC B0 ;  /* 0x0000000000007941 */ /* 0x000fea0003800000 */
.L_x_565:
[----:B------:R-:W-:Y:S01]  /*6510*/  BAR.SYNC.DEFER_BLOCKING 0x0 ;  /* 0x0000000000007b1d */ /* 0x000fe20000010000 */
[----:B------:R-:W-:Y:S01]  /*6520*/  HFMA2.MMA R0, -RZ, RZ, 0, 0 ;  /* 0x00000000ff007435 */ /* 0x000fe200000001ff */
[----:B------:R-:W-:Y:S01]  /*6530*/  MOV R13, RZ ;  /* 0x000000ff000d7202 */ /* 0x000fe20000000f00 */
[----:B------:R-:W-:Y:S01]  /*6540*/  HFMA2.MMA R5, -RZ, RZ, 0, 0 ;  /* 0x00000000ff057435 */ /* 0x000fe200000001ff */
[----:B------:R-:W-:Y:S01]  /*6550*/  IMAD.MOV.U32 R10, RZ, RZ, RZ ;  /* 0x000000ffff0a7224 */ /* 0x000fe200078e00ff */
[----:B-1----:R-:W-:Y:S01]  /*6560*/  CS2R R8, SRZ ;  /* 0x0000000000087805 */ /* 0x002fe2000001ff00 */
[----:B------:R-:W-:Y:S01]  /*6570*/  BSSY B0, `(.L_x_568) ;  /* 0x000018e000007945 */ /* 0x000fe20003800000 */
[----:B------:R-:W-:Y:S01]  /*6580*/  MOV R3, RZ ;  /* 0x000000ff00037202 */ /* 0x000fe20000000f00 */
[----:B------:R-:W-:Y:S02]  /*6590*/  IMAD.MOV.U32 R6, RZ, RZ, RZ ;  /* 0x000000ffff067224 */ /* 0x000fe400078e00ff */
[----:B------:R-:W-:Y:S05]  /*65a0*/  @P0 BRA `(.L_x_569) ;  /* 0x0000001800280947 */ /* 0x000fea0003800000 */
[----:B------:R-:W-:Y:S01]  /*65b0*/  IADD3 R35, R12, R215, RZ ;  /* 0x000000d70c237210 */ /* 0x000fe20007ffe0ff */
[----:B------:R-:W-:Y:S01]  /*65c0*/  ULDC.64 UR4, c[0x0][0x250] ;  /* 0x0000940000047ab9 */ /* 0x000fe20000000a00 */
[----:B------:R-:W-:Y:S01]  /*65d0*/  VIMNMX R44, R22, UR6, PT ;  /* 0x00000006162c7c48 */ /* 0x000fe2000bfe0100 */
[----:B------:R-:W-:Y:S01]  /*65e0*/  IMAD.U32 R61, RZ, RZ, UR5 ;  /* 0x00000005ff3d7e24 */ /* 0x000fe2000f8e00ff */
[----:B------:R-:W-:Y:S01]  /*65f0*/  MOV R60, UR4 ;  /* 0x00000004003c7c02 */ /* 0x000fe20008000f00 */
[----:B------:R-:W-:Y:S01]  /*6600*/  IMAD R7, R35, 0x50, RZ ;  /* 0x0000005023077824 */ /* 0x000fe200078e02ff */
[----:B------:R-:W-:Y:S01]  /*6610*/  BSSY B1, `(.L_x_570) ;  /* 0x000009b000017945 */ /* 0x000fe20003800000 */
[----:B------:R-:W-:-:S03]  /*6620*/  LEA R45, R12, R26, 0x1 ;  /* 0x0000001a0c2d7211 */ /* 0x000fc600078e08ff */
[----:B------:R-:W-:Y:S02]  /*6630*/  SHF.R.S32.HI R15, RZ, 0x1f, R7 ;  /* 0x0000001fff0f7819 */ /* 0x000fe40000011407 */
[----:B------:R-:W-:-:S04]  /*6640*/  IADD3 R0, P3, R18, R7, RZ ;  /* 0x0000000712007210 */ /* 0x000fc80007f7e0ff */
[----:B------:R-:W-:Y:S02]  /*6650*/  IADD3.X R11, R14, R15, RZ, P3, !PT ;  /* 0x0000000f0e0b7210 */ /* 0x000fe40001ffe4ff */
[----:B------:R-:W-:Y:S02]  /*6660*/  ISETP.GE.AND P3, PT, R35, R44, PT ;  /* 0x0000002c2300720c */ /* 0x000fe40003f66270 */
[----:B------:R-:W-:-:S04]  /*6670*/  LEA R32, P4, R0, R60, 0x1 ;  /* 0x0000003c00207211 */ /* 0x000fc800078808ff */
[----:B------:R-:W-:Y:S01]  /*6680*/  LEA.HI.X R33, R0, R61, R11, 0x1, P4 ;  /* 0x0000003d00217211 */ /* 0x000fe200020f0c0b */
[----:B------:R-:W-:-:S06]  /*6690*/  IMAD.MOV.U32 R0, RZ, RZ, RZ ;  /* 0x000000ffff007224 */ /* 0x000fcc00078e00ff */
[----:B------:R-:W-:Y:S05]  /*66a0*/  @P3 BRA `(.L_x_571) ;  /* 0x0000000800443947 */ /* 0x000fea0003800000 */
[----:B------:R-:W-:Y:S01]  /*66b0*/  ULOP3.LUT UR4, URZ, UR6, URZ, 0x33, !UPT ;  /* 0x000000063f047292 */ /* 0x000fe2000f8e333f */
[----:B------:R-:W-:Y:S01]  /*66c0*/  IADD3 R3, -R17, RZ, RZ ;  /* 0x000000ff11037210 */ /* 0x000fe20007ffe1ff */
[----:B------:R-:W1:Y:S01]  /*66d0*/  LDC.64 R8, c[0x0][0x2e8] ;  /* 0x0000ba00ff087b82 */ /* 0x000e620000000a00 */
[----:B------:R-:W-:Y:S01]  /*66e0*/  IMAD R36, R16, R36, R21 ;  /* 0x0000002410247224 */ /* 0x000fe200078e0215 */
[----:B------:R-:W-:Y:S01]  /*66f0*/  IADD3 R0, -R215, -0x2, -R12 ;  /* 0xfffffffed7007810 */ /* 0x000fe20007ffe90c */
[----:B------:R-:W-:Y:S01]  /*6700*/  BSSY B2, `(.L_x_572) ;  /* 0x0000037000027945 */ /* 0x000fe20003800000 */
[----:B------:R-:W-:Y:S01]  /*6710*/  VIMNMX R3, R3, UR4, !PT ;  /* 0x0000000403037c48 */ /* 0x000fe2000ffe0100 */
[----:B------:R-:W-:Y:S01]  /*6720*/  IMAD R41, R36, 0x50, R19 ;  /* 0x0000005024297824 */ /* 0x000fe200078e0213 */
[----:B------:R-:W-:Y:S01]  /*6730*/  HFMA2.MMA R13, -RZ, RZ, 0, 0 ;  /* 0x00000000ff0d7435 */ /* 0x000fe200000001ff */
[----:B------:R-:W-:Y:S01]  /*6740*/  IMAD.MOV.U32 R6, RZ, RZ, RZ ;  /* 0x000000ffff067224 */ /* 0x000fe200078e00ff */
[----:B------:R-:W-:Y:S01]  /*6750*/  IADD3 R36, R0, -R3, RZ ;  /* 0x8000000300247210 */ /* 0x000fe20007ffe0ff */
[----:B------:R-:W-:Y:S01]  /*6760*/  HFMA2.MMA R3, -RZ, RZ, 0, 0 ;  /* 0x00000000ff037435 */ /* 0x000fe200000001ff */
[----:B------:R-:W-:Y:S01]  /*6770*/  MOV R11, R35 ;  /* 0x00000023000b7202 */ /* 0x000fe20000000f00 */
[----:B------:R-:W-:Y:S01]  /*6780*/  IMAD.MOV.U32 R5, RZ, RZ, RZ ;  /* 0x000000ffff057224 */ /* 0x000fe200078e00ff */
[----:B------:R-:W-:Y:S01]  /*6790*/  LOP3.LUT P3, RZ, R36, 0x10, RZ, 0xc0, !PT ;  /* 0x0000001024ff7812 */ /* 0x000fe2000786c0ff */
[----:B------:R-:W-:Y:S01]  /*67a0*/  IMAD.MOV.U32 R0, RZ, RZ, RZ ;  /* 0x000000ffff007224 */ /* 0x000fe200078e00ff */
[----:B------:R-:W-:Y:S01]  /*67b0*/  MOV R10, RZ ;  /* 0x000000ff000a7202 */ /* 0x000fe20000000f00 */
[----:B-1----:R-:W-:Y:S01]  /*67c0*/  IMAD.WIDE R40, R41, 0x2, R8 ;  /* 0x0000000229287825 */ /* 0x002fe200078e0208 */
[----:B------:R-:W-:-:S09]  /*67d0*/  CS2R R8, SRZ ;  /* 0x0000000000087805 */ /* 0x000fd2000001ff00 */
[----:B------:R-:W-:Y:S05]  /*67e0*/  @P3 BRA `(.L_x_573) ;  /* 0x0000000000a03947 */ /* 0x000fea0003800000 */
[----:B------:R-:W-:Y:S01]  /*67f0*/  IADD3 R7, P2, R212, R7, RZ ;  /* 0x00000007d4077210 */ /* 0x000fe20007f5e0ff */
[----:B------:R-:W-:-:S03]  /*6800*/  ULDC UR4, c[0x0][0x29c] ;  /* 0x0000a70000047ab9 */ /* 0x000fc60000000800 */
[----:B------:R-:W-:Y:S02]  /*6810*/  IADD3.X R0, R23, R15, RZ, P2, !PT ;  /* 0x0000000f17007210 */ /* 0x000fe400017fe4ff */
        /* <DEDUP_REMOVED lines=20> */
.L_x_574:
        /* <DEDUP_REMOVED lines=13> */
[C---:B------:R-:W-:Y:S01]  /*6a30*/  FFMA.FTZ R10, R0.reuse, R11, RZ ;  /* 0x0000000b000a7223 */ /* 0x040fe200000100ff */
[----:B------:R-:W-:Y:S01]  /*6a40*/  IADD3 R11, R35, 0x10, RZ ;  /* 0x00000010230b7810 */ /* 0x000fe20007ffe0ff */
[C---:B------:R-:W-:Y:S01]  /*6a50*/  FFMA.FTZ R13, R0.reuse, R13, RZ ;  /* 0x0000000d000d7223 */ /* 0x040fe200000100ff */
[----:B------:R-:W-:-:S07]  /*6a60*/  FFMA.FTZ R0, R0, R15, RZ ;  /* 0x0000000f00007223 */ /* 0x000fce00000100ff */
.L_x_573:
[----:B------:R-:W-:Y:S05]  /*6a70*/  BSYNC B2 ;  /* 0x0000000000027941 */ /* 0x000fea0003800000 */
.L_x_572:
[----:B------:R-:W-:-:S13]  /*6a80*/  LOP3.LUT P3, RZ, R36, 0xfffffff0, RZ, 0xc0, !PT ;  /* 0xfffffff024ff7812 */ /* 0x000fda000786c0ff */
[----:B------:R-:W-:Y:S05]  /*6a90*/  @!P3 BRA `(.L_x_571) ;  /* 0x000000040048b947 */ /* 0x000fea0003800000 */
[----:B------:R-:W2:Y:S01]  /*6aa0*/  LDC.64 R60, c[0x0][0x250] ;  /* 0x00009400ff3c7b82 */ /* 0x000ea20000000a00 */
[----:B------:R-:W-:Y:S02]  /*6ab0*/  ULDC UR4, c[0x0][0x29c] ;  /* 0x0000a70000047ab9 */ /* 0x000fe40000000800 */
[----:B------:R-:W-:-:S06]  /*6ac0*/  UISETP.NE.AND UP0, UPT, UR4, URZ, UPT ;  /* 0x0000003f0400728c */ /* 0x000fcc000bf05270 */
[----:B------:R-:W-:-:S13]  /*6ad0*/  PLOP3.LUT P2, PT, PT, PT, UP0, 0x80, 0x0 ;  /* 0x000000000000781c */ /* 0x000fda0003f4f008 */
.L_x_577:
[----:B------:R-:W-:Y:S01]  /*6ae0*/  IMAD R7, R11, 0x50, RZ ;  /* 0x000000500b077824 */ /* 0x000fe200078e02ff */
[----:B------:R-:W-:-:S04]  /*6af0*/  LOP3.LUT P5, RZ, R27, 0x1, RZ, 0xc0, !PT ;  /* 0x000000011bff7812 */ /* 0x000fc800078ac0ff */
[----:B------:R-:W-:Y:S02]  /*6b00*/  SHF.R.S32.HI R15, RZ, 0x1f, R7 ;  /* 0x0000001fff0f7819 */ /* 0x000fe40000011407 */
[-C--:B------:R-:W-:Y:S02]  /*6b10*/  IADD3 R37, P3, R212, R7.reuse, RZ ;  /* 0x00000007d4257210 */ /* 0x080fe40007f7e0ff */
[----:B------:R-:W-:-:S03]  /*6b20*/  IADD3 R7, P4, R18, R7, RZ ;  /* 0x0000000712077210 */ /* 0x000fc60007f9e0ff */
[----:B------:R-:W-:Y:S01]  /*6b30*/  IMAD.X R46, R23, 0x1, R15, P3 ;  /* 0x00000001172e7824 */ /* 0x000fe200018e060f */
[CC--:B--2---:R-:W-:Y:S02]  /*6b40*/  LEA R36, P3, R37.reuse, R60.reuse, 0x1 ;  /* 0x0000003c25247211 */ /* 0x0c4fe400078608ff */
[----:B------:R-:W-:Y:S02]  /*6b50*/  IADD3.X R38, R14, R15, RZ, P4, !PT ;  /* 0x0000000f0e267210 */ /* 0x000fe400027fe4ff */
[----:B------:R-:W-:Y:S02]  /*6b60*/  LEA.HI.X R37, R37, R61, R46, 0x1, P3 ;  /* 0x0000003d25257211 */ /* 0x000fe400018f0c2e */
[----:B------:R-:W-:-:S03]  /*6b70*/  LEA R42, P4, R7, R60, 0x1 ;  /* 0x0000003c072a7211 */ /* 0x000fc600078808ff */
[----:B-1----:R1:W5:Y:S01]  /*6b80*/  LDG.E.128 R48, desc[UR36][R36.64] ;  /* 0x0000002424307981 */ /* 0x002362000c1e1d00 */
[----:B------:R-:W-:Y:S01]  /*6b90*/  LEA.HI.X R43, R7, R61, R38, 0x1, P4 ;  /* 0x0000003d072b7211 */ /* 0x000fe200020f0c26 */
[----:B------:R-:W-:Y:S08]  /*6ba0*/  @P2 BRA `(.L_x_575) ;  /* 0x00000000002c2947 */ /* 0x000ff00003800000 */
[----:B------:R-:W2:Y:S04]  /*6bb0*/  @P5 LDG.E.128 R56, desc[UR36][R40.64] ;  /* 0x0000002428385981 */ /* 0x000ea8000c1e1d00 */
[----:B------:R-:W0:Y:S02]  /*6bc0*/  LDS.128 R52, [R34] ;  /* 0x0000000022347984 */ /* 0x000e240000000c00 */
        /* <DEDUP_REMOVED lines=9> */
.L_x_575:
[----:B-1----:R-:W5:Y:S01]  /*6c60*/  LDG.E.128 R36, desc[UR36][R36.64+0xa00] ;  /* 0x000a002424247981 */ /* 0x002f62000c1e1d00 */
[----:B------:R-:W-:Y:S01]  /*6c70*/  IADD3 R7, R11, -R215, RZ ;  /* 0x800000d70b077210 */ /* 0x000fe20007ffe0ff */
[--C-:B-----5:R-:W-:Y:S02]  /*6c80*/  HADD2.F32 R52, -RZ, R50.reuse.H0_H0 ;  /* 0x20000032ff347230 */ /* 0x120fe40000004100 */
[----:B------:R-:W-:Y:S02]  /*6c90*/  HADD2.F32 R47, -RZ, R50.H1_H1 ;  /* 0x30000032ff2f7230 */ /* 0x000fe40000004100 */
[----:B------:R-:W-:Y:S02]  /*6ca0*/  IMAD R53, R7, 0x2, R26 ;  /* 0x0000000207357824 */ /* 0x000fe400078e021a */
[----:B------:R-:W-:Y:S02]  /*6cb0*/  HADD2.F32 R15, -RZ, R48.H0_H0 ;  /* 0x20000030ff0f7230 */ /* 0x000fe40000004100 */
[----:B------:R-:W-:Y:S01]  /*6cc0*/  HADD2.F32 R46, -RZ, R49.H0_H0 ;  /* 0x20000031ff2e7230 */ /* 0x000fe20000004100 */
[----:B------:R-:W1:Y:S01]  /*6cd0*/  LDS.U16 R7, [R53] ;  /* 0x0000000035077984 */ /* 0x000e620000000400 */
[----:B--2---:R-:W-:-:S02]  /*6ce0*/  HADD2.F32 R50, -RZ, R51.H0_H0 ;  /* 0x20000033ff327230 */ /* 0x004fc40000004100 */
[----:B------:R-:W-:Y:S02]  /*6cf0*/  HADD2.F32 R48, -RZ, R48.H1_H1 ;  /* 0x30000030ff307230 */ /* 0x000fe40000004100 */
        /* <DEDUP_REMOVED lines=23> */
.L_x_576:
[----:B------:R-:W2:Y:S01]  /*6e70*/  LDS.U16 R0, [R53+0x20] ;  /* 0x0000200035007984 */ /* 0x000ea20000000400 */
[----:B------:R-:W-:Y:S01]  /*6e80*/  IADD3 R11, R11, 0x20, RZ ;  /* 0x000000200b0b7810 */ /* 0x000fe20007ffe0ff */
        /* <DEDUP_REMOVED lines=19> */
.L_x_571:
[----:B------:R-:W-:Y:S05]  /*6fc0*/  BSYNC B1 ;  /* 0x0000000000017941 */ /* 0x000fea0003800000 */
.L_x_570:
[----:B------:R-:W-:-:S13]  /*6fd0*/  ISETP.GE.AND P3, PT, R35, R22, PT ;  /* 0x000000162300720c */ /* 0x000fda0003f66270 */
[----:B------:R-:W-:Y:S05]  /*6fe0*/  @P3 BRA `(.L_x_569) ;  /* 0x0000000c00983947 */ /* 0x000fea0003800000 */
[----:B------:R-:W2:Y:S01]  /*6ff0*/  LDC R11, c[0x0][0x288] ;  /* 0x0000a200ff0b7b82 */ /* 0x000ea20000000800 */
[----:B------:R-:W-:Y:S01]  /*7000*/  IADD3 R38, -R12, -0x2, R17 ;  /* 0xfffffffe0c267810 */ /* 0x000fe20007ffe111 */
[----:B------:R-:W-:Y:S03]  /*7010*/  BSSY B1, `(.L_x_578) ;  /* 0x000004b000017945 */ /* 0x000fe60003800000 */
[----:B------:R-:W-:-:S03]  /*7020*/  IADD3 R7, R38, -R215, RZ ;  /* 0x800000d726077210 */ /* 0x000fc60007ffe0ff */
[----:B------:R-:W5:Y:S01]  /*7030*/  LDC.64 R36, c[0x0][0x2e8] ;  /* 0x0000ba00ff247b82 */ /* 0x000f620000000a00 */
[----:B------:R-:W-:Y:S01]  /*7040*/  LOP3.LUT P3, RZ, R7, 0x10, RZ, 0xc0, !PT ;  /* 0x0000001007ff7812 */ /* 0x000fe2000786c0ff */
[----:B--2---:R-:W-:-:S04]  /*7050*/  IMAD R38, R16, R11, R21 ;  /* 0x0000000b10267224 */ /* 0x004fc800078e0215 */
[----:B------:R-:W-:-:S04]  /*7060*/  IMAD R11, R38, 0x50, R19 ;  /* 0x00000050260b7824 */ /* 0x000fc800078e0213 */
[----:B-----5:R-:W-:-:S04]  /*7070*/  IMAD.WIDE R36, R11, 0x2, R36 ;  /* 0x000000020b247825 */ /* 0x020fc800078e0224 */
[----:B------:R-:W-:Y:S05]  /*7080*/  @P3 BRA `(.L_x_579) ;  /* 0x00000004000c3947 */ /* 0x000fea0003800000 */
[----:B------:R-:W2:Y:S01]  /*7090*/  LDC R40, c[0x0][0x284] ;  /* 0x0000a100ff287b82 */ /* 0x000ea20000000800 */
[----:B------:R-:W-:Y:S01]  /*70a0*/  BSSY B2, `(.L_x_580) ;  /* 0x0000040000027945 */ /* 0x000fe20003800000 */
[----:B--2---:R-:W-:-:S13]  /*70b0*/  ISETP.GE.AND P3, PT, R35, R40, PT ;  /* 0x000000282300720c */ /* 0x004fda0003f66270 */
[----:B------:R-:W-:Y:S05]  /*70c0*/  @!P3 BRA `(.L_x_581) ;  /* 0x0000000000f4b947 */ /* 0x000fea0003800000 */
[----:B------:R-:W-:Y:S01]  /*70d0*/  IABS R42, R40 ;  /* 0x00000028002a7213 */ /* 0x000fe20000000000 */
[----:B------:R-:W2:Y:S01]  /*70e0*/  LDS.U16 R45, [R45] ;  /* 0x000000002d2d7984 */ /* 0x000ea20000000400 */
[----:B------:R-:W-:Y:S01]  /*70f0*/  MOV R38, RZ ;  /* 0x000000ff00267202 */ /* 0x000fe20000000f00 */
[----:B------:R-:W-:Y:S01]  /*7100*/  ULDC UR4, c[0x0][0x29c] ;  /* 0x0000a70000047ab9 */ /* 0x000fe20000000800 */
[----:B------:R-:W0:Y:S01]  /*7110*/  I2F.RP R41, R42 ;  /* 0x0000002a00297306 */ /* 0x000e220000209400 */
[----:B------:R-:W-:Y:S02]  /*7120*/  IABS R15, R35 ;  /* 0x00000023000f7213 */ /* 0x000fe40000000000 */
[----:B------:R-:W-:Y:S02]  /*7130*/  ISETP.GE.AND P3, PT, R35, RZ, PT ;  /* 0x000000ff2300720c */ /* 0x000fe40003f66270 */
[----:B------:R-:W-:-:S03]  /*7140*/  ISETP.NE.AND P4, PT, R40, RZ, PT ;  /* 0x000000ff2800720c */ /* 0x000fc60003f85270 */
[----:B0-----:R-:W0:Y:S02]  /*7150*/  MUFU.RCP R41, R41 ;  /* 0x0000002900297308 */ /* 0x001e240000001000 */
[----:B0-----:R-:W-:-:S06]  /*7160*/  VIADD R39, R41, 0xffffffe ;  /* 0x0ffffffe29277836 */ /* 0x001fcc0000000000 */
[----:B------:R-:W0:Y:S02]  /*7170*/  F2I.FTZ.U32.TRUNC.NTZ R39, R39 ;  /* 0x0000002700277305 */ /* 0x000e24000021f000 */
[----:B0-----:R-:W-:-:S05]  /*7180*/  IADD3 R11, RZ, -R39, RZ ;  /* 0x80000027ff0b7210 */ /* 0x001fca0007ffe0ff */
[----:B------:R-:W-:-:S04]  /*7190*/  IMAD R11, R11, R42, RZ ;  /* 0x0000002a0b0b7224 */ /* 0x000fc800078e02ff */
[----:B------:R-:W-:-:S06]  /*71a0*/  IMAD.HI.U32 R38, R39, R11, R38 ;  /* 0x0000000b27267227 */ /* 0x000fcc00078e0026 */
[----:B------:R-:W-:-:S04]  /*71b0*/  IMAD.HI.U32 R11, R38, R15, RZ ;  /* 0x0000000f260b7227 */ /* 0x000fc800078e00ff */
[----:B------:R-:W-:-:S04]  /*71c0*/  IMAD.MOV R38, RZ, RZ, -R11 ;  /* 0x000000ffff267224 */ /* 0x000fc800078e0a0b */
[----:B------:R-:W-:-:S05]  /*71d0*/  IMAD R11, R42, R38, R15 ;  /* 0x000000262a0b7224 */ /* 0x000fca00078e020f */
[----:B------:R-:W-:-:S13]  /*71e0*/  ISETP.GT.U32.AND P2, PT, R42, R11, PT ;  /* 0x0000000b2a00720c */ /* 0x000fda0003f44070 */
[----:B------:R-:W-:-:S04]  /*71f0*/  @!P2 IADD3 R11, R11, -R42, RZ ;  /* 0x8000002a0b0ba210 */ /* 0x000fc80007ffe0ff */
[----:B------:R-:W-:-:S13]  /*7200*/  ISETP.GT.U32.AND P2, PT, R42, R11, PT ;  /* 0x0000000b2a00720c */ /* 0x000fda0003f44070 */
[----:B------:R-:W-:-:S05]  /*7210*/  @!P2 IADD3 R11, R11, -R42, RZ ;  /* 0x8000002a0b0ba210 */ /* 0x000fca0007ffe0ff */
[----:B------:R-:W-:Y:S01]  /*7220*/  @!P3 IMAD.MOV R11, RZ, RZ, -R11 ;  /* 0x000000ffff0bb224 */ /* 0x000fe200078e0a0b */
[----:B------:R-:W-:-:S05]  /*7230*/  @!P4 LOP3.LUT R11, RZ, R40, RZ, 0x33, !PT ;  /* 0x00000028ff0bc212 */ /* 0x000fca00078e33ff */
[----:B------:R-:W-:-:S05]  /*7240*/  IMAD R11, R11, 0x50, RZ ;  /* 0x000000500b0b7824 */ /* 0x000fca00078e02ff */
[----:B------:R-:W-:-:S04]  /*7250*/  IADD3 R15, P2, R212, R11, RZ ;  /* 0x0000000bd40f7210 */ /* 0x000fc80007f5e0ff */
[----:B------:R-:W-:Y:S02]  /*7260*/  LEA.HI.X.SX32 R40, R11, R23, 0x1, P2 ;  /* 0x000000170b287211 */ /* 0x000fe400010f0eff */
[----:B------:R-:W-:-:S04]  /*7270*/  LEA R38, P2, R15, R60, 0x1 ;  /* 0x0000003c0f267211 */ /* 0x000fc800078408ff */
[----:B------:R-:W-:-:S05]  /*7280*/  LEA.HI.X R39, R15, R61, R40, 0x1, P2 ;  /* 0x0000003d0f277211 */ /* 0x000fca00010f0c28 */
[----:B------:R0:W5:Y:S01]  /*7290*/  LDG.E.128 R40, desc[UR36][R38.64] ;  /* 0x0000002426287981 */ /* 0x000162000c1e1d00 */
[----:B------:R-:W-:Y:S01]  /*72a0*/  UISETP.NE.AND UP0, UPT, UR4, URZ, UPT ;  /* 0x0000003f0400728c */ /* 0x000fe2000bf05270 */
[----:B--2---:R-:W-:-:S05]  /*72b0*/  HADD2.F32 R11, -RZ, R45.H0_H0 ;  /* 0x2000002dff0b7230 */ /* 0x004fca0000004100 */
[----:B------:R-:W-:-:S13]  /*72c0*/  PLOP3.LUT P2, PT, PT, PT, UP0, 0x80, 0x0 ;  /* 0x000000000000781c */ /* 0x000fda0003f4f008 */
[----:B0-----:R-:W-:Y:S05]  /*72d0*/  @P2 BRA `(.L_x_582) ;  /* 0x0000000000302947 */ /* 0x001fea0003800000 */
        /* <DEDUP_REMOVED lines=12> */
.L_x_582:
[--C-:B-----5:R-:W-:Y:S02]  /*73a0*/  HADD2.F32 R38, -RZ, R42.reuse.H0_H0 ;  /* 0x2000002aff267230 */ /* 0x120fe40000004100 */
[----:B01----:R-:W-:Y:S02]  /*73b0*/  HADD2.F32 R33, -RZ, R42.H1_H1 ;  /* 0x3000002aff217230 */ /* 0x003fe40000004100 */
        /* <DEDUP_REMOVED lines=14> */
.L_x_581:
[----:B------:R-:W-:Y:S05]  /*74a0*/  BSYNC B2 ;  /* 0x0000000000027941 */ /* 0x000fea0003800000 */
.L_x_580:
[----:B------:R-:W-:-:S07]  /*74b0*/  IADD3 R35, R35, 0x10, RZ ;  /* 0x0000001023237810 */ /* 0x000fce0007ffe0ff */
.L_x_579:
[----:B------:R-:W-:Y:S05]  /*74c0*/  BSYNC B1 ;  /* 0x0000000000017941 */ /* 0x000fea0003800000 */
.L_x_578:
[----:B------:R-:W-:-:S13]  /*74d0*/  LOP3.LUT P3, RZ, R7, 0xfffffff0, RZ, 0xc0, !PT ;  /* 0xfffffff007ff7812 */ /* 0x000fda000786c0ff */
[----:B------:R-:W-:Y:S05]  /*74e0*/  @!P3 BRA `(.L_x_569) ;  /* 0x000000080058b947 */ /* 0x000fea0003800000 */
[----:B-1----:R-:W-:Y:S01]  /*74f0*/  LEA R32, R35, R25, 0x1 ;  /* 0x0000001923207211 */ /* 0x002fe200078e08ff */
[----:B------:R-:W-:Y:S01]  /*7500*/  IMAD.MOV.U32 R38, RZ, RZ, 0x50 ;  /* 0x00000050ff267424 */ /* 0x000fe200078e00ff */
[----:B------:R-:W-:-:S03]  /*7510*/  MOV R11, RZ ;  /* 0x000000ff000b7202 */ /* 0x000fc60000000f00 */
[----:B------:R-:W-:Y:S02]  /*7520*/  IMAD R32, R215, -0x2, R32 ;  /* 0xfffffffed7207824 */ /* 0x000fe400078e0220 */
[----:B------:R-:W-:-:S03]  /*7530*/  IMAD R7, R35, R38, 0x500 ;  /* 0x0000050023077424 */ /* 0x000fc600078e0226 */
[----:B------:R-:W-:-:S07]  /*7540*/  IADD3 R52, R32, UR38, RZ ;  /* 0x0000002620347c10 */ /* 0x000fce000fffe0ff */
.L_x_589:
[----:B------:R-:W1:Y:S01]  /*7550*/  LDC R56, c[0x0][0x284] ;  /* 0x0000a100ff387b82 */ /* 0x000e620000000800 */
[----:B------:R-:W-:Y:S01]  /*7560*/  VIADD R15, R7, 0xfffffb00 ;  /* 0xfffffb00070f7836 */ /* 0x000fe20000000000 */
[----:B------:R-:W-:Y:S01]  /*7570*/  BSSY B1, `(.L_x_583) ;  /* 0x0000046000017945 */ /* 0x000fe20003800000 */
[----:B------:R-:W-:-:S03]  /*7580*/  IADD3 R53, R52, R11, RZ ;  /* 0x0000000b34357210 */ /* 0x000fc60007ffe0ff */
[----:B------:R-:W-:Y:S02]  /*7590*/  IADD3 R25, P3, R18, R15, RZ ;  /* 0x0000000f12197210 */ /* 0x000fe40007f7e0ff */
[----:B------:R-:W2:Y:S02]  /*75a0*/  LDC.64 R54, c[0x0][0x250] ;  /* 0x00009400ff367b82 */ /* 0x000ea40000000a00 */
        /* <DEDUP_REMOVED lines=8> */
[----:B------:R-:W-:Y:S01]  /*7630*/  ULDC UR4, c[0x0][0x29c] ;  /* 0x0000a70000047ab9 */ /* 0x000fe20000000800 */
[----:B------:R-:W1:Y:S01]  /*7640*/  I2F.RP R41, R40 ;  /* 0x0000002800297306 */ /* 0x000e620000209400 */
[----:B------:R-:W-:Y:S02]  /*7650*/  ISETP.GE.AND P3, PT, R35, RZ, PT ;  /* 0x000000ff2300720c */ /* 0x000fe40003f66270 */
[----:B------:R-:W-:-:S05]  /*7660*/  ISETP.NE.AND P4, PT, R56, RZ, PT ;  /* 0x000000ff3800720c */ /* 0x000fca0003f85270 */
[----:B-1----:R-:W1:Y:S02]  /*7670*/  MUFU.RCP R41, R41 ;  /* 0x0000002900297308 */ /* 0x002e640000001000 */
[----:B-1----:R-:W-:-:S06]  /*7680*/  IADD3 R33, R41, 0xffffffe, RZ ;  /* 0x0ffffffe29217810 */ /* 0x002fcc0007ffe0ff */
[----:B------:R-:W1:Y:S02]  /*7690*/  F2I.FTZ.U32.TRUNC.NTZ R33, R33 ;  /* 0x0000002100217305 */ /* 0x000e64000021f000 */
[----:B-1----:R-:W-:-:S04]  /*76a0*/  IMAD.MOV R15, RZ, RZ, -R33 ;  /* 0x000000ffff0f7224 */ /* 0x002fc800078e0a21 */
[----:B------:R-:W-:-:S04]  /*76b0*/  IMAD R15, R15, R40, RZ ;  /* 0x000000280f0f7224 */ /* 0x000fc800078e02ff */
[----:B------:R-:W-:-:S06]  /*76c0*/  IMAD.HI.U32 R32, R33, R15, R32 ;  /* 0x0000000f21207227 */ /* 0x000fcc00078e0020 */
[----:B------:R-:W-:-:S05]  /*76d0*/  IMAD.HI.U32 R15, R32, R25, RZ ;  /* 0x00000019200f7227 */ /* 0x000fca00078e00ff */
[----:B------:R-:W-:-:S05]  /*76e0*/  IADD3 R32, -R15, RZ, RZ ;  /* 0x000000ff0f207210 */ /* 0x000fca0007ffe1ff */
[----:B------:R-:W-:-:S05]  /*76f0*/  IMAD R15, R40, R32, R25 ;  /* 0x00000020280f7224 */ /* 0x000fca00078e0219 */
[----:B------:R-:W-:-:S13]  /*7700*/  ISETP.GT.U32.AND P2, PT, R40, R15, PT ;  /* 0x0000000f2800720c */ /* 0x000fda0003f44070 */
[----:B------:R-:W-:-:S05]  /*7710*/  @!P2 IMAD.IADD R15, R15, 0x1, -R40 ;  /* 0x000000010f0fa824 */ /* 0x000fca00078e0a28 */
[----:B------:R-:W-:-:S13]  /*7720*/  ISETP.GT.U32.AND P2, PT, R40, R15, PT ;  /* 0x0000000f2800720c */ /* 0x000fda0003f44070 */
[----:B------:R-:W-:-:S04]  /*7730*/  @!P2 IADD3 R15, R15, -R40, RZ ;  /* 0x800000280f0fa210 */ /* 0x000fc80007ffe0ff */
[----:B------:R-:W-:Y:S02]  /*7740*/  @!P3 IADD3 R15, -R15, RZ, RZ ;  /* 0x000000ff0f0fb210 */ /* 0x000fe40007ffe1ff */
[----:B------:R-:W-:-:S05]  /*7750*/  @!P4 LOP3.LUT R15, RZ, R56, RZ, 0x33, !PT ;  /* 0x00000038ff0fc212 */ /* 0x000fca00078e33ff */
[----:B------:R-:W-:-:S05]  /*7760*/  IMAD R15, R15, 0x50, RZ ;  /* 0x000000500f0f7824 */ /* 0x000fca00078e02ff */
[----:B------:R-:W-:-:S04]  /*7770*/  IADD3 R25, P2, R212, R15, RZ ;  /* 0x0000000fd4197210 */ /* 0x000fc80007f5e0ff */
[----:B------:R-:W-:Y:S02]  /*7780*/  LEA.HI.X.SX32 R40, R15, R23, 0x1, P2 ;  /* 0x000000170f287211 */ /* 0x000fe400010f0eff */
[C---:B------:R-:W-:Y:S01]  /*7790*/  LEA R32, P2, R25.reuse, R54, 0x1 ;  /* 0x0000003619207211 */ /* 0x040fe200078408ff */
[----:B------:R-:W1:Y:S03]  /*77a0*/  LDS.U16 R15, [R53] ;  /* 0x00000000350f7984 */ /* 0x000e660000000400 */
[----:B------:R-:W-:-:S05]  /*77b0*/  LEA.HI.X R33, R25, R55, R40, 0x1, P2 ;  /* 0x0000003719217211 */ /* 0x000fca00010f0c28 */
        /* <DEDUP_REMOVED lines=17> */
.L_x_585:
        /* <DEDUP_REMOVED lines=16> */
.L_x_584:
[----:B------:R-:W-:Y:S05]  /*79d0*/  BSYNC B1 ;  /* 0x0000000000017941 */ /* 0x000fea0003800000 */
.L_x_583:
[----:B------:R-:W-:Y:S01]  /*79e0*/  VIADD R40, R35, 0x10 ;  /* 0x0000001023287836 */ /* 0x000fe20000000000 */
[----:B------:R-:W-:Y:S04]  /*79f0*/  BSSY B1, `(.L_x_586) ;  /* 0x0000040000017945 */ /* 0x000fe80003800000 */
[----:B------:R-:W-:-:S13]  /*7a00*/  ISETP.GE.AND P3, PT, R40, R56, PT ;  /* 0x000000382800720c */ /* 0x000fda0003f66270 */
[----:B------:R-:W-:Y:S05]  /*7a10*/  @!P3 BRA `(.L_x_587) ;  /* 0x0000000000f4b947 */ /* 0x000fea0003800000 */
[----:B------:R-:W-:Y:S01]  /*7a20*/  IABS R42, R56 ;  /* 0x00000038002a7213 */ /* 0x000fe20000000000 */
[----:B------:R-:W-:Y:S01]  /*7a30*/  IMAD.MOV.U32 R32, RZ, RZ, RZ ;  /* 0x000000ffff207224 */ /* 0x000fe200078e00ff */
        /* <DEDUP_REMOVED lines=8> */
[----:B-1----:R-:W-:-:S05]  /*7ac0*/  IADD3 R15, RZ, -R33, RZ ;  /* 0x80000021ff0f7210 */ /* 0x002fca0007ffe0ff */
        /* <DEDUP_REMOVED lines=8> */
[----:B------:R-:W-:-:S05]  /*7b50*/  @!P2 IMAD.IADD R15, R15, 0x1, -R42 ;  /* 0x000000010f0fa824 */ /* 0x000fca00078e0a2a */
[----:B------:R-:W-:Y:S02]  /*7b60*/  @!P3 IADD3 R15, -R15, RZ, RZ ;  /* 0x000000ff0f0fb210 */ /* 0x000fe40007ffe1ff */
[----:B------:R-:W-:-:S05]  /*7b70*/  @!P4 LOP3.LUT R15, RZ, R56, RZ, 0x33, !PT ;  /* 0x00000038ff0fc212 */ /* 0x000fca00078e33ff */
[----:B------:R-:W-:-:S05]  /*7b80*/  IMAD R15, R15, 0x50, RZ ;  /* 0x000000500f0f7824 */ /* 0x000fca00078e02ff */
[----:B------:R-:W-:-:S04]  /*7b90*/  IADD3 R25, P2, R212, R15, RZ ;  /* 0x0000000fd4197210 */ /* 0x000fc80007f5e0ff */
[----:B------:R-:W-:Y:S02]  /*7ba0*/  LEA.HI.X.SX32 R40, R15, R23, 0x1, P2 ;  /* 0x000000170f287211 */ /* 0x000fe400010f0eff */
[C---:B------:R-:W-:Y:S01]  /*7bb0*/  LEA R32, P2, R25.reuse, R54, 0x1 ;  /* 0x0000003619207211 */ /* 0x040fe200078408ff */
[----:B------:R-:W1:Y:S03]  /*7bc0*/  LDS.U16 R15, [R53+0x20] ;  /* 0x00002000350f7984 */ /* 0x000e660000000400 */
        /* <DEDUP_REMOVED lines=18> */
.L_x_588:
        /* <DEDUP_REMOVED lines=16> */
.L_x_587:
[----:B------:R-:W-:Y:S05]  /*7df0*/  BSYNC B1 ;  /* 0x0000000000017941 */ /* 0x000fea0003800000 */
.L_x_586:
[----:B------:R-:W-:Y:S01]  /*7e00*/  IADD3 R35, R35, 0x20, RZ ;  /* 0x0000002023237810 */ /* 0x000fe20007ffe0ff */
[----:B------:R-:W-:Y:S01]  /*7e10*/  VIADD R11, R11, 0x40 ;  /* 0x000000400b0b7836 */ /* 0x000fe20000000000 */
[----:B------:R-:W-:Y:S02]  /*7e20*/  IADD3 R7, R7, 0xa00, RZ ;  /* 0x00000a0007077810 */ /* 0x000fe40007ffe0ff */
[----:B------:R-:W-:-:S13]  /*7e30*/  ISETP.GE.AND P3, PT, R35, R22, PT ;  /* 0x000000162300720c */ /* 0x000fda0003f66270 */
[----:B------:R-:W-:Y:S05]  /*7e40*/  @!P3 BRA `(.L_x_589) ;  /* 0xfffffff400c0b947 */ /* 0x000fea000383ffff */
.L_x_569:
[----:B------:R-:W-:Y:S05]  /*7e50*/  BSYNC B0 ;  /* 0x0000000000007941 */ /* 0x000fea0003800000 */
.L_x_568:
[----:B------:R-:W-:Y:S01]  /*7e60*/  ISETP.GT.OR P1, PT, R20, 0x9, P1 ;  /* 0x000000091400780c */ /* 0x000fe20000f24670 */
[----:B------:R-:W-:-:S12]  /*7e70*/  BSSY B0, `(.L_x_590) ;  /* 0x0000036000007945 */ /* 0x000fd80003800000 */
[----:B------:R-:W-:Y:S05]  /*7e80*/  @P1 BRA `(.L_x_591) ;  /* 0x0000000000d01947 */ /* 0x000fea0003800000 */
[----:B------:R-:W1:Y:S01]  /*7e90*/  LDC.64 R36, c[0x0][0x250] ;  /* 0x00009400ff247b82 */ /* 0x000e620000000a00 */
[----:B------:R-:W-:-:S05]  /*7ea0*/  MOV R20, 0x50 ;  /* 0x0000005000147802 */ /* 0x000fca0000000f00 */
[----:B------:R-:W-:-:S05]  /*7eb0*/  IMAD R17, R17, R20, -0x50 ;  /* 0xffffffb011117424 */ /* 0x000fca00078e0214 */
[----:B------:R-:W-:-:S04]  /*7ec0*/  IADD3 R7, P1, R18, R17, RZ ;  /* 0x0000001112077210 */ /* 0x000fc80007f3e0ff */
[----:B------:R-:W-:Y:S02]  /*7ed0*/  LEA.HI.X.SX32 R20, R17, R14, 0x1, P1 ;  /* 0x0000000e11147211 */ /* 0x000fe400008f0eff */
[----:B-1----:R-:W-:-:S04]  /*7ee0*/  LEA R32, P1, R7, R36, 0x1 ;  /* 0x0000002407207211 */ /* 0x002fc800078208ff */
[----:B------:R-:W-:-:S06]  /*7ef0*/  LEA.HI.X R33, R7, R37, R20, 0x1, P1 ;  /* 0x0000002507217211 */ /* 0x000fcc00008f0c14 */
[----:B0-----:R-:W5:Y:S01]  /*7f00*/  LDG.E.128 R32, desc[UR36][R32.64] ;  /* 0x0000002420207981 */ /* 0x001f62000c1e1d00 */
[----:B------:R-:W-:Y:S01]  /*7f10*/  IMAD.IADD R215, R22, 0x1, -R215 ;  /* 0x0000000116d77824 */ /* 0x000fe200078e0ad7 */
[----:B------:R-:W-:Y:S04]  /*7f20*/  BSSY B1, `(.L_x_592) ;  /* 0x000001a000017945 */ /* 0x000fe80003800000 */
[----:B------:R-:W-:-:S06]  /*7f30*/  LEA R26, R215, R26, 0x1 ;  /* 0x0000001ad71a7211 */ /* 0x000fcc00078e08ff */
[----:B------:R-:W0:Y:S02]  /*7f40*/  LDS.U16 R26, [R26] ;  /* 0x000000001a1a7984 */ /* 0x000e240000000400 */
[----:B0-----:R-:W-:Y:S01]  /*7f50*/  HADD2.F32 R11, -RZ, R26.H0_H0 ;  /* 0x2000001aff0b7230 */ /* 0x001fe20000004100 */
[----:B------:R-:W-:Y:S06]  /*7f60*/  @P2 BRA `(.L_x_593) ;  /* 0x0000000000542947 */ /* 0x000fec0003800000 */
[----:B------:R-:W-:-:S13]  /*7f70*/  LOP3.LUT P3, RZ, R27, 0x1, RZ, 0xc0, !PT ;  /* 0x000000011bff7812 */ /* 0x000fda000786c0ff */
[----:B------:R-:W0:Y:S08]  /*7f80*/  @P3 LDC R7, c[0x0][0x288] ;  /* 0x0000a200ff073b82 */ /* 0x000e300000000800 */
[----:B------:R-:W1:Y:S01]  /*7f90*/  @P3 LDC.64 R22, c[0x0][0x2e8] ;  /* 0x0000ba00ff163b82 */ /* 0x000e620000000a00 */
[----:B0-----:R-:W-:-:S04]  /*7fa0*/  @P3 IMAD R16, R16, R7, R21 ;  /* 0x0000000710103224 */ /* 0x001fc800078e0215 */
[----:B------:R-:W-:-:S04]  /*7fb0*/  @P3 IMAD R7, R16, 0x50, R19 ;  /* 0x0000005010073824 */ /* 0x000fc800078e0213 */
[----:B-1----:R-:W-:-:S06]  /*7fc0*/  @P3 IMAD.WIDE R22, R7, 0x2, R22 ;  /* 0x0000000207163825 */ /* 0x002fcc00078e0216 */
        /* <DEDUP_REMOVED lines=15> */
.L_x_593:
[----:B------:R-:W-:Y:S05]  /*80c0*/  BSYNC B1 ;  /* 0x0000000000017941 */ /* 0x000fea0003800000 */
.L_x_592:
        /* <DEDUP_REMOVED lines=16> */
.L_x_591:
[----:B------:R-:W-:Y:S05]  /*81d0*/  BSYNC B0 ;  /* 0x0000000000007941 */ /* 0x000fea0003800000 */
.L_x_590:
[----:B------:R-:W-:Y:S06]  /*81e0*/  BAR.SYNC.DEFER_BLOCKING 0x0 ;  /* 0x0000000000007b1d */ /* 0x000fec0000010000 */
[----:B------:R-:W-:Y:S05]  /*81f0*/  @P0 BRA `(.L_x_594) ;  /* 0x00000008001c0947 */ /* 0x000fea0003800000 */
[----:B------:R-:W-:Y:S01]  /*8200*/  LOP3.LUT R7, R4, 0xffffff80, RZ, 0xc0, !PT ;  /* 0xffffff8004077812 */ /* 0x000fe200078ec0ff */
[----:B------:R-:W-:Y:S01]  /*8210*/  IMAD R12, R12, 0x50, R19 ;  /* 0x000000500c0c7824 */ /* 0x000fe200078e0213 */
[C---:B------:R-:W-:Y:S02]  /*8220*/  ISETP.GT.AND P1, PT, R4.reuse, 0x3f, PT ;  /* 0x0000003f0400780c */ /* 0x040fe40003f24270 */
        /* <DEDUP_REMOVED lines=14> */
[----:B------:R-:W-:Y:S02]  /*8310*/  F2FP.F16.F32.PACK_AB R22, R10, R9 ;  /* 0x000000090a16723e */ /* 0x000fe400000000ff */
[----:B------:R-:W-:-:S05]  /*8320*/  F2FP.F16.F32.PACK_AB R23, R0, R13 ;  /* 0x0000000d0017723e */ /* 0x000fca00000000ff */
[----:B------:R2:W-:Y:S02]  /*8330*/  STS.128 [R12+-0x500], R20 ;  /* 0xfffb00140c007388 */ /* 0x0005e40000000c00 */
.L_x_595:
[----:B------:R-:W-:Y:S05]  /*8340*/  WARPSYNC.ALL ;  /* 0x0000000000007948 */ /* 0x000fea0003800000 */
[----:B------:R-:W-:Y:S01]  /*8350*/  BAR.SYNC.DEFER_BLOCKING 0x0 ;  /* 0x0000000000007b1d */ /* 0x000fe20000010000 */
[----:B------:R-:W-:-:S05]  /*8360*/  ISETP.GT.AND P6, PT, R4, 0xf, PT ;  /* 0x0000000f0400780c */ /* 0x000fca0003fc4270 */
[----:B------:R-:W-:Y:S04]  /*8370*/  BSSY B0, `(.L_x_596) ;  /* 0x0000013000007945 */ /* 0x000fe80003800000 */
[----:B------:R-:W-:Y:S05]  /*8380*/  @P2 BRA `(.L_x_597) ;  /* 0x0000000000442947 */ /* 0x000fea0003800000 */
[----:B--2---:R-:W2:Y:S02]  /*8390*/  LDS.128 R20, [R12] ;  /* 0x000000000c147984 */ /* 0x004ea40000000c00 */
[--C-:B--2---:R-:W-:Y:S02]  /*83a0*/  HADD2.F32 R7, -RZ, R20.reuse.H0_H0 ;  /* 0x20000014ff077230 */ /* 0x104fe40000004100 */
        /* <DEDUP_REMOVED lines=15> */
.L_x_597:
[----:B------:R-:W-:Y:S05]  /*84a0*/  BSYNC B0 ;  /* 0x0000000000007941 */ /* 0x000fea0003800000 */
.L_x_596:
[----:B------:R-:W-:Y:S06]  /*84b0*/  BAR.SYNC.DEFER_BLOCKING 0x0 ;  /* 0x0000000000007b1d */ /* 0x000fec0000010000 */
[----:B------:R-:W-:Y:S04]  /*84c0*/  BSSY B0, `(.L_x_598) ;  /* 0x0000007000007945 */ /* 0x000fe80003800000 */
[----:B------:R-:W-:Y:S05]  /*84d0*/  @P5 BRA `(.L_x_599) ;  /* 0x0000000000145947 */ /* 0x000fea0003800000 */
[----:B--2---:R-:W-:Y:S02]  /*84e0*/  F2FP.F16.F32.PACK_AB R20, R3, R6 ;  /* 0x000000060314723e */ /* 0x004fe400000000ff */
[----:B------:R-:W-:Y:S02]  /*84f0*/  F2FP.F16.F32.PACK_AB R21, R8, R5 ;  /* 0x000000050815723e */ /* 0x000fe400000000ff */
[----:B------:R-:W-:Y:S02]  /*8500*/  F2FP.F16.F32.PACK_AB R22, R10, R9 ;  /* 0x000000090a16723e */ /* 0x000fe400000000ff */
[----:B------:R-:W-:-:S05]  /*8510*/  F2FP.F16.F32.PACK_AB R23, R0, R13 ;  /* 0x0000000d0017723e */ /* 0x000fca00000000ff */
[----:B------:R2:W-:Y:S02]  /*8520*/  STS.128 [R12+-0x280], R20 ;  /* 0xfffd80140c007388 */ /* 0x0005e40000000c00 */
.L_x_599:
[----:B------:R-:W-:Y:S05]  /*8530*/  BSYNC B0 ;  /* 0x0000000000007941 */ /* 0x000fea0003800000 */
.L_x_598:
[----:B------:R-:W-:Y:S01]  /*8540*/  BAR.SYNC.DEFER_BLOCKING 0x0 ;  /* 0x0000000000007b1d */ /* 0x000fe20000010000 */
[----:B------:R-:W-:-:S05]  /*8550*/  ISETP.GT.AND P2, PT, R4, 0x3f, PT ;  /* 0x0000003f0400780c */ /* 0x000fca0003f44270 */
[----:B------:R-:W-:Y:S08]  /*8560*/  BSSY B0, `(.L_x_600) ;  /* 0x0000013000007945 */ /* 0x000ff00003800000 */
        /* <DEDUP_REMOVED lines=18> */
.L_x_601:
[----:B------:R-:W-:Y:S05]  /*8690*/  BSYNC B0 ;  /* 0x0000000000007941 */ /* 0x000fea0003800000 */
.L_x_600:
        /* <DEDUP_REMOVED lines=8> */
.L_x_603:
[----:B------:R-:W-:Y:S05]  /*8720*/  BSYNC B0 ;  /* 0x0000000000007941 */ /* 0x000fea0003800000 */
.L_x_602:
[----:B------:R-:W-:Y:S06]  /*8730*/  BAR.SYNC.DEFER_BLOCKING 0x0 ;  /* 0x0000000000007b1d */ /* 0x000fec0000010000 */
        /* <DEDUP_REMOVED lines=19> */
.L_x_605:
[----:B------:R-:W-:Y:S05]  /*8870*/  BSYNC B0 ;  /* 0x0000000000007941 */ /* 0x000fea0003800000 */
.L_x_604:
        /* <DEDUP_REMOVED lines=8> */
.L_x_607:
[----:B------:R-:W-:Y:S05]  /*8900*/  BSYNC B0 ;  /* 0x0000000000007941 */ /* 0x000fea0003800000 */
.L_x_606:
        /* <DEDUP_REMOVED lines=20> */
.L_x_609:
[----:B------:R-:W-:Y:S05]  /*8a50*/  BSYNC B0 ;  /* 0x0000000000007941 */ /* 0x000fea0003800000 */
.L_x_608:
[----:B------:R-:W-:Y:S06]  /*8a60*/  BAR.SYNC.DEFER_BLOCKING 0x0 ;  /* 0x0000000000007b1d */ /* 0x000fec0000010000 */
.L_x_594:
        /* <DEDUP_REMOVED lines=18> */
.L_x_610:
        /* <DEDUP_REMOVED lines=21> */
[----:B------:R-:W-:Y:S02]  /*8ce0*/  SHF.L.U64.HI R4, R11, 0x10, RZ ;  /* 0x000000100b047819 */ /* 0x000fe400000102ff */
[----:B-----5:R-:W-:Y:S01]  /*8cf0*/  PRMT R5, R8, 0x8880, RZ ;  /* 0x0000888008057816 */ /* 0x020fe200000000ff */
[----:B------:R-:W5:Y:S01]  /*8d00*/  F2I.S8.NTZ R6, R6 ;  /* 0x0000000600067305 */ /* 0x000f620000202100 */
[----:B------:R-:W-:Y:S02]  /*8d10*/  LOP3.LUT R15, R3, 0xff, RZ, 0xc0, !PT ;  /* 0x000000ff030f7812 */ /* 0x000fe400078ec0ff */
[----:B------:R-:W-:-:S04]  /*8d20*/  PRMT R5, R5, 0x7710, RZ ;  /* 0x0000771005057816 */ /* 0x000fc800000000ff */
[----:B------:R-:W-:Y:S01]  /*8d30*/  LOP3.LUT R8, R5, 0xff, RZ, 0xc0, !PT ;  /* 0x000000ff05087812 */ /* 0x000fe200078ec0ff */
[----:B------:R-:W1:Y:S01]  /*8d40*/  F2I.S8.NTZ R10, R10 ;  /* 0x0000000a000a7305 */ /* 0x000e620000202100 */
[----:B0-----:R-:W-:Y:S02]  /*8d50*/  PRMT R3, R9, 0x8880, RZ ;  /* 0x0000888009037816 */ /* 0x001fe400000000ff */
[----:B------:R-:W-:Y:S02]  /*8d60*/  SHF.L.U64.HI R9, R15, 0x8, RZ ;  /* 0x000000080f097819 */ /* 0x000fe400000102ff */
[----:B------:R-:W-:Y:S02]  /*8d70*/  SHF.L.U64.HI R5, R8, 0x18, RZ ;  /* 0x0000001808057819 */ /* 0x000fe400000102ff */
[----:B-----5:R-:W-:Y:S01]  /*8d80*/  PRMT R6, R6, 0x8880, RZ ;  /* 0x0000888006067816 */ /* 0x020fe200000000ff */
[----:B------:R-:W0:Y:S01]  /*8d90*/  F2I.S8.NTZ R13, R13 ;  /* 0x0000000d000d7305 */ /* 0x000e220000202100 */
[----:B------:R-:W-:-:S02]  /*8da0*/  PRMT R3, R3, 0x7710, RZ ;  /* 0x0000771003037816 */ /* 0x000fc400000000ff */
[----:B------:R-:W-:Y:S02]  /*8db0*/  LOP3.LUT R5, R5, R4, R9, 0xfe, !PT ;  /* 0x0000000405057212 */ /* 0x000fe400078efe09 */
[----:B------:R-:W-:Y:S02]  /*8dc0*/  LOP3.LUT R4, R3, 0xff, RZ, 0xc0, !PT ;  /* 0x000000ff03047812 */ /* 0x000fe400078ec0ff */
[----:B-1----:R-:W-:Y:S01]  /*8dd0*/  PRMT R10, R10, 0x8880, RZ ;  /* 0x000088800a0a7816 */ /* 0x002fe200000000ff */
[----:B------:R1:W5:Y:S01]  /*8de0*/  F2I.S8.NTZ R7, R0 ;  /* 0x0000000000077305 */ /* 0x0003620000202100 */
[----:B------:R-:W-:Y:S01]  /*8df0*/  LOP3.LUT R4, R4, 0xffffff00, R5, 0xf8, !PT ;  /* 0xffffff0004047812 */ /* 0x000fe200078ef805 */
[----:B------:R-:W-:Y:S01]  /*8e00*/  IMAD.U32 R5, R11, 0x10000, RZ ;  /* 0x000100000b057824 */ /* 0x000fe200078e00ff */
[----:B------:R-:W-:Y:S02]  /*8e10*/  PRMT R3, R10, 0x7710, RZ ;  /* 0x000077100a037816 */ /* 0x000fe400000000ff */
[----:B0-----:R-:W-:-:S02]  /*8e20*/  PRMT R13, R13, 0x8880, RZ ;  /* 0x000088800d0d7816 */ /* 0x001fc400000000ff */
[----:B-1----:R-:W-:Y:S02]  /*8e30*/  PRMT R0, R6, 0x7710, RZ ;  /* 0x0000771006007816 */ /* 0x002fe400000000ff */
[----:B------:R-:W-:Y:S02]  /*8e40*/  PRMT R3, R3, 0x7604, RZ ;  /* 0x0000760403037816 */ /* 0x000fe400000000ff */
[----:B------:R-:W-:Y:S02]  /*8e50*/  PRMT R6, R0, 0x6540, R15 ;  /* 0x0000654000067816 */ /* 0x000fe4000000000f */
[----:B------:R-:W-:Y:S02]  /*8e60*/  PRMT R0, R13, 0x7710, RZ ;  /* 0x000077100d007816 */ /* 0x000fe400000000ff */
[----:B------:R-:W-:Y:S02]  /*8e70*/  LOP3.LUT R3, R3, 0xffff00ff, R4, 0xf8, !PT ;  /* 0xffff00ff03037812 */ /* 0x000fe400078ef804 */
[----:B------:R-:W-:-:S02]  /*8e80*/  PRMT R0, R0, 0x7054, RZ ;  /* 0x0000705400007816 */ /* 0x000fc400000000ff */
[----:B-----5:R-:W-:Y:S02]  /*8e90*/  PRMT R7, R7, 0x8880, RZ ;  /* 0x0000888007077816 */ /* 0x020fe400000000ff */
        /* <DEDUP_REMOVED lines=9> */
.L_x_496:
[----:B------:R-:W-:Y:S01]  /*8f30*/  MOV R12, 0x10 ;  /* 0x00000010000c7802 */ /* 0x000fe20000000f00 */
[----:B------:R-:W-:Y:S01]  /*8f40*/  IMAD.MOV.U32 R15, RZ, RZ, -0x1 ;  /* 0xffffffffff0f7424 */ /* 0x000fe200078e00ff */
[----:B------:R-:W-:-:S07]  /*8f50*/  MOV R11, 0x1f ;  /* 0x0000001f000b7802 */ /* 0x000fce0000000f00 */
[----:B-1----:R-:W-:Y:S05]  /*8f60*/  WARPSYNC.COLLECTIVE R15, `(.L_x_611) ;  /* 0x000000000f087348 */ /* 0x002fea0003c00000 */
[----:B------:R0:W2:Y:S02]  /*8f70*/  SHFL.BFLY P6, R14, R13, R12, R11 ;  /* 0x0c00000c0d0e7389 */ /* 0x0000a400000c000b */
[----:B012---:R-:W-:Y:S01]  /*8f80*/  ENDCOLLECTIVE ;  /* 0x000000000000791b */ /* 0x007fe20003800000 */
.L_x_611:
[----:B------:R-:W-:Y:S01]  /*8f90*/  MOV R12, 0x8 ;  /* 0x00000008000c7802 */ /* 0x000fe20000000f00 */
[----:B------:R-:W-:-:S05]  /*8fa0*/  FADD.FTZ R0, R13, R14 ;  /* 0x0000000e0d007221 */ /* 0x000fca0000010000 */
[----:B------:R-:W-:-:S07]  /*8fb0*/  MOV R13, R0 ;  /* 0x00000000000d7202 */ /* 0x000fce0000000f00 */
[----:B------:R-:W-:Y:S05]  /*8fc0*/  WARPSYNC.COLLECTIVE R15, `(.L_x_612) ;  /* 0x000000000f087348 */ /* 0x000fea0003c00000 */
[----:B------:R0:W1:Y:S02]  /*8fd0*/  SHFL.BFLY P6, R14, R13, R12, R11 ;  /* 0x0c00000c0d0e7389 */ /* 0x00006400000c000b */
[----:B01----:R-:W-:Y:S01]  /*8fe0*/  ENDCOLLECTIVE ;  /* 0x000000000000791b */ /* 0x003fe20003800000 */
.L_x_612:
[----:B------:R-:W-:Y:S01]  /*8ff0*/  MOV R12, 0x4 ;  /* 0x00000004000c7802 */ /* 0x000fe20000000f00 */
[----:B------:R-:W-:-:S04]  /*9000*/  FADD.FTZ R3, R0, R14 ;  /* 0x0000000e00037221 */ /* 0x000fc80000010000 */
[----:B------:R-:W-:-:S07]  /*9010*/  IMAD.MOV.U32 R13, RZ, RZ, R3 ;  /* 0x000000ffff0d7224 */ /* 0x000fce00078e0003 */
[----:B------:R-:W-:Y:S05]  /*9020*/  WARPSYNC.COLLECTIVE R15, `(.L_x_613) ;  /* 0x000000000f087348 */ /* 0x000fea0003c00000 */
[----:B------:R0:W1:Y:S02]  /*9030*/  SHFL.BFLY P6, R14, R13, R12, R11 ;  /* 0x0c00000c0d0e7389 */ /* 0x00006400000c000b */
[----:B01----:R-:W-:Y:S01]  /*9040*/  ENDCOLLECTIVE ;  /* 0x000000000000791b */ /* 0x003fe20003800000 */
.L_x_613:
[----:B------:R-:W-:Y:S02]  /*9050*/  IMAD.MOV.U32 R12, RZ, RZ, 0x2 ;  /* 0x00000002ff0c7424 */ /* 0x000fe400078e00ff */
[----:B------:R-:W-:-:S05]  /*9060*/  FADD.FTZ R4, R3, R14 ;  /* 0x0000000e03047221 */ /* 0x000fca0000010000 */
[----:B------:R-:W-:-:S07]  /*9070*/  MOV R13, R4 ;  /* 0x00000004000d7202 */ /* 0x000fce0000000f00 */
[----:B------:R-:W-:Y:S05]  /*9080*/  WARPSYNC.COLLECTIVE R15, `(.L_x_614) ;  /* 0x000000000f087348 */ /* 0x000fea0003c00000 */
[----:B------:R0:W1:Y:S02]  /*9090*/  SHFL.BFLY P6, R14, R13, R12, R11 ;  /* 0x0c00000c0d0e7389 */ /* 0x00006400000c000b */
[----:B01----:R-:W-:Y:S01]  /*90a0*/  ENDCOLLECTIVE ;  /* 0x000000000000791b */ /* 0x003fe20003800000 */
.L_x_614:
[----:B------:R-:W-:Y:S01]  /*90b0*/  MOV R12, 0x1 ;  /* 0x00000001000c7802 */ /* 0x000fe20000000f00 */
[----:B------:R-:W-:-:S05]  /*90c0*/  FADD.FTZ R5, R4, R14 ;  /* 0x0000000e04057221 */ /* 0x000fca0000010000 */
[----:B------:R-:W-:-:S07]  /*90d0*/  MOV R13, R5 ;  /* 0x00000005000d7202 */ /* 0x000fce0000000f00 */
[----:B------:R-:W-:Y:S05]  /*90e0*/  WARPSYNC.COLLECTIVE R15, `(.L_x_615) ;  /* 0x000000000f087348 */ /* 0x000fea0003c00000 */
[----:B------:R0:W1:Y:S02]  /*90f0*/  SHFL.BFLY P6, R14, R13, R12, R11 ;  /* 0x0c00000c0d0e7389 */ /* 0x00006400000c000b */
[----:B01----:R-:W-:Y:S01]  /*9100*/  ENDCOLLECTIVE ;  /* 0x000000000000791b */ /* 0x003fe20003800000 */
.L_x_615:
[----:B------:R-:W-:Y:S05]  /*9110*/  BRA `(.L_x_616) ;  /* 0xffffff8c00f47947 */ /* 0x000fea000383ffff */
.L_x_617:
        /* <DEDUP_REMOVED lines=14> */
.L_x_3322:


//--------------------- .text._ZN4mmha33masked_multihead_attention_kernelItLi80ELi128ELi2ELi16ELi128ELb1ELb0EEEv26Multihead_attention_paramsIT_XT5_EE --------------------------
	.section	.text._ZN4mmha33masked_multihead_attention_kernelItLi80ELi128ELi2ELi16ELi128ELb1ELb0EEEv26Multihead_attention_paramsIT_XT5_EE,"ax",@progbits
	.align	128
        .global         _ZN4mmha33masked_multihead_attention_kernelItLi80ELi128ELi2ELi16ELi128ELb1ELb0EEEv26Multihead_attention_paramsIT_XT5_EE
        .type           _ZN4mmha33masked_multihead_attention_kernelItLi80ELi128ELi2ELi16ELi128ELb1ELb0EEEv26Multihead_attention_paramsIT_XT5_EE,@function
        .size           _ZN4mmha33masked_multihead_attention_kernelItLi80ELi128ELi2ELi16ELi128ELb1ELb0EEEv26Multihead_attention_paramsIT_XT5_EE,(.L_x_3323 - _ZN4mmha33masked_multihead_attention_kernelItLi80ELi128ELi2ELi16ELi128ELb1ELb0EEEv26Multihead_attention_paramsIT_XT5_EE)
        .other          _ZN4mmha33masked_multihead_attention_kernelItLi80ELi128ELi2ELi16ELi128ELb1ELb0EEEv26Multihead_attention_paramsIT_XT5_EE,@"STO_CUDA_ENTRY STV_DEFAULT"
_ZN4mmha33masked_multihead_attention_kernelItLi80ELi128ELi2ELi16ELi128ELb1ELb0EEEv26Multihead_attention_paramsIT_XT5_EE:
.text._ZN4mmha33masked_multihead_attention_kernelItLi80ELi128ELi2ELi16ELi128ELb1ELb0EEEv26Multihead_attention_paramsIT_XT5_EE:
        /* <DEDUP_REMOVED lines=12> */
.L_x_618:
[----:B------:R-:W0:Y:S08]  /*00c0*/  LDC R6, c[0x0][0x280] ;  /* 0x0000a000ff067b82 */ /* 0x000e300000000800 */
[----:B------:R-:W1:Y:S08]  /*00d0*/  LDC.64 R8, c[0x0][0x2f0] ;  /* 0x0000bc00ff087b82 */ /* 0x000e700000000a00 */
[----:B------:R-:W2:Y:S01]  /*00e0*/  LDC R37, c[0x0][0x29c] ;  /* 0x0000a700ff257b82 */ /* 0x000ea20000000800 */
[----:B------:R-:W3:Y:S01]  /*00f0*/  S2R R22, SR_TID.X ;  /* 0x0000000000167919 */ /* 0x000ee20000002100 */
[----:B------:R-:W-:Y:S01]  /*0100*/  ULDC UR5, c[0x0][0x288] ;  /* 0x0000a20000057ab9 */ /* 0x000fe20000000800 */
[----:B------:R-:W-:Y:S01]  /*0110*/  IMAD.MOV.U32 R24, RZ, RZ, RZ ;  /* 0x000000ffff187224 */ /* 0x000fe200078e00ff */
[----:B0-----:R-:W-:Y:S01]  /*0120*/  IABS R5, R6 ;  /* 0x0000000600057213 */ /* 0x001fe20000000000 */
[----:B------:R-:W0:Y:S03]  /*0130*/  S2R R27, SR_CTAID.X ;  /* 0x00000000001b7919 */ /* 0x000e260000002500 */
        /* <DEDUP_REMOVED lines=14> */
[----:B------:R-:W-:Y:S01]  /*0220*/  IMAD R7, R4, R5, RZ ;  /* 0x0000000504077224 */ /* 0x000fe200078e02ff */
[----:B------:R-:W-:-:S04]  /*0230*/  IABS R4, R25 ;  /* 0x0000001900047213 */ /* 0x000fc80000000000 */
[----:B------:R-:W-:Y:S01]  /*0240*/  IMAD.HI.U32 R3, R3, R7, R2 ;  /* 0x0000000703037227 */ /* 0x000fe200078e0002 */
[----:B------:R-:W-:-:S04]  /*0250*/  LOP3.LUT R7, R25, R6, RZ, 0x3c, !PT ;  /* 0x0000000619077212 */ /* 0x000fc800078e3cff */
[----:B------:R-:W-:Y:S01]  /*0260*/  ISETP.GE.AND P2, PT, R7, RZ, PT ;  /* 0x000000ff0700720c */ /* 0x000fe20003f46270 */
[----:B------:R-:W-:-:S04]  /*0270*/  IMAD.HI.U32 R0, R3, R4, RZ ;  /* 0x0000000403007227 */ /* 0x000fc800078e00ff */
[----:B------:R-:W-:-:S04]  /*0280*/  IMAD.MOV R2, RZ, RZ, -R0 ;  /* 0x000000ffff027224 */ /* 0x000fc800078e0a00 */
[----:B------:R-:W-:-:S05]  /*0290*/  IMAD R2, R5, R2, R4 ;  /* 0x0000000205027224 */ /* 0x000fca00078e0204 */
[----:B------:R-:W-:-:S13]  /*02a0*/  ISETP.GT.U32.AND P1, PT, R5, R2, PT ;  /* 0x000000020500720c */ /* 0x000fda0003f24070 */
[----:B------:R-:W-:Y:S01]  /*02b0*/  @!P1 IMAD.IADD R2, R2, 0x1, -R5 ;  /* 0x0000000102029824 */ /* 0x000fe200078e0a05 */
[----:B------:R-:W-:Y:S02]  /*02c0*/  @!P1 IADD3 R0, R0, 0x1, RZ ;  /* 0x0000000100009810 */ /* 0x000fe40007ffe0ff */
[----:B------:R-:W-:Y:S02]  /*02d0*/  ISETP.NE.AND P1, PT, R6, RZ, PT ;  /* 0x000000ff0600720c */ /* 0x000fe40003f25270 */
[----:B------:R-:W-:Y:S02]  /*02e0*/  ISETP.GE.U32.AND P0, PT, R2, R5, PT ;  /* 0x000000050200720c */ /* 0x000fe40003f06070 */
[----:B------:R-:W2:Y:S08]  /*02f0*/  LDC.64 R2, c[0x0][0x328] ;  /* 0x0000ca00ff027b82 */ /* 0x000eb00000000a00 */
[----:B------:R-:W3:Y:S03]  /*0300*/  @P3 LDC.64 R4, c[0x0][0x2f0] ;  /* 0x0000bc00ff043b82 */ /* 0x000ee60000000a00 */
[----:B------:R-:W-:-:S04]  /*0310*/  @P0 VIADD R0, R0, 0x1 ;  /* 0x0000000100000836 */ /* 0x000fc80000000000 */
[----:B------:R-:W-:-:S05]  /*0320*/  IMAD.MOV.U32 R39, RZ, RZ, R0 ;  /* 0x000000ffff277224 */ /* 0x000fca00078e0000 */
[----:B------:R-:W-:Y:S02]  /*0330*/  @!P2 IADD3 R39, -R39, RZ, RZ ;  /* 0x000000ff2727a210 */ /* 0x000fe40007ffe1ff */
[----:B------:R-:W-:Y:S02]  /*0340*/  @!P1 LOP3.LUT R39, RZ, R6, RZ, 0x33, !PT ;  /* 0x00000006ff279212 */ /* 0x000fe400078e33ff */
[----:B------:R-:W1:Y:S01]  /*0350*/  LDC R6, c[0x0][0x278] ;  /* 0x00009e00ff067b82 */ /* 0x000e620000000800 */
[----:B------:R-:W-:Y:S01]  /*0360*/  ISETP.GT.AND P0, PT, R22, 0x13, PT ;  /* 0x000000131600780c */ /* 0x000fe20003f04270 */
[----:B--2---:R-:W-:Y:S01]  /*0370*/  IMAD.WIDE R2, R25, 0x4, R2 ;  /* 0x0000000419027825 */ /* 0x004fe200078e0202 */
[----:B------:R-:W-:-:S03]  /*0380*/  UIADD3 UR4, UR4, 0x220, URZ ;  /* 0x0000022004047890 */ /* 0x000fc6000fffe03f */
[----:B0-----:R-:W-:Y:S01]  /*0390*/  IMAD R26, R25, UR5, R27 ;  /* 0x00000005191a7c24 */ /* 0x001fe2000f8e021b */
[----:B------:R1:W5:Y:S01]  /*03a0*/  LDG.E R23, desc[UR36][R2.64] ;  /* 0x0000002402177981 */ /* 0x000362000c1e1900 */
[----:B------:R-:W-:Y:S02]  /*03b0*/  IMAD R0, R27, 0x50, RZ ;  /* 0x000000501b007824 */ /* 0x000fe400078e02ff */
[----:B---3--:R-:W-:Y:S01]  /*03c0*/  @P3 IMAD.WIDE R4, R39, 0x4, R4 ;  /* 0x0000000427043825 */ /* 0x008fe200078e0204 */
[----:B----4-:R-:W-:-:S03]  /*03d0*/  ULEA UR38, UR38, UR4, 0x18 ;  /* 0x0000000426267291 */ /* 0x010fc6000f8ec03f */
[----:B------:R-:W-:Y:S01]  /*03e0*/  IMAD R122, R26, 0x50, RZ ;  /* 0x000000501a7a7824 */ /* 0x000fe200078e02ff */
[----:B------:R0:W5:Y:S01]  /*03f0*/  @P3 LDG.E R24, desc[UR36][R4.64] ;  /* 0x0000002404183981 */ /* 0x000162000c1e1900 */
[----:B------:R-:W-:Y:S01]  /*0400*/  CS2R R34, SRZ ;  /* 0x0000000000227805 */ /* 0x000fe2000001ff00 */
[----:B------:R-:W-:Y:S02]  /*0410*/  IMAD.SHL.U32 R13, R22, 0x4, RZ ;  /* 0x00000004160d7824 */ /* 0x000fe400078e00ff */
[----:B-1----:R-:W-:Y:S01]  /*0420*/  IMAD R3, R25, R6, R0 ;  /* 0x0000000619037224 */ /* 0x002fe200078e0200 */
[----:B------:R-:W-:-:S04]  /*0430*/  ISETP.NE.AND P1, PT, R6, RZ, PT ;  /* 0x000000ff0600720c */ /* 0x000fc80003f25270 */
[----:B0-----:R-:W-:Y:S01]  /*0440*/  SEL R4, R122, R3, !P1 ;  /* 0x000000037a047207 */ /* 0x001fe20004800000 */
[----:B------:R-:W-:Y:S08]  /*0450*/  @P0 BRA `(.L_x_620) ;  /* 0x00000000006c0947 */ /* 0x000ff00003800000 */
        /* <DEDUP_REMOVED lines=27> */
.L_x_620:
[----:B------:R-:W-:Y:S05]  /*0610*/  BSYNC B0 ;  /* 0x0000000000007941 */ /* 0x000fea0003800000 */
.L_x_619:
[C---:B------:R-:W-:Y:S01]  /*0620*/  ISETP.LT.AND P2, PT, R22.reuse, 0x20, P3 ;  /* 0x000000201600780c */ /* 0x040fe20001f41270 */
[----:B------:R-:W1:Y:S01]  /*0630*/  LDC R12, c[0x0][0x284] ;  /* 0x0000a100ff0c7b82 */ /* 0x000e620000000800 */
[----:B------:R-:W-:Y:S01]  /*0640*/  LEA.HI R31, R22, R22, RZ, 0x1 ;  /* 0x00000016161f7211 */ /* 0x000fe200078f08ff */
[----:B-----5:R-:W-:Y:S01]  /*0650*/  VIADD R19, R23, 0xffffffff ;  /* 0xffffffff17137836 */ /* 0x020fe20000000000 */
[----:B------:R-:W-:Y:S01]  /*0660*/  ISETP.NE.U32.AND P3, PT, R10, RZ, PT ;  /* 0x000000ff0a00720c */ /* 0x000fe20003f65070 */
[----:B------:R-:W-:Y:S01]  /*0670*/  IMAD.IADD R15, R0, 0x1, R13 ;  /* 0x00000001000f7824 */ /* 0x000fe200078e020d */
[----:B------:R-:W-:Y:S01]  /*0680*/  LOP3.LUT R5, R31, 0x3ffffffe, RZ, 0xc0, !PT ;  /* 0x3ffffffe1f057812 */ /* 0x000fe200078ec0ff */
[----:B------:R-:W-:Y:S01]  /*0690*/  ULDC.64 UR6, c[0x0][0x220] ;  /* 0x0000880000067ab9 */ /* 0x000fe20000000a00 */
[----:B------:R-:W-:Y:S01]  /*06a0*/  ISETP.NE.AND.EX P3, PT, R11, RZ, PT, P3 ;  /* 0x000000ff0b00720c */ /* 0x000fe20003f65330 */
[----:B0-----:R-:W0:Y:S01]  /*06b0*/  @!P0 LDC.64 R2, c[0x0][0x248] ;  /* 0x00009200ff028b82 */ /* 0x001e220000000a00 */
[----:B------:R-:W-:Y:S01]  /*06c0*/  SHF.R.S32.HI R31, RZ, 0x1, R31 ;  /* 0x00000001ff1f7819 */ /* 0x000fe2000001141f */
[----:B------:R-:W-:Y:S01]  /*06d0*/  IMAD.IADD R30, R22, 0x1, -R5 ;  /* 0x00000001161e7824 */ /* 0x000fe200078e0a05 */
[----:B------:R-:W-:Y:S01]  /*06e0*/  SHF.R.S32.HI R14, RZ, 0x1f, R25 ;  /* 0x0000001fff0e7819 */ /* 0x000fe20000011419 */
[----:B------:R-:W-:Y:S01]  /*06f0*/  HFMA2.MMA R116, -RZ, RZ, 0, 0 ;  /* 0x00000000ff747435 */ /* 0x000fe200000001ff */
[----:B------:R-:W-:Y:S01]  /*0700*/  ISETP.EQ.U32.AND P1, PT, RZ, UR6, PT ;  /* 0x00000006ff007c0c */ /* 0x000fe2000bf22070 */
[----:B------:R-:W-:Y:S01]  /*0710*/  IMAD R38, R31, 0x8, R122 ;  /* 0x000000081f267824 */ /* 0x000fe200078e027a */
[----:B------:R-:W-:Y:S01]  /*0720*/  SHF.L.U32 R123, R30, 0x2, RZ ;  /* 0x000000021e7b7819 */ /* 0x000fe200000006ff */
[----:B------:R-:W2:Y:S01]  /*0730*/  @P2 LDC.64 R6, c[0x0][0x2e0] ;  /* 0x0000b800ff062b82 */ /* 0x000ea20000000a00 */
[----:B------:R-:W-:-:S02]  /*0740*/  ISETP.EQ.OR.EX P1, PT, RZ, UR7, P0, P1 ;  /* 0x00000007ff007c0c */ /* 0x000fc40008722710 */
[----:B------:R-:W-:Y:S02]  /*0750*/  CS2R R28, SRZ ;  /* 0x00000000001c7805 */ /* 0x000fe4000001ff00 */
[----:B------:R-:W-:Y:S01]  /*0760*/  CS2R R20, SRZ ;  /* 0x0000000000147805 */ /* 0x000fe2000001ff00 */
[----:B------:R-:W-:Y:S01]  /*0770*/  @!P0 IMAD R9, R19, 0x8, R123 ;  /* 0x0000000813098824 */ /* 0x000fe200078e027b */
[----:B------:R-:W-:Y:S01]  /*0780*/  @P3 LEA R8, P4, R25, R10, 0x2 ;  /* 0x0000000a19083211 */ /* 0x000fe200078810ff */
[----:B------:R-:W-:Y:S02]  /*0790*/  @P2 IMAD R10, R24, UR5, R27 ;  /* 0x00000005180a2c24 */ /* 0x000fe4000f8e021b */
[-C--:B-1----:R-:W-:Y:S01]  /*07a0*/  @!P0 IMAD R9, R38, R12.reuse, R9 ;  /* 0x0000000c26098224 */ /* 0x082fe200078e0209 */
[----:B------:R-:W-:-:S03]  /*07b0*/  IABS R17, R12 ;  /* 0x0000000c00117213 */ /* 0x000fc60000000000 */
[----:B------:R-:W1:Y:S01]  /*07c0*/  @!P1 LDC.64 R4, c[0x0][0x220] ;  /* 0x00008800ff049b82 */ /* 0x000e620000000a00 */
[----:B0-----:R-:W-:Y:S01]  /*07d0*/  @!P0 IMAD.WIDE R2, R9, 0x2, R2 ;  /* 0x0000000209028825 */ /* 0x001fe200078e0202 */
[----:B------:R-:W-:-:S03]  /*07e0*/  @P3 LEA.HI.X R9, R25, R11, R14, 0x2, P4 ;  /* 0x0000000b19093211 */ /* 0x000fc600020f140e */
[----:B------:R-:W-:Y:S01]  /*07f0*/  @P2 IMAD R11, R10, 0x50, R13 ;  /* 0x000000500a0b2824 */ /* 0x000fe200078e020d */
[----:B------:R-:W0:Y:S01]  /*0800*/  I2F.RP R0, R17 ;  /* 0x0000001100007306 */ /* 0x000e220000209400 */
[----:B------:R-:W5:Y:S02]  /*0810*/  @P3 LDG.E R116, desc[UR36][R8.64] ;  /* 0x0000002408743981 */ /* 0x000f64000c1e1900 */
[----:B--2---:R-:W-:Y:S02]  /*0820*/  @P2 IMAD.WIDE R6, R11, 0x2, R6 ;  /* 0x000000020b062825 */ /* 0x004fe400078e0206 */
[----:B------:R-:W5:Y:S04]  /*0830*/  @!P0 LDG.E.64 R28, desc[UR36][R2.64] ;  /* 0x00000024021c8981 */ /* 0x000f68000c1e1b00 */
[----:B------:R-:W5:Y:S01]  /*0840*/  @P2 LDG.E.64 R6, desc[UR36][R6.64] ;  /* 0x0000002406062981 */ /* 0x000f62000c1e1b00 */
[----:B0-----:R-:W0:Y:S01]  /*0850*/  MUFU.RCP R0, R0 ;  /* 0x0000000000007308 */ /* 0x001e220000001000 */
[----:B------:R-:W-:Y:S01]  /*0860*/  IABS R18, R19 ;  /* 0x0000001300127213 */ /* 0x000fe20000000000 */
[----:B-1----:R-:W-:-:S05]  /*0870*/  @!P1 IMAD.WIDE R4, R15, 0x2, R4 ;  /* 0x000000020f049825 */ /* 0x002fca00078e0204 */
[----:B------:R1:W5:Y:S01]  /*0880*/  @!P1 LDG.E.64 R20, desc[UR36][R4.64] ;  /* 0x0000002404149981 */ /* 0x000362000c1e1b00 */
[----:B0-----:R-:W-:Y:S01]  /*0890*/  VIADD R10, R0, 0xffffffe ;  /* 0x0ffffffe000a7836 */ /* 0x001fe20000000000 */
[----:B-1----:R-:W0:Y:S03]  /*08a0*/  LDC R4, c[0x0][0x290] ;  /* 0x0000a400ff047b82 */ /* 0x002e260000000800 */
[----:B------:R1:W2:Y:S02]  /*08b0*/  F2I.FTZ.U32.TRUNC.NTZ R11, R10 ;  /* 0x0000000a000b7305 */ /* 0x0002a4000021f000 */
[----:B-1----:R-:W-:Y:S01]  /*08c0*/  IMAD.MOV.U32 R10, RZ, RZ, RZ ;  /* 0x000000ffff0a7224 */ /* 0x002fe200078e00ff */
[----:B--2---:R-:W-:-:S05]  /*08d0*/  IADD3 R8, RZ, -R11, RZ ;  /* 0x8000000bff087210 */ /* 0x004fca0007ffe0ff */
[----:B------:R-:W-:-:S04]  /*08e0*/  IMAD R3, R8, R17, RZ ;  /* 0x0000001108037224 */ /* 0x000fc800078e02ff */
[----:B------:R-:W-:-:S06]  /*08f0*/  IMAD.HI.U32 R11, R11, R3, R10 ;  /* 0x000000030b0b7227 */ /* 0x000fcc00078e000a */
[----:B------:R-:W-:-:S04]  /*0900*/  IMAD.HI.U32 R11, R11, R18, RZ ;  /* 0x000000120b0b7227 */ /* 0x000fc800078e00ff */
[----:B------:R-:W-:-:S04]  /*0910*/  IMAD.MOV R11, RZ, RZ, -R11 ;  /* 0x000000ffff0b7224 */ /* 0x000fc800078e0a0b */
[----:B------:R-:W-:-:S05]  /*0920*/  IMAD R18, R17, R11, R18 ;  /* 0x0000000b11127224 */ /* 0x000fca00078e0212 */
[----:B------:R-:W-:Y:S02]  /*0930*/  ISETP.GT.U32.AND P1, PT, R17, R18, PT ;  /* 0x000000121100720c */ /* 0x000fe40003f24070 */
[----:B------:R-:W-:Y:S02]  /*0940*/  ISETP.NE.AND P5, PT, R37, RZ, PT ;  /* 0x000000ff2500720c */ /* 0x000fe40003fa5270 */
[----:B------:R-:W-:-:S09]  /*0950*/  ISETP.GE.AND P4, PT, R19, RZ, PT ;  /* 0x000000ff1300720c */ /* 0x000fd20003f86270 */
[----:B------:R-:W-:-:S04]  /*0960*/  @!P1 IADD3 R18, R18, -R17, RZ ;  /* 0x8000001112129210 */ /* 0x000fc80007ffe0ff */
[----:B------:R-:W-:Y:S02]  /*0970*/  ISETP.GT.U32.AND P3, PT, R17, R18, PT ;  /* 0x000000121100720c */ /* 0x000fe40003f64070 */
[C---:B------:R-:W-:Y:S01]  /*0980*/  ISETP.NE.AND P1, PT, R12.reuse, RZ, PT ;  /* 0x000000ff0c00720c */ /* 0x040fe20003f25270 */
[----:B------:R-:W-:-:S05]  /*0990*/  VIADD R0, R12, 0x4 ;  /* 0x000000040c007836 */ /* 0x000fca0000000000 */
[----:B------:R-:W-:-:S05]  /*09a0*/  SHF.R.S32.HI R3, RZ, 0x1f, R0 ;  /* 0x0000001fff037819 */ /* 0x000fca0000011400 */
[----:B------:R-:W-:Y:S01]  /*09b0*/  @!P3 IMAD.IADD R18, R18, 0x1, -R17 ;  /* 0x000000011212b824 */ /* 0x000fe200078e0a11 */
[----:B------:R-:W-:Y:S02]  /*09c0*/  LEA.HI R3, R3, R0, RZ, 0x2 ;  /* 0x0000000003037211 */ /* 0x000fe400078f10ff */
[----:B------:R-:W-:Y:S02]  /*09d0*/  CS2R R32, SRZ ;  /* 0x0000000000207805 */ /* 0x000fe4000001ff00 */
[----:B------:R-:W-:Y:S02]  /*09e0*/  P2R R0, PR, RZ, 0x20 ;  /* 0x00000020ff007803 */ /* 0x000fe40000000000 */
[----:B------:R-:W-:Y:S02]  /*09f0*/  @!P4 IADD3 R18, -R18, RZ, RZ ;  /* 0x000000ff1212c210 */ /* 0x000fe40007ffe1ff */
[----:B------:R-:W-:Y:S01]  /*0a00*/  @!P1 LOP3.LUT R18, RZ, R12, RZ, 0x33, !PT ;  /* 0x0000000cff129212 */ /* 0x000fe200078e33ff */
        /* <DEDUP_REMOVED lines=10> */
.L_x_622:
[----:B------:R-:W-:Y:S05]  /*0ab0*/  BSYNC B0 ;  /* 0x0000000000007941 */ /* 0x000fea0003800000 */
.L_x_621:
[----:B------:R-:W-:Y:S01]  /*0ac0*/  ISETP.NE.AND P1, PT, R37, RZ, PT ;  /* 0x000000ff2500720c */ /* 0x000fe20003f25270 */
[----:B------:R-:W-:Y:S01]  /*0ad0*/  ULDC.U8 UR4, c[0x0][0x294] ;  /* 0x0000a50000047ab9 */ /* 0x000fe20000000000 */
[----:B------:R-:W-:Y:S01]  /*0ae0*/  ISETP.GT.AND P3, PT, R4, RZ, PT ;  /* 0x000000ff0400720c */ /* 0x000fe20003f64270 */
[----:B------:R-:W-:Y:S01]  /*0af0*/  IMAD.SHL.U32 R3, R3, 0x4, RZ ;  /* 0x0000000403037824 */ /* 0x000fe200078e00ff */
[----:B------:R-:W-:Y:S01]  /*0b00*/  P2R R0, PR, RZ, 0x2 ;  /* 0x00000002ff007803 */ /* 0x000fe20000000000 */
[----:B-----5:R-:W-:Y:S01]  /*0b10*/  @!P5 HFMA2.MMA R29, R29, 1, 1, R33 ;  /* 0x3c003c001d1dd835 */ /* 0x020fe20000000021 */
[----:B------:R-:W-:Y:S01]  /*0b20*/  ISETP.NE.AND P1, PT, RZ, UR4, PT ;  /* 0x00000004ff007c0c */ /* 0x000fe2000bf25270 */
[----:B------:R-:W-:Y:S01]  /*0b30*/  @!P5 HADD2 R28, R28, R32 ;  /* 0x000000201c1cd230 */ /* 0x000fe20000000000 */
[----:B------:R-:W-:Y:S01]  /*0b40*/  LOP3.LUT R17, R3, 0xfffffff0, RZ, 0xc0, !PT ;  /* 0xfffffff003117812 */ /* 0x000fe200078ec0ff */
[----:B------:R-:W-:Y:S01]  /*0b50*/  HFMA2.MMA R34, R34, 1, 1, R20 ;  /* 0x3c003c0022227835 */ /* 0x000fe20000000014 */
[----:B------:R-:W-:Y:S01]  /*0b60*/  ISETP.GE.AND P0, PT, R22, 0x20, PT ;  /* 0x000000201600780c */ /* 0x000fe20003f06270 */
[----:B------:R-:W-:-:S02]  /*0b70*/  HADD2 R35, R35, R21 ;  /* 0x0000001523237230 */ /* 0x000fc40000000000 */
[----:B------:R-:W-:Y:S01]  /*0b80*/  IMAD R36, R39, UR5, RZ ;  /* 0x0000000527247c24 */ /* 0x000fe2000f8e02ff */
[----:B------:R-:W-:Y:S01]  /*0b90*/  @P2 HFMA2.MMA R29, R29, R7, -RZ ;  /* 0x000000071d1d2235 */ /* 0x000fe200001000ff */
[----:B------:R-:W-:Y:S02]  /*0ba0*/  @P2 HMUL2 R28, R28, R6 ;  /* 0x000000061c1c2232 */ /* 0x000fe40000000000 */
[----:B------:R-:W-:Y:S02]  /*0bb0*/  VIADD R16, R17, UR38 ;  /* 0x0000002611107c36 */ /* 0x000fe40008000000 */
        /* <DEDUP_REMOVED lines=13> */
[----:B0-----:R-:W-:Y:S01]  /*0c90*/  MOV R2, RZ ;  /* 0x000000ff00027202 */ /* 0x001fe20000000f00 */
[----:B-1----:R-:W-:-:S04]  /*0ca0*/  IMAD.MOV R6, RZ, RZ, -R3 ;  /* 0x000000ffff067224 */ /* 0x002fc800078e0a03 */
[----:B------:R-:W-:Y:S02]  /*0cb0*/  IMAD R7, R6, R5, RZ ;  /* 0x0000000506077224 */ /* 0x000fe400078e02ff */
[----:B------:R-:W-:Y:S02]  /*0cc0*/  IMAD.MOV.U32 R6, RZ, RZ, R8 ;  /* 0x000000ffff067224 */ /* 0x000fe400078e0008 */
[----:B------:R-:W-:-:S06]  /*0cd0*/  IMAD.HI.U32 R3, R3, R7, R2 ;  /* 0x0000000703037227 */ /* 0x000fcc00078e0002 */
[----:B------:R-:W-:-:S04]  /*0ce0*/  IMAD.HI.U32 R3, R3, R6, RZ ;  /* 0x0000000603037227 */ /* 0x000fc800078e00ff */
[----:B------:R-:W-:-:S05]  /*0cf0*/  IMAD R0, R3, R0, R6 ;  /* 0x0000000003007224 */ /* 0x000fca00078e0206 */
[----:B------:R-:W-:-:S13]  /*0d00*/  ISETP.GT.U32.AND P3, PT, R5, R0, PT ;  /* 0x000000000500720c */ /* 0x000fda0003f64070 */
[----:B------:R-:W-:Y:S01]  /*0d10*/  @!P3 IMAD.IADD R0, R0, 0x1, -R5 ;  /* 0x000000010000b824 */ /* 0x000fe200078e0a05 */
[----:B------:R-:W-:Y:S02]  /*0d20*/  @!P3 IADD3 R3, R3, 0x1, RZ ;  /* 0x000000010303b810 */ /* 0x000fe40007ffe0ff */
[----:B------:R-:W-:Y:S02]  /*0d30*/  ISETP.NE.AND P3, PT, R40, RZ, PT ;  /* 0x000000ff2800720c */ /* 0x000fe40003f65270 */
[----:B------:R-:W-:Y:S02]  /*0d40*/  ISETP.GE.U32.AND P1, PT, R0, R5, PT ;  /* 0x000000050000720c */ /* 0x000fe40003f26070 */
[----:B------:R-:W-:-:S04]  /*0d50*/  LOP3.LUT R0, R13, R40, RZ, 0x3c, !PT ;  /* 0x000000280d007212 */ /* 0x000fc800078e3cff */
[----:B------:R-:W-:-:S07]  /*0d60*/  ISETP.GE.AND P2, PT, R0, RZ, PT ;  /* 0x000000ff0000720c */ /* 0x000fce0003f46270 */
[----:B------:R-:W-:Y:S01]  /*0d70*/  @P1 VIADD R3, R3, 0x1 ;  /* 0x0000000103031836 */ /* 0x000fe20000000000 */
        /* <DEDUP_REMOVED lines=12> */
[----:B------:R-:W-:Y:S01]  /*0e40*/  IMAD.U32 R4, RZ, RZ, UR4 ;  /* 0x00000004ff047e24 */ /* 0x000fe2000f8e00ff */
[----:B------:R0:W1:Y:S01]  /*0e50*/  LDC.64 R2, c[0x4][R0] ;  /* 0x0100000000027b82 */ /* 0x0000620000000a00 */
[----:B------:R-:W-:Y:S01]  /*0e60*/  MOV R5, UR5 ;  /* 0x0000000500057c02 */ /* 0x000fe20008000f00 */
[----:B------:R-:W-:Y:S01]  /*0e70*/  ULDC.64 UR4, c[0x4][0xd0] ;  /* 0x0100340000047ab9 */ /* 0x000fe20000000a00 */
[----:B------:R-:W-:Y:S01]  /*0e80*/  HFMA2.MMA R12, -RZ, RZ, 0, 5.9604644775390625e-08 ;  /* 0x00000001ff0c7435 */ /* 0x000fe200000001ff */
[----:B------:R-:W-:Y:S01]  /*0e90*/  IMAD.U32 R6, RZ, RZ, UR4 ;  /* 0x00000004ff067e24 */ /* 0x000fe2000f8e00ff */
[----:B------:R-:W-:Y:S01]  /*0ea0*/  MOV R10, UR6 ;  /* 0x00000006000a7c02 */ /* 0x000fe20008000f00 */
[----:B------:R-:W-:-:S02]  /*0eb0*/  IMAD.U32 R7, RZ, RZ, UR5 ;  /* 0x00000005ff077e24 */ /* 0x000fc4000f8e00ff */
[----:B------:R-:W-:Y:S02]  /*0ec0*/  IMAD.U32 R11, RZ, RZ, UR7 ;  /* 0x00000007ff0b7e24 */ /* 0x000fe4000f8e00ff */
[----:B------:R-:W-:Y:S02]  /*0ed0*/  IMAD.MOV.U32 R8, RZ, RZ, 0x53f ;  /* 0x0000053fff087424 */ /* 0x000fe400078e00ff */
[----:B0-----:R-:W-:-:S07]  /*0ee0*/  IMAD.MOV.U32 R13, RZ, RZ, RZ ;  /* 0x000000ffff0d7224 */ /* 0x001fce00078e00ff */
[----:B------:R-:W-:-:S07]  /*0ef0*/  LEPC R20, `(.L_x_625) ;  /* 0x000000001014794e */ /* 0x000fce0000000000 */
[----:B-1----:R-:W-:Y:S05]  /*0f00*/  CALL.ABS.NOINC R2 ;  /* 0x0000000002007343 */ /* 0x002fea0003c00000 */
.L_x_625:
        /* <DEDUP_REMOVED lines=9> */
.L_x_626:
        /* <DEDUP_REMOVED lines=26> */
[----:B------:R-:W-:Y:S01]  /*1140*/  VIADD R2, R4, 0x2 ;  /* 0x0000000204027836 */ /* 0x000fe20000000000 */
[----:B------:R-:W-:Y:S02]  /*1150*/  ULDC UR4, c[0x0][0x29c] ;  /* 0x0000a70000047ab9 */ /* 0x000fe40000000800 */
[----:B------:R0:W1:Y:S02]  /*1160*/  MUFU.RCP R5, R0 ;  /* 0x0000000000057308 */ /* 0x0000640000001000 */
[----:B------:R-:W-:Y:S02]  /*1170*/  I2FP.F32.S32 R2, R2 ;  /* 0x0000000200027245 */ /* 0x000fe40000201400 */
[----:B0-----:R-:W-:-:S03]  /*1180*/  I2FP.F32.S32 R0, UR4 ;  /* 0x0000000400007c45 */ /* 0x001fc60008201400 */
[----:B-1----:R-:W-:Y:S01]  /*1190*/  FMUL.FTZ R3, R2, R5 ;  /* 0x0000000502037220 */ /* 0x002fe20000410000 */
[----:B------:R-:W-:-:S03]  /*11a0*/  I2FP.F32.S32 R2, R4 ;  /* 0x0000000400027245 */ /* 0x000fc60000201400 */
[----:B------:R-:W-:Y:S02]  /*11b0*/  FMUL.FTZ R3, R3, 13.28771209716796875 ;  /* 0x41549a7803037820 */ /* 0x000fe40000410000 */
[----:B------:R-:W-:-:S04]  /*11c0*/  FMUL.FTZ R2, R2, R5 ;  /* 0x0000000502027220 */ /* 0x000fc80000410000 */
[----:B------:R-:W-:Y:S01]  /*11d0*/  FMUL.FTZ R2, R2, 13.28771209716796875 ;  /* 0x41549a7802027820 */ /* 0x000fe20000410000 */
[----:B------:R-:W0:Y:S08]  /*11e0*/  MUFU.EX2 R3, -R3 ;  /* 0x8000000300037308 */ /* 0x000e300000000800 */
[----:B------:R1:W2:Y:S01]  /*11f0*/  MUFU.EX2 R5, -R2 ;  /* 0x8000000200057308 */ /* 0x0002a20000000800 */
[----:B0-----:R-:W-:Y:S01]  /*1200*/  FMUL.FTZ R4, R0, R3 ;  /* 0x0000000300047220 */ /* 0x001fe20000410000 */
[----:B-1----:R-:W-:-:S02]  /*1210*/  HADD2.F32 R2, -RZ, R34.H1_H1 ;  /* 0x30000022ff027230 */ /* 0x002fc40000004100 */
[----:B------:R-:W-:Y:S02]  /*1220*/  HADD2.F32 R34, -RZ, R34.H0_H0 ;  /* 0x20000022ff227230 */ /* 0x000fe40000004100 */
[----:B------:R-:W-:Y:S01]  /*1230*/  FMUL.RZ R10, R4, 0.15915493667125701904 ;  /* 0x3e22f983040a7820 */ /* 0x000fe2000040c000 */
[----:B--2---:R-:W-:-:S03]  /*1240*/  FMUL.FTZ R0, R0, R5 ;  /* 0x0000000500007220 */ /* 0x004fc60000410000 */
[----:B------:R-:W0:Y:S01]  /*1250*/  MUFU.COS R4, R10 ;  /* 0x0000000a00047308 */ /* 0x000e220000000000 */
[--C-:B------:R-:W-:Y:S02]  /*1260*/  HADD2.F32 R5, -RZ, R35.reuse.H1_H1 ;  /* 0x30000023ff057230 */ /* 0x100fe40000004100 */
[----:B------:R-:W-:Y:S01]  /*1270*/  FMUL.RZ R8, R0, 0.15915493667125701904 ;  /* 0x3e22f98300087820 */ /* 0x000fe2000040c000 */
[----:B------:R-:W-:-:S04]  /*1280*/  HADD2.F32 R35, -RZ, R35.H0_H0 ;  /* 0x20000023ff237230 */ /* 0x000fc80000004100 */
        /* <DEDUP_REMOVED lines=14> */
.L_x_630:
[C---:B------:R-:W-:Y:S01]  /*1370*/  LEA R39, R6.reuse, R15, 0x1 ;  /* 0x0000000f06277211 */ /* 0x040fe200078e08ff */
[----:B------:R-:W-:Y:S01]  /*1380*/  IMAD R21, R6, 0x2, R13 ;  /* 0x0000000206157824 */ /* 0x000fe200078e020d */
[----:B------:R-:W-:Y:S01]  /*1390*/  LEA.HI R3, R3, R3, RZ, 0x1 ;  /* 0x0000000303037211 */ /* 0x000fe200078f08ff */
[----:B------:R-:W-:Y:S02]  /*13a0*/  BSSY B2, `(.L_x_632) ;  /* 0x000003b000027945 */ /* 0x000fe40003800000 */
[----:B------:R-:W-:Y:S02]  /*13b0*/  LDS R29, [R39] ;  /* 0x00000000271d7984 */ /* 0x000fe40000000800 */
[----:B------:R-:W-:Y:S02]  /*13c0*/  IMAD.SHL.U32 R3, R3, 0x2, RZ ;  /* 0x0000000203037824 */ /* 0x000fe400078e00ff */
[----:B------:R-:W0:Y:S03]  /*13d0*/  LDS R0, [R21] ;  /* 0x0000000015007984 */ /* 0x000e260000000800 */
        /* <DEDUP_REMOVED lines=9> */
[----:B------:R0:W1:Y:S01]  /*1470*/  MUFU.RCP R7, R6 ;  /* 0x0000000600077308 */ /* 0x0000620000001000 */
[----:B------:R-:W-:Y:S01]  /*1480*/  HADD2.F32 R14, -RZ, R35.H0_H0 ;  /* 0x20000023ff0e7230 */ /* 0x000fe20000004100 */
[----:B------:R-:W-:Y:S01]  /*1490*/  I2FP.F32.S32 R0, R0 ;  /* 0x0000000000007245 */ /* 0x000fe20000201400 */
[--C-:B0-----:R-:W-:Y:S02]  /*14a0*/  HADD2.F32 R6, -RZ, R29.reuse.H1_H1 ;  /* 0x3000001dff067230 */ /* 0x101fe40000004100 */
[----:B------:R-:W-:Y:S02]  /*14b0*/  HADD2.F32 R29, -RZ, R29.H0_H0 ;  /* 0x2000001dff1d7230 */ /* 0x000fe40000004100 */
[----:B-1----:R-:W-:-:S04]  /*14c0*/  FMUL.FTZ R0, R0, R7 ;  /* 0x0000000700007220 */ /* 0x002fc80000410000 */
[----:B------:R-:W-:Y:S01]  /*14d0*/  FMUL.FTZ R3, R0, 13.28771209716796875 ;  /* 0x41549a7800037820 */ /* 0x000fe20000410000 */
[----:B------:R-:W-:-:S05]  /*14e0*/  I2FP.F32.S32 R0, R5 ;  /* 0x0000000500007245 */ /* 0x000fca0000201400 */
[----:B------:R-:W0:Y:S01]  /*14f0*/  MUFU.EX2 R3, -R3 ;  /* 0x8000000300037308 */ /* 0x000e220000000800 */
[----:B------:R-:W-:-:S04]  /*1500*/  FMUL.FTZ R0, R0, R7 ;  /* 0x0000000700007220 */ /* 0x000fc80000410000 */
[----:B------:R-:W-:Y:S01]  /*1510*/  FMUL.FTZ R2, R0, 13.28771209716796875 ;  /* 0x41549a7800027820 */ /* 0x000fe20000410000 */
[----:B------:R-:W-:-:S03]  /*1520*/  IADD3 R0, -R116, UR4, RZ ;  /* 0x0000000474007c10 */ /* 0x000fc6000fffe1ff */
[----:B------:R-:W1:Y:S01]  /*1530*/  MUFU.EX2 R7, -R2 ;  /* 0x8000000200077308 */ /* 0x000e620000000800 */
[----:B------:R-:W-:-:S05]  /*1540*/  I2FP.F32.S32 R0, R0 ;  /* 0x0000000000007245 */ /* 0x000fca0000201400 */
[----:B0-----:R-:W-:-:S04]  /*1550*/  FMUL.FTZ R4, R0, R3 ;  /* 0x0000000300047220 */ /* 0x001fc80000410000 */
        /* <DEDUP_REMOVED lines=8> */
[----:B-1----:R-:W-:Y:S01]  /*15e0*/  FMUL.FTZ R2, R9, R4 ;  /* 0x0000000409027220 */ /* 0x002fe20000410000 */
[CC--:B------:R-:W-:Y:S01]  /*15f0*/  FMUL.FTZ R9, R5.reuse, R6.reuse ;  /* 0x0000000605097220 */ /* 0x0c0fe20000410000 */
[----:B------:R-:W-:Y:S01]  /*1600*/  FMUL.FTZ R8, R4, R6 ;  /* 0x0000000604087220 */ /* 0x000fe20000410000 */
[C---:B------:R-:W-:Y:S01]  /*1610*/  FFMA.FTZ R35, R14.reuse, R4, -R7 ;  /* 0x000000040e237223 */ /* 0x040fe20000010807 */
[----:B------:R-:W-:Y:S01]  /*1620*/  FFMA.FTZ R6, R14, R5, R2 ;  /* 0x000000050e067223 */ /* 0x000fe20000010002 */
[-C--:B------:R-:W-:Y:S01]  /*1630*/  FFMA.FTZ R9, R4, R29.reuse, -R9 ;  /* 0x0000001d04097223 */ /* 0x080fe20000010809 */
[----:B------:R-:W-:Y:S02]  /*1640*/  HADD2.F32 R2, -RZ, R34.H1_H1 ;  /* 0x30000022ff027230 */ /* 0x000fe40000004100 */
[----:B------:R-:W-:Y:S01]  /*1650*/  FFMA.FTZ R8, R5, R29, R8 ;  /* 0x0000001d05087223 */ /* 0x000fe20000010008 */
[--C-:B------:R-:W-:Y:S01]  /*1660*/  HADD2.F32 R4, -RZ, R28.reuse.H1_H1 ;  /* 0x3000001cff047230 */ /* 0x100fe20000004100 */
[----:B------:R-:W-:Y:S01]  /*1670*/  F2FP.F16.F32.PACK_AB R35, R6, R35 ;  /* 0x000000230623723e */ /* 0x000fe200000000ff */
[----:B------:R-:W-:-:S02]  /*1680*/  HADD2.F32 R28, -RZ, R28.H0_H0 ;  /* 0x2000001cff1c7230 */ /* 0x000fc40000004100 */
[----:B--2---:R-:W-:Y:S01]  /*1690*/  FMUL.FTZ R5, R2, R3 ;  /* 0x0000000302057220 */ /* 0x004fe20000410000 */
[----:B------:R-:W-:Y:S02]  /*16a0*/  HADD2.F32 R34, -RZ, R34.H0_H0 ;  /* 0x20000022ff227230 */ /* 0x000fe40000004100 */
[C---:B------:R-:W-:Y:S01]  /*16b0*/  FMUL.FTZ R7, R3.reuse, R4 ;  /* 0x0000000403077220 */ /* 0x040fe20000410000 */
[----:B------:R-:W-:Y:S01]  /*16c0*/  F2FP.F16.F32.PACK_AB R29, R8, R9 ;  /* 0x00000009081d723e */ /* 0x000fe200000000ff */
[----:B0-----:R-:W-:Y:S01]  /*16d0*/  FMUL.FTZ R2, R2, R0 ;  /* 0x0000000002027220 */ /* 0x001fe20000410000 */
[C---:B------:R-:W-:Y:S01]  /*16e0*/  FMUL.FTZ R4, R0.reuse, R4 ;  /* 0x0000000400047220 */ /* 0x040fe20000410000 */
[----:B------:R-:W-:Y:S01]  /*16f0*/  FFMA.FTZ R7, R0, R28, -R7 ;  /* 0x0000001c00077223 */ /* 0x000fe20000010807 */
[C---:B------:R-:W-:Y:S01]  /*1700*/  FFMA.FTZ R5, R34.reuse, R0, -R5 ;  /* 0x0000000022057223 */ /* 0x040fe20000010805 */
[----:B------:R-:W-:Y:S01]  /*1710*/  FFMA.FTZ R2, R34, R3, R2 ;  /* 0x0000000322027223 */ /* 0x000fe20000010002 */
[----:B------:R-:W-:-:S04]  /*1720*/  FFMA.FTZ R28, R3, R28, R4 ;  /* 0x0000001c031c7223 */ /* 0x000fc80000010004 */
[----:B------:R-:W-:Y:S02]  /*1730*/  F2FP.F16.F32.PACK_AB R34, R2, R5 ;  /* 0x000000050222723e */ /* 0x000fe400000000ff */
[----:B------:R-:W-:-:S07]  /*1740*/  F2FP.F16.F32.PACK_AB R28, R28, R7 ;  /* 0x000000071c1c723e */ /* 0x000fce00000000ff */
.L_x_633:
[----:B------:R-:W-:Y:S05]  /*1750*/  BSYNC B2 ;  /* 0x0000000000027941 */ /* 0x000fea0003800000 */
.L_x_632:
[C-C-:B------:R-:W-:Y:S02]  /*1760*/  PRMT R0, R28.reuse, 0x5410, R29.reuse ;  /* 0x000054101c007816 */ /* 0x140fe4000000001d */
[----:B------:R-:W-:-:S03]  /*1770*/  PRMT R2, R28, 0x7632, R29 ;  /* 0x000076321c027816 */ /* 0x000fc6000000001d */
[----:B------:R0:W-:Y:S04]  /*1780*/  STS [R21], R0 ;  /* 0x0000000015007388 */ /* 0x0001e80000000800 */
[----:B------:R0:W-:Y:S02]  /*1790*/  STS [R39], R2 ;  /* 0x0000000227007388 */ /* 0x0001e40000000800 */
.L_x_631:
[----:B------:R-:W-:Y:S05]  /*17a0*/  BSYNC B1 ;  /* 0x0000000000017941 */ /* 0x000fea0003800000 */
.L_x_629:
[C-C-:B0-----:R-:W-:Y:S02]  /*17b0*/  PRMT R0, R34.reuse, 0x5410, R35.reuse ;  /* 0x0000541022007816 */ /* 0x141fe40000000023 */
[----:B------:R-:W-:-:S03]  /*17c0*/  PRMT R2, R34, 0x7632, R35 ;  /* 0x0000763222027816 */ /* 0x000fc60000000023 */
[----:B------:R1:W-:Y:S04]  /*17d0*/  STS [R13], R0 ;  /* 0x000000000d007388 */ /* 0x0003e80000000800 */
[----:B------:R1:W-:Y:S02]  /*17e0*/  STS [R15], R2 ;  /* 0x000000020f007388 */ /* 0x0003e40000000800 */
.L_x_628:
[----:B------:R-:W-:Y:S05]  /*17f0*/  BSYNC B0 ;  /* 0x0000000000007941 */ /* 0x000fea0003800000 */
.L_x_627:
[----:B------:R-:W-:Y:S06]  /*1800*/  BAR.SYNC.DEFER_BLOCKING 0x0 ;  /* 0x0000000000007b1d */ /* 0x000fec0000010000 */
[----:B------:R-:W-:Y:S04]  /*1810*/  BSSY B0, `(.L_x_634) ;  /* 0x0000005000007945 */ /* 0x000fe80003800000 */
[----:B------:R-:W-:Y:S05]  /*1820*/  @!P6 BRA `(.L_x_635) ;  /* 0x00000000000ce947 */ /* 0x000fea0003800000 */
[----:B------:R-:W-:Y:S01]  /*1830*/  ISETP.NE.AND P0, PT, R37, RZ, PT ;  /* 0x000000ff2500720c */ /* 0x000fe20003f05270 */
[----:B0-----:R2:W3:-:S12]  /*1840*/  LDS.64 R34, [R11] ;  /* 0x000000000b227984 */ /* 0x0014d80000000a00 */
[----:B------:R2:W4:Y:S02]  /*1850*/  @!P0 LDS.64 R28, [R12] ;  /* 0x000000000c1c8984 */ /* 0x0005240000000a00 */
.L_x_635:
[----:B------:R-:W-:Y:S05]  /*1860*/  BSYNC B0 ;  /* 0x0000000000007941 */ /* 0x000fea0003800000 */
.L_x_634:
[----:B------:R-:W-:Y:S06]  /*1870*/  BAR.SYNC.DEFER_BLOCKING 0x0 ;  /* 0x0000000000007b1d */ /* 0x000fec0000010000 */
[----:B------:R-:W-:Y:S05]  /*1880*/  BRA `(.L_x_624) ;  /* 0x0000000400707947 */ /* 0x000fea0003800000 */
.L_x_623:
[C---:B------:R-:W-:Y:S01]  /*1890*/  ISETP.NE.AND P0, PT, R37.reuse, RZ, PT ;  /* 0x000000ff2500720c */ /* 0x040fe20003f05270 */
[----:B------:R-:W-:Y:S01]  /*18a0*/  BSSY B0, `(.L_x_624) ;  /* 0x000005a000007945 */ /* 0x000fe20003800000 */
[----:B------:R-:W-:-:S11]  /*18b0*/  IMAD.IADD R37, R37, 0x1, -R116 ;  /* 0x0000000125257824 */ /* 0x000fd600078e0a74 */
        /* <DEDUP_REMOVED lines=16> */
[----:B------:R-:W-:-:S03]  /*19c0*/  I2FP.F32.S32 R0, R37 ;  /* 0x0000002500007245 */ /* 0x000fc60000201400 */
        /* <DEDUP_REMOVED lines=21> */
.L_x_636:
        /* <DEDUP_REMOVED lines=12> */
[----:B------:R-:W-:-:S04]  /*1be0*/  FMUL.FTZ R13, R13, 13.28771209716796875 ;  /* 0x41549a780d0d7820 */ /* 0x000fc80000410000 */
[----:B------:R0:W1:Y:S08]  /*1bf0*/  MUFU.EX2 R0, -R13 ;  /* 0x8000000d00007308 */ /* 0x0000700000000800 */
[----:B------:R-:W2:Y:S01]  /*1c00*/  MUFU.EX2 R2, -R2 ;  /* 0x8000000200027308 */ /* 0x000ea20000000800 */
[--C-:B0-----:R-:W-:Y:S02]  /*1c10*/  HADD2.F32 R13, -RZ, R29.reuse.H0_H0 ;  /* 0x2000001dff0d7230 */ /* 0x101fe40000004100 */
[C---:B-1----:R-:W-:Y:S01]  /*1c20*/  FMUL.FTZ R0, R37.reuse, R0 ;  /* 0x0000000025007220 */ /* 0x042fe20000410000 */
[----:B--2---:R-:W-:Y:S01]  /*1c30*/  FMUL.FTZ R3, R37, R2 ;  /* 0x0000000225037220 */ /* 0x004fe20000410000 */
[----:B------:R-:W-:-:S03]  /*1c40*/  HADD2.F32 R2, -RZ, R29.H1_H1 ;  /* 0x3000001dff027230 */ /* 0x000fc60000004100 */
[----:B------:R-:W-:Y:S01]  /*1c50*/  FMUL.RZ R4, R3, 0.15915493667125701904 ;  /* 0x3e22f98303047820 */ /* 0x000fe2000040c000 */
[----:B------:R-:W-:Y:S01]  /*1c60*/  FMUL.RZ R3, R0, 0.15915493667125701904 ;  /* 0x3e22f98300037820 */ /* 0x000fe2000040c000 */
[----:B------:R-:W-:Y:S02]  /*1c70*/  HADD2.F32 R0, -RZ, R35.H1_H1 ;  /* 0x30000023ff007230 */ /* 0x000fe40000004100 */
[----:B------:R-:W0:Y:S08]  /*1c80*/  MUFU.SIN R11, R4 ;  /* 0x00000004000b7308 */ /* 0x000e300000000400 */
[----:B------:R-:W1:Y:S08]  /*1c90*/  MUFU.COS R9, R4 ;  /* 0x0000000400097308 */ /* 0x000e700000000000 */
[----:B------:R-:W2:Y:S01]  /*1ca0*/  MUFU.SIN R7, R3 ;  /* 0x0000000300077308 */ /* 0x000ea20000000400 */
[----:B0-----:R-:W-:-:S07]  /*1cb0*/  FMUL.FTZ R8, R11, R0 ;  /* 0x000000000b087220 */ /* 0x001fce0000410000 */
[----:B------:R0:W3:Y:S01]  /*1cc0*/  MUFU.COS R5, R3 ;  /* 0x0000000300057308 */ /* 0x0000e20000000000 */
[----:B-1----:R-:W-:Y:S01]  /*1cd0*/  FMUL.FTZ R10, R9, R0 ;  /* 0x00000000090a7220 */ /* 0x002fe20000410000 */
[-C--:B------:R-:W-:Y:S01]  /*1ce0*/  FMUL.FTZ R0, R11, R2.reuse ;  /* 0x000000020b007220 */ /* 0x080fe20000410000 */
[C---:B------:R-:W-:Y:S01]  /*1cf0*/  FMUL.FTZ R2, R9.reuse, R2 ;  /* 0x0000000209027220 */ /* 0x040fe20000410000 */
[-C--:B------:R-:W-:Y:S01]  /*1d00*/  FFMA.FTZ R35, R9, R6.reuse, -R8 ;  /* 0x0000000609237223 */ /* 0x080fe20000010808 */
[----:B------:R-:W-:Y:S01]  /*1d10*/  FFMA.FTZ R10, R11, R6, R10 ;  /* 0x000000060b0a7223 */ /* 0x000fe2000001000a */
[-C--:B------:R-:W-:Y:S01]  /*1d20*/  FFMA.FTZ R29, R9, R13.reuse, -R0 ;  /* 0x0000000d091d7223 */ /* 0x080fe20000010800 */
[----:B------:R-:W-:Y:S02]  /*1d30*/  HADD2.F32 R0, -RZ, R34.H1_H1 ;  /* 0x30000022ff007230 */ /* 0x000fe40000004100 */
[----:B------:R-:W-:Y:S01]  /*1d40*/  FFMA.FTZ R4, R11, R13, R2 ;  /* 0x0000000d0b047223 */ /* 0x000fe20000010002 */
[--C-:B------:R-:W-:Y:S01]  /*1d50*/  HADD2.F32 R2, -RZ, R28.reuse.H1_H1 ;  /* 0x3000001cff027230 */ /* 0x100fe20000004100 */
[----:B------:R-:W-:Y:S01]  /*1d60*/  F2FP.F16.F32.PACK_AB R35, R10, R35 ;  /* 0x000000230a23723e */ /* 0x000fe200000000ff */
[----:B0-----:R-:W-:-:S02]  /*1d70*/  HADD2.F32 R3, -RZ, R28.H0_H0 ;  /* 0x2000001cff037230 */ /* 0x001fc40000004100 */
[-C--:B--2---:R-:W-:Y:S01]  /*1d80*/  FMUL.FTZ R6, R7, R0.reuse ;  /* 0x0000000007067220 */ /* 0x084fe20000410000 */
[----:B------:R-:W-:Y:S01]  /*1d90*/  HADD2.F32 R34, -RZ, R34.H0_H0 ;  /* 0x20000022ff227230 */ /* 0x000fe20000004100 */
[----:B------:R-:W-:Y:S01]  /*1da0*/  F2FP.F16.F32.PACK_AB R29, R4, R29 ;  /* 0x0000001d041d723e */ /* 0x000fe200000000ff */
[----:B---3--:R-:W-:Y:S01]  /*1db0*/  FMUL.FTZ R8, R5, R0 ;  /* 0x0000000005087220 */ /* 0x008fe20000410000 */
[-C--:B------:R-:W-:Y:S01]  /*1dc0*/  FMUL.FTZ R0, R7, R2.reuse ;  /* 0x0000000207007220 */ /* 0x080fe20000410000 */
[C---:B------:R-:W-:Y:S01]  /*1dd0*/  FMUL.FTZ R2, R5.reuse, R2 ;  /* 0x0000000205027220 */ /* 0x040fe20000410000 */
[-C--:B------:R-:W-:Y:S01]  /*1de0*/  FFMA.FTZ R6, R5, R34.reuse, -R6 ;  /* 0x0000002205067223 */ /* 0x080fe20000010806 */
[----:B------:R-:W-:Y:S01]  /*1df0*/  FFMA.FTZ R9, R7, R34, R8 ;  /* 0x0000002207097223 */ /* 0x000fe20000010008 */
[-C--:B------:R-:W-:Y:S01]  /*1e00*/  FFMA.FTZ R0, R5, R3.reuse, -R0 ;  /* 0x0000000305007223 */ /* 0x080fe20000010800 */
[----:B------:R-:W-:-:S03]  /*1e10*/  FFMA.FTZ R3, R7, R3, R2 ;  /* 0x0000000307037223 */ /* 0x000fc60000010002 */
[----:B------:R-:W-:Y:S02]  /*1e20*/  F2FP.F16.F32.PACK_AB R34, R9, R6 ;  /* 0x000000060922723e */ /* 0x000fe400000000ff */
[----:B------:R-:W-:-:S07]  /*1e30*/  F2FP.F16.F32.PACK_AB R28, R3, R0 ;  /* 0x00000000031c723e */ /* 0x000fce00000000ff */
.L_x_637:
[----:B------:R-:W-:Y:S05]  /*1e40*/  BSYNC B0 ;  /* 0x0000000000007941 */ /* 0x000fea0003800000 */
.L_x_624:
[----:B------:R-:W-:Y:S01]  /*1e50*/  ISETP.GT.AND P0, PT, R22, 0x1f, PT ;  /* 0x0000001f1600780c */ /* 0x000fe20003f04270 */
[----:B------:R-:W-:Y:S01]  /*1e60*/  BSSY B0, `(.L_x_638) ;  /* 0x0000027000007945 */ /* 0x000fe20003800000 */
[----:B------:R-:W-:-:S11]  /*1e70*/  IMAD.MOV.U32 R4, RZ, RZ, RZ ;  /* 0x000000ffff047224 */ /* 0x000fd600078e00ff */
[----:B------:R-:W-:Y:S05]  /*1e80*/  @P0 BRA `(.L_x_639) ;  /* 0x0000000000900947 */ /* 0x000fea0003800000 */
[----:B-1----:R-:W1:Y:S01]  /*1e90*/  LDC R0, c[0x0][0x29c] ;  /* 0x0000a700ff007b82 */ /* 0x002e620000000800 */
[----:B------:R-:W5:Y:S01]  /*1ea0*/  S2R R7, SR_CgaCtaId ;  /* 0x0000000000077919 */ /* 0x000f620000008800 */
[----:B------:R-:W-:Y:S01]  /*1eb0*/  MOV R4, 0x400 ;  /* 0x0000040000047802 */ /* 0x000fe20000000f00 */
[----:B---34-:R-:W-:Y:S01]  /*1ec0*/  HMUL2 R14, R35, R29 ;  /* 0x0000001d230e7232 */ /* 0x018fe20000000000 */
[----:B------:R-:W-:-:S05]  /*1ed0*/  UMOV UR4, 0xffffffff ;  /* 0xffffffff00047882 */ /* 0x000fca0000000000 */
[----:B------:R-:W-:-:S10]  /*1ee0*/  HFMA2.MMA R14, R34, R28, R14 ;  /* 0x0000001c220e7235 */ /* 0x000fd4000000000e */
[--C-:B------:R-:W-:Y:S02]  /*1ef0*/  HADD2.F32 R13, -RZ, R14.reuse.H0_H0 ;  /* 0x2000000eff0d7230 */ /* 0x100fe40000004100 */
[----:B------:R-:W-:Y:S01]  /*1f00*/  HADD2.F32 R14, -RZ, R14.H1_H1 ;  /* 0x3000000eff0e7230 */ /* 0x000fe20000004100 */
[----:B-1----:R-:W-:Y:S01]  /*1f10*/  ISETP.NE.AND P1, PT, R0, RZ, PT ;  /* 0x000000ff0000720c */ /* 0x002fe20003f25270 */
[----:B------:R-:W-:-:S03]  /*1f20*/  VIADD R0, R4, 0x20 ;  /* 0x0000002004007836 */ /* 0x000fc60000000000 */
[----:B------:R-:W-:Y:S01]  /*1f30*/  FADD.FTZ R13, R13, R14 ;  /* 0x0000000e0d0d7221 */ /* 0x000fe20000010000 */
[----:B------:R-:W-:Y:S02]  /*1f40*/  ISETP.GT.OR P0, PT, R22, 0x13, P1 ;  /* 0x000000131600780c */ /* 0x000fe40000f04670 */
[----:B-----5:R-:W-:-:S06]  /*1f50*/  LEA R5, R7, R0, 0x18 ;  /* 0x0000000007057211 */ /* 0x020fcc00078ec0ff */
[----:B------:R-:W-:Y:S01]  /*1f60*/  @!P1 IADD3 R4, R4, 0x120, RZ ;  /* 0x0000012004049810 */ /* 0x000fe20007ffe0ff */
[----:B------:R-:W-:-:S04]  /*1f70*/  IMAD R5, R22, 0x8, R5 ;  /* 0x0000000816057824 */ /* 0x000fc800078e0205 */
[----:B------:R-:W1:Y:S01]  /*1f80*/  @!P0 LDC R6, c[0x0][0x284] ;  /* 0x0000a100ff068b82 */ /* 0x000e620000000800 */
[----:B------:R-:W-:Y:S01]  /*1f90*/  @!P0 IMAD R9, R18, 0x8, R123 ;  /* 0x0000000812098824 */ /* 0x000fe200078e027b */
[----:B------:R-:W-:Y:S01]  /*1fa0*/  @!P1 LEA R7, R7, R4, 0x18 ;  /* 0x0000000407079211 */ /* 0x000fe200078ec0ff */
[----:B------:R3:W-:Y:S03]  /*1fb0*/  STS.64 [R5], R34 ;  /* 0x0000002205007388 */ /* 0x0007e60000000a00 */
[----:B------:R-:W-:Y:S02]  /*1fc0*/  @!P1 LEA R7, R22, R7, 0x3 ;  /* 0x0000000716079211 */ /* 0x000fe400078e18ff */
[----:B------:R-:W4:Y:S03]  /*1fd0*/  @!P0 LDC.64 R2, c[0x0][0x248] ;  /* 0x00009200ff028b82 */ /* 0x000f260000000a00 */
[----:B------:R3:W-:Y:S01]  /*1fe0*/  @!P1 STS.64 [R7], R32 ;  /* 0x0000002007009388 */ /* 0x0007e20000000a00 */
[----:B-1----:R-:W-:-:S04]  /*1ff0*/  @!P0 IMAD R9, R38, R6, R9 ;  /* 0x0000000626098224 */ /* 0x002fc800078e0209 */
[----:B----4-:R-:W-:-:S05]  /*2000*/  @!P0 IMAD.WIDE R2, R9, 0x2, R2 ;  /* 0x0000000209028825 */ /* 0x010fca00078e0202 */
[----:B------:R3:W-:Y:S01]  /*2010*/  @!P0 STG.E.64 desc[UR36][R2.64], R28 ;  /* 0x0000001c02008986 */ /* 0x0007e2000c101b24 */
[----:B------:R-:W-:Y:S05]  /*2020*/  BRA.DIV UR4, `(.L_x_640) ;  /* 0x0000006a04107947 */ /* 0x000fea000b800000 */
[----:B------:R-:W1:Y:S02]  /*2030*/  SHFL.BFLY PT, R14, R13, 0x10, 0x1f ;  /* 0x0e001f000d0e7f89 */ /* 0x000e6400000e0000 */
[----:B-1----:R-:W-:-:S05]  /*2040*/  FADD.FTZ R0, R13, R14 ;  /* 0x0000000e0d007221 */ /* 0x002fca0000010000 */
[----:B------:R-:W3:Y:S02]  /*2050*/  SHFL.BFLY PT, R14, R0, 0x8, 0x1f ;  /* 0x0d001f00000e7f89 */ /* 0x000ee400000e0000 */
[----:B---3--:R-:W-:-:S05]  /*2060*/  FADD.FTZ R2, R0, R14 ;  /* 0x0000000e00027221 */ /* 0x008fca0000010000 */
[----:B------:R-:W1:Y:S02]  /*2070*/  SHFL.BFLY PT, R14, R2, 0x4, 0x1f ;  /* 0x0c801f00020e7f89 */ /* 0x000e6400000e0000 */
[----:B-1----:R-:W-:-:S05]  /*2080*/  FADD.FTZ R3, R2, R14 ;  /* 0x0000000e02037221 */ /* 0x002fca0000010000 */
[----:B------:R-:W1:Y:S02]  /*2090*/  SHFL.BFLY PT, R14, R3, 0x2, 0x1f ;  /* 0x0c401f00030e7f89 */ /* 0x000e6400000e0000 */
[----:B-1----:R-:W-:-:S05]  /*20a0*/  FADD.FTZ R4, R3, R14 ;  /* 0x0000000e03047221 */ /* 0x002fca0000010000 */
[----:B------:R1:W3:Y:S02]  /*20b0*/  SHFL.BFLY PT, R14, R4, 0x1, 0x1f ;  /* 0x0c201f00040e7f89 */ /* 0x0002e400000e0000 */
.L_x_790:
[----:B-1-3--:R-:W-:-:S07]  /*20c0*/  FADD.FTZ R4, R4, R14 ;  /* 0x0000000e04047221 */ /* 0x00afce0000010000 */
.L_x_639:
[----:B------:R-:W-:Y:S05]  /*20d0*/  BSYNC B0 ;  /* 0x0000000000007941 */ /* 0x000fea0003800000 */
.L_x_638:
[----:B------:R-:W5:Y:S01]  /*20e0*/  LDC R14, c[0x0][0x284] ;  /* 0x0000a100ff0e7b82 */ /* 0x000f620000000800 */
[----:B------:R-:W-:Y:S01]  /*20f0*/  ISETP.NE.AND P0, PT, R22, RZ, PT ;  /* 0x000000ff1600720c */ /* 0x000fe20003f05270 */
[----:B-1----:R-:W-:Y:S01]  /*2100*/  IMAD.MOV.U32 R0, RZ, RZ, -0x800001 ;  /* 0xff7fffffff007424 */ /* 0x002fe200078e00ff */
[----:B-----5:R-:W-:-:S11]  /*2110*/  VIADDMNMX R10, R23, -R14, RZ, !PT ;  /* 0x8000000e170a7246 */ /* 0x020fd600078001ff */
[----:B------:R-:W-:Y:S05]  /*2120*/  @P0 BRA `(.L_x_641) ;  /* 0x0000000000440947 */ /* 0x000fea0003800000 */
[----:B------:R-:W-:Y:S02]  /*2130*/  ULDC.64 UR4, c[0x0][0x2c8] ;  /* 0x0000b20000047ab9 */ /* 0x000fe40000000a00 */
[----:B------:R-:W-:Y:S01]  /*2140*/  ISETP.NE.U32.AND P0, PT, RZ, UR4, PT ;  /* 0x00000004ff007c0c */ /* 0x000fe2000bf05070 */
[----:B------:R-:W-:-:S03]  /*2150*/  ULDC UR4, c[0x0][0x2a0] ;  /* 0x0000a80000047ab9 */ /* 0x000fc60000000800 */
[----:B------:R-:W-:-:S13]  /*2160*/  ISETP.NE.AND.EX P0, PT, RZ, UR5, PT, P0 ;  /* 0x00000005ff007c0c */ /* 0x000fda000bf05300 */
[----:B------:R-:W1:Y:S01]  /*2170*/  @P0 LDC R6, c[0x0][0x2d0] ;  /* 0x0000b400ff060b82 */ /* 0x000e620000000800 */
[----:B------:R-:W-:-:S07]  /*2180*/  @P0 IMAD.IADD R0, R19, 0x1, -R116 ;  /* 0x0000000113000824 */ /* 0x000fce00078e0a74 */
[----:B------:R-:W5:Y:S01]  /*2190*/  @P0 LDC.64 R2, c[0x0][0x2c8] ;  /* 0x0000b200ff020b82 */ /* 0x000f620000000a00 */
[----:B-1----:R-:W-:-:S04]  /*21a0*/  @P0 IMAD R5, R27, R6, R0 ;  /* 0x000000061b050224 */ /* 0x002fc800078e0200 */
[----:B------:R-:W-:-:S04]  /*21b0*/  @P0 IMAD R5, R5, R6, R0 ;  /* 0x0000000605050224 */ /* 0x000fc800078e0200 */
[----:B-----5:R-:W-:-:S06]  /*21c0*/  @P0 IMAD.WIDE R2, R5, 0x2, R2 ;  /* 0x0000000205020825 */ /* 0x020fcc00078e0202 */
[----:B------:R-:W5:Y:S01]  /*21d0*/  @P0 LDG.E.U16 R2, desc[UR36][R2.64] ;  /* 0x0000002402020981 */ /* 0x000f62000c1e1500 */
[----:B------:R-:W-:Y:S01]  /*21e0*/  IADD3 R6, R19, -R10, RZ ;  /* 0x8000000a13067210 */ /* 0x000fe20007ffe0ff */
[----:B------:R-:W-:-:S03]  /*21f0*/  FMUL.FTZ R0, R4, UR4 ;  /* 0x0000000404007c20 */ /* 0x000fc60008410000 */
[----:B------:R-:W-:Y:S01]  /*2200*/  LEA R7, R6, UR38, 0x2 ;  /* 0x0000002606077c11 */ /* 0x000fe2000f8e10ff */
[----:B-----5:R-:W-:-:S05]  /*2210*/  @P0 HADD2.F32 R5, -RZ, R2.H0_H0 ;  /* 0x20000002ff050230 */ /* 0x020fca0000004100 */
[----:B------:R-:W-:-:S05]  /*2220*/  @P0 FADD.FTZ R0, R0, R5 ;  /* 0x0000000500000221 */ /* 0x000fca0000010000 */
[----:B------:R1:W-:Y:S02]  /*2230*/  STS [R7], R0 ;  /* 0x0000000007007388 */ /* 0x0003e40000000800 */
.L_x_641:
[----:B------:R-:W-:Y:S05]  /*2240*/  WARPSYNC.ALL ;  /* 0x0000000000007948 */ /* 0x000fea0003800000 */
[----:B------:R-:W5:Y:S08]  /*2250*/  S2UR UR6, SR_CgaCtaId ;  /* 0x00000000000679c3 */ /* 0x000f700000008800 */
[----:B------:R-:W-:Y:S01]  /*2260*/  BAR.SYNC.DEFER_BLOCKING 0x0 ;  /* 0x0000000000007b1d */ /* 0x000fe20000010000 */
[--C-:B------:R-:W-:Y:S01]  /*2270*/  IADD3 R3, R19, 0xf, -R10.reuse ;  /* 0x0000000f13037810 */ /* 0x100fe20007ffe80a */
[----:B------:R-:W-:-:S03]  /*2280*/  IMAD.IADD R124, R31, 0x1, R10 ;  /* 0x000000011f7c7824 */ /* 0x000fc600078e020a */
[----:B------:R-:W-:Y:S01]  /*2290*/  SHF.R.S32.HI R4, RZ, 0x1f, R3 ;  /* 0x0000001fff047819 */ /* 0x000fe20000011403 */
[----:B------:R-:W-:Y:S02]  /*22a0*/  UMOV UR4, 0x400 ;  /* 0x0000040000047882 */ /* 0x000fe40000000000 */
[----:B------:R-:W-:Y:S01]  /*22b0*/  UIADD3 UR5, UR4, 0x20, URZ ;  /* 0x0000002004057890 */ /* 0x000fe2000fffe03f */
[----:B------:R-:W-:-:S04]  /*22c0*/  LEA.HI R4, R4, R3, RZ, 0x4 ;  /* 0x0000000304047211 */ /* 0x000fc800078f20ff */
[----:B------:R-:W-:-:S05]  /*22d0*/  LOP3.LUT R119, R4, 0xfffffff0, RZ, 0xc0, !PT ;  /* 0xfffffff004777812 */ /* 0x000fca00078ec0ff */
[----:B------:R-:W-:Y:S01]  /*22e0*/  IMAD.IADD R119, R119, 0x1, R10 ;  /* 0x0000000177777824 */ /* 0x000fe200078e020a */
[----:B-----5:R-:W-:-:S04]  /*22f0*/  ULEA UR5, UR6, UR5, 0x18 ;  /* 0x0000000506057291 */ /* 0x020fc8000f8ec03f */
[----:B------:R-:W-:Y:S02]  /*2300*/  ISETP.GE.AND P0, PT, R124, R119, PT ;  /* 0x000000777c00720c */ /* 0x000fe40003f06270 */
[----:B------:R-:W-:Y:S01]  /*2310*/  LEA R2, R30, UR5, 0x3 ;  /* 0x000000051e027c11 */ /* 0x000fe2000f8e18ff */
[----:B------:R-:W-:Y:S02]  /*2320*/  ULDC UR5, c[0x0][0x29c] ;  /* 0x0000a70000057ab9 */ /* 0x000fe40000000800 */
[----:B------:R-:W-:Y:S02]  /*2330*/  UISETP.NE.AND UP0, UPT, UR5, URZ, UPT ;  /* 0x0000003f0500728c */ /* 0x000fe4000bf05270 */
[----:B------:R0:W0:Y:S01]  /*2340*/  LDS.64 R82, [R2] ;  /* 0x0000000002527984 */ /* 0x0000220000000a00 */
[----:B------:R-:W-:Y:S02]  /*2350*/  ULDC UR5, c[0x0][0x280] ;  /* 0x0000a00000057ab9 */ /* 0x000fe40000000800 */
[----:B------:R-:W-:Y:S01]  /*2360*/  IMAD R118, R36, UR5, R27 ;  /* 0x0000000524767c24 */ /* 0x000fe2000f8e021b */
[----:B------:R0:W0:Y:S01]  /*2370*/  LDS.64 R80, [R2+0x10] ;  /* 0x0000100002507984 */ /* 0x0000220000000a00 */
[----:B------:R-:W-:-:S03]  /*2380*/  PLOP3.LUT P2, PT, PT, PT, UP0, 0x80, 0x0 ;  /* 0x000000000000781c */ /* 0x000fc60003f4f008 */
        /* <DEDUP_REMOVED lines=13> */
[----:B------:R0:W0:Y:S01]  /*2460*/  LDS.64 R52, [R2+0xf0] ;  /* 0x0000f00002347984 */ /* 0x0000220000000a00 */
[----:B------:R-:W-:Y:S05]  /*2470*/  @P2 BRA `(.L_x_642) ;  /* 0x00000000004c2947 */ /* 0x000fea0003800000 */
[----:B------:R-:W-:-:S04]  /*2480*/  UIADD3 UR4, UR4, 0x120, URZ ;  /* 0x0000012004047890 */ /* 0x000fc8000fffe03f */
[----:B------:R-:W-:-:S06]  /*2490*/  ULEA UR4, UR6, UR4, 0x18 ;  /* 0x0000000406047291 */ /* 0x000fcc000f8ec03f */
[----:B0-----:R-:W-:-:S05]  /*24a0*/  LEA R2, R30, UR4, 0x3 ;  /* 0x000000041e027c11 */ /* 0x001fca000f8e18ff */
[----:B------:R0:W0:Y:S04]  /*24b0*/  LDS.64 R50, [R2] ;  /* 0x0000000002327984 */ /* 0x0000280000000a00 */
[----:B------:R0:W0:Y:S04]  /*24c0*/  LDS.64 R48, [R2+0x10] ;  /* 0x0000100002307984 */ /* 0x0000280000000a00 */
[----:B------:R0:W0:Y:S04]  /*24d0*/  LDS.64 R46, [R2+0x20] ;  /* 0x00002000022e7984 */ /* 0x0000280000000a00 */
[----:B------:R0:W0:Y:S04]  /*24e0*/  LDS.64 R44, [R2+0x30] ;  /* 0x00003000022c7984 */ /* 0x0000280000000a00 */
[----:B------:R0:W0:Y:S04]  /*24f0*/  LDS.64 R42, [R2+0x40] ;  /* 0x00004000022a7984 */ /* 0x0000280000000a00 */
[----:B------:R0:W0:Y:S04]  /*2500*/  LDS.64 R40, [R2+0x50] ;  /* 0x0000500002287984 */ /* 0x0000280000000a00 */
[----:B------:R0:W0:Y:S04]  /*2510*/  LDS.64 R38, [R2+0x60] ;  /* 0x0000600002267984 */ /* 0x0000280000000a00 */
[----:B------:R0:W0:Y:S04]  /*2520*/  LDS.64 R36, [R2+0x70] ;  /* 0x0000700002247984 */ /* 0x0000280000000a00 */
[----:B---3--:R3:W0:Y:S04]  /*2530*/  LDS.64 R34, [R2+0x80] ;  /* 0x0000800002227984 */ /* 0x0086280000000a00 */
[----:B------:R3:W0:Y:S04]  /*2540*/  LDS.64 R32, [R2+0x90] ;  /* 0x0000900002207984 */ /* 0x0006280000000a00 */
[----:B------:R3:W0:Y:S04]  /*2550*/  LDS.64 R30, [R2+0xa0] ;  /* 0x0000a000021e7984 */ /* 0x0006280000000a00 */
[----:B----4-:R3:W4:Y:S04]  /*2560*/  LDS.64 R28, [R2+0xb0] ;  /* 0x0000b000021c7984 */ /* 0x0107280000000a00 */
[----:B------:R3:W0:Y:S04]  /*2570*/  LDS.64 R20, [R2+0xc0] ;  /* 0x0000c00002147984 */ /* 0x0006280000000a00 */
[----:B------:R3:W0:Y:S04]  /*2580*/  LDS.64 R8, [R2+0xd0] ;  /* 0x0000d00002087984 */ /* 0x0006280000000a00 */
[----:B-1----:R3:W1:Y:S04]  /*2590*/  LDS.64 R6, [R2+0xe0] ;  /* 0x0000e00002067984 */ /* 0x0026680000000a00 */
[----:B------:R3:W0:Y:S02]  /*25a0*/  LDS.64 R4, [R2+0xf0] ;  /* 0x0000f00002047984 */ /* 0x0006240000000a00 */
.L_x_642:
[----:B------:R-:W-:Y:S01]  /*25b0*/  ULDC UR5, c[0x0][0x29c] ;  /* 0x0000a70000057ab9 */ /* 0x000fe20000000800 */
[----:B------:R-:W-:Y:S01]  /*25c0*/  ULDC UR10, c[0x0][0x2a0] ;  /* 0x0000a800000a7ab9 */ /* 0x000fe20000000800 */
[----:B------:R-:W-:Y:S01]  /*25d0*/  ULDC.64 UR8, c[0x0][0x248] ;  /* 0x0000920000087ab9 */ /* 0x000fe20000000a00 */
[----:B------:R-:W-:Y:S01]  /*25e0*/  ULDC.64 UR6, c[0x0][0x2b0] ;  /* 0x0000ac0000067ab9 */ /* 0x000fe20000000a00 */
[----:B------:R-:W-:Y:S01]  /*25f0*/  ULDC.64 UR12, c[0x0][0x2c8] ;  /* 0x0000b200000c7ab9 */ /* 0x000fe20000000a00 */
[----:B------:R-:W-:Y:S01]  /*2600*/  BSSY B0, `(.L_x_643) ;  /* 0x000026f000007945 */ /* 0x000fe20003800000 */
[----:B------:R-:W-:-:S03]  /*2610*/  IMAD R118, R118, 0x50, RZ ;  /* 0x0000005076767824 */ /* 0x000fc600078e02ff */
[----:B------:R-:W-:Y:S05]  /*2620*/  @P0 BRA `(.L_x_644) ;  /* 0x0000002400b00947 */ /* 0x000fea0003800000 */
[-C--:B------:R-:W-:Y:S01]  /*2630*/  IABS R120, R14.reuse ;  /* 0x0000000e00787213 */ /* 0x080fe20000000000 */
[----:B------:R-:W5:Y:S01]  /*2640*/  LDC R129, c[0x0][0x2c0] ;  /* 0x0000b000ff817b82 */ /* 0x000f620000000800 */
[----:B------:R-:W-:Y:S01]  /*2650*/  ULDC UR4, c[0x0][0x288] ;  /* 0x0000a20000047ab9 */ /* 0x000fe20000000800 */
[----:B------:R-:W-:Y:S01]  /*2660*/  IMAD R122, R122, R14, R123 ;  /* 0x0000000e7a7a7224 */ /* 0x000fe200078e027b */
[----:B0-2---:R-:W0:Y:S01]  /*2670*/  I2F.RP R11, R120 ;  /* 0x00000078000b7306 */ /* 0x005e220000209400 */
[----:B------:R-:W-:Y:S01]  /*2680*/  IMAD R84, R24, UR4, R27 ;  /* 0x0000000418547c24 */ /* 0x000fe2000f8e021b */
[----:B------:R-:W-:Y:S01]  /*2690*/  ULDC UR4, c[0x0][0x298] ;  /* 0x0000a60000047ab9 */ /* 0x000fe20000000800 */
[----:B------:R-:W-:Y:S01]  /*26a0*/  IMAD R125, R14, 0x50, RZ ;  /* 0x000000500e7d7824 */ /* 0x000fe200078e02ff */
[----:B------:R-:W-:Y:S01]  /*26b0*/  SHF.R.S32.HI R126, RZ, 0x1f, R122 ;  /* 0x0000001fff7e7819 */ /* 0x000fe2000001147a */
[----:B---3--:R-:W2:Y:S03]  /*26c0*/  LDC.64 R2, c[0x0][0x2e0] ;  /* 0x0000b800ff027b82 */ /* 0x008ea60000000a00 */
[----:B0-----:R-:W0:Y:S01]  /*26d0*/  MUFU.RCP R11, R11 ;  /* 0x0000000b000b7308 */ /* 0x001e220000001000 */
[----:B-----5:R-:W-:-:S02]  /*26e0*/  IADD3 R129, R129, UR4, RZ ;  /* 0x0000000481817c10 */ /* 0x020fc4000fffe0ff */
[----:B0-----:R-:W-:Y:S01]  /*26f0*/  IADD3 R12, R11, 0xffffffe, RZ ;  /* 0x0ffffffe0b0c7810 */ /* 0x001fe20007ffe0ff */
[--C-:B------:R-:W-:Y:S02]  /*2700*/  IMAD R11, R84, 0x50, R123.reuse ;  /* 0x00000050540b7824 */ /* 0x100fe400078e027b */
[----:B------:R-:W-:Y:S02]  /*2710*/  IMAD R123, R118, R14, R123 ;  /* 0x0000000e767b7224 */ /* 0x000fe400078e027b */
[----:B------:R0:W3:Y:S01]  /*2720*/  F2I.FTZ.U32.TRUNC.NTZ R13, R12 ;  /* 0x0000000c000d7305 */ /* 0x0000e2000021f000 */
[C---:B--2---:R-:W-:Y:S02]  /*2730*/  IMAD.WIDE R2, R11.reuse, 0x2, R2 ;  /* 0x000000020b027825 */ /* 0x044fe400078e0202 */
[----:B------:R-:W-:Y:S02]  /*2740*/  SHF.R.S32.HI R127, RZ, 0x1f, R123 ;  /* 0x0000001fff7f7819 */ /* 0x000fe4000001147b */
[----:B------:R-:W-:-:S02]  /*2750*/  VIADD R128, R11, 0x8 ;  /* 0x000000080b807836 */ /* 0x000fc40000000000 */
[----:B0-----:R-:W-:Y:S02]  /*2760*/  IMAD.MOV.U32 R12, RZ, RZ, RZ ;  /* 0x000000ffff0c7224 */ /* 0x001fe400078e00ff */
[----:B---3--:R-:W-:-:S04]  /*2770*/  IMAD.MOV R121, RZ, RZ, -R13 ;  /* 0x000000ffff797224 */ /* 0x008fc800078e0a0d */
[----:B------:R-:W-:-:S04]  /*2780*/  IMAD R121, R121, R120, RZ ;  /* 0x0000007879797224 */ /* 0x000fc800078e02ff */
[----:B------:R-:W-:-:S07]  /*2790*/  IMAD.HI.U32 R121, R13, R121, R12 ;  /* 0x000000790d797227 */ /* 0x000fce00078e000c */
.L_x_712:
[----:B0-----:R-:W0:Y:S01]  /*27a0*/  LDC R14, c[0x0][0x284] ;  /* 0x0000a100ff0e7b82 */ /* 0x001e220000000800 */
[----:B------:R-:W-:-:S04]  /*27b0*/  ISETP.NE.U32.AND P0, PT, RZ, UR6, PT ;  /* 0x00000006ff007c0c */ /* 0x000fc8000bf05070 */
[----:B------:R-:W-:-:S13]  /*27c0*/  ISETP.NE.AND.EX P0, PT, RZ, UR7, PT, P0 ;  /* 0x00000007ff007c0c */ /* 0x000fda000bf05300 */
[----:B------:R-:W-:Y:S01]  /*27d0*/  @P0 SHF.R.S32.HI R11, RZ, 0x1f, R124 ;  /* 0x0000001fff0b0819 */ /* 0x000fe2000001147c */
[----:B0-----:R-:W-:-:S05]  /*27e0*/  @P0 IMAD R13, R25, R14, RZ ;  /* 0x0000000e190d0224 */ /* 0x001fca00078e02ff */
[--C-:B------:R-:W-:Y:S02]  /*27f0*/  @P0 SHF.R.S32.HI R130, RZ, 0x1f, R13.reuse ;  /* 0x0000001fff820819 */ /* 0x100fe4000001140d */
[----:B------:R-:W-:-:S04]  /*2800*/  @P0 IADD3 R12, P1, P3, R124, UR6, R13 ;  /* 0x000000067c0c0c10 */ /* 0x000fc8000fb3e00d */
[----:B------:R-:W-:-:S05]  /*2810*/  @P0 IADD3.X R13, R11, UR7, R130, P1, P3 ;  /* 0x000000070b0d0c10 */ /* 0x000fca0008fe6482 */
[----:B--2---:R-:W2:Y:S01]  /*2820*/  @P0 LDG.E.U8 R12, desc[UR36][R12.64] ;  /* 0x000000240c0c0981 */ /* 0x004ea2000c1e1100 */
[----:B------:R-:W-:Y:S01]  /*2830*/  IABS R130, R124 ;  /* 0x0000007c00827213 */ /* 0x000fe20000000000 */
[----:B------:R-:W-:Y:S01]  /*2840*/  BSSY B1, `(.L_x_645) ;  /* 0x000002b000017945 */ /* 0x000fe20003800000 */
[----:B---3--:R-:W-:Y:S02]  /*2850*/  IABS R132, R14 ;  /* 0x0000000e00847213 */ /* 0x008fe40000000000 */
        /* <DEDUP_REMOVED lines=8> */
[----:B------:R-:W-:Y:S01]  /*28e0*/  @!P1 IMAD.IADD R11, R11, 0x1, -R132 ;  /* 0x000000010b0b9824 */ /* 0x000fe200078e0a84 */
[----:B------:R-:W-:-:S03]  /*28f0*/  ISETP.GE.AND P1, PT, R124, R19, PT ;  /* 0x000000137c00720c */ /* 0x000fc60003f26270 */
[----:B------:R-:W-:Y:S01]  /*2900*/  @!P3 IMAD.MOV R11, RZ, RZ, -R11 ;  /* 0x000000ffff0bb224 */ /* 0x000fe200078e0a0b */
[----:B------:R-:W-:Y:S02]  /*2910*/  @!P4 LOP3.LUT R11, RZ, R14, RZ, 0x33, !PT ;  /* 0x0000000eff0bc212 */ /* 0x000fe400078e33ff */
[----:B--2---:R-:W-:-:S07]  /*2920*/  ISETP.NE.AND P0, PT, R12, RZ, P0 ;  /* 0x000000ff0c00720c */ /* 0x004fce0000705270 */
[----:B------:R-:W-:Y:S06]  /*2930*/  @P1 BRA `(.L_x_646) ;  /* 0x00000000006c1947 */ /* 0x000fec0003800000 */
[----:B------:R-:W-:Y:S01]  /*2940*/  SHF.L.U32 R132, R11, 0x3, RZ ;  /* 0x000000030b847819 */ /* 0x000fe200000006ff */
[----:B------:R-:W-:Y:S01]  /*2950*/  BSSY B2, `(.L_x_647) ;  /* 0x0000009000027945 */ /* 0x000fe20003800000 */
[----:B------:R-:W-:Y:S02]  /*2960*/  CS2R R84, SRZ ;  /* 0x0000000000547805 */ /* 0x000fe4000001ff00 */
[----:B------:R-:W-:-:S13]  /*2970*/  ISETP.GE.AND P2, PT, R132, R125, PT ;  /* 0x0000007d8400720c */ /* 0x000fda0003f46270 */
[----:B------:R-:W-:Y:S05]  /*2980*/  @P2 BRA `(.L_x_648) ;  /* 0x0000000000142947 */ /* 0x000fea0003800000 */
[----:B------:R-:W-:-:S04]  /*2990*/  IADD3 R12, P2, R123, R132, RZ ;  /* 0x000000847b0c7210 */ /* 0x000fc80007f5e0ff */
[----:B------:R-:W-:Y:S02]  /*29a0*/  LEA.HI.X.SX32 R13, R132, R127, 0x1, P2 ;  /* 0x0000007f840d7211 */ /* 0x000fe400010f0eff */
[----:B------:R-:W-:-:S04]  /*29b0*/  LEA R84, P2, R12, UR8, 0x1 ;  /* 0x000000080c547c11 */ /* 0x000fc8000f8408ff */
[----:B------:R-:W-:-:S06]  /*29c0*/  LEA.HI.X R85, R12, UR9, R13, 0x1, P2 ;  /* 0x000000090c557c11 */ /* 0x000fcc00090f0c0d */
[----:B------:R-:W5:Y:S03]  /*29d0*/  LDG.E.64 R84, desc[UR36][R84.64] ;  /* 0x0000002454547981 */ /* 0x000f66000c1e1b00 */
.L_x_648:
[----:B------:R-:W-:Y:S05]  /*29e0*/  BSYNC B2 ;  /* 0x0000000000027941 */ /* 0x000fea0003800000 */
.L_x_647:
[----:B------:R-:W-:-:S06]  /*29f0*/  UISETP.NE.AND UP0, UPT, UR5, URZ, UPT ;  /* 0x0000003f0500728c */ /* 0x000fcc000bf05270 */
[----:B------:R-:W-:-:S13]  /*2a00*/  PLOP3.LUT P2, PT, PT, PT, UP0, 0x80, 0x0 ;  /* 0x000000000000781c */ /* 0x000fda0003f4f008 */
[----:B------:R-:W-:Y:S05]  /*2a10*/  @P2 BRA `(.L_x_646) ;  /* 0x0000000000342947 */ /* 0x000fea0003800000 */
        /* <DEDUP_REMOVED lines=13> */
.L_x_646:
[----:B------:R-:W-:Y:S05]  /*2af0*/  BSYNC B1 ;  /* 0x0000000000017941 */ /* 0x000fea0003800000 */
.L_x_645:
[----:B------:R-:W2:Y:S01]  /*2b00*/  LDC.64 R12, c[0x0][0x2e0] ;  /* 0x0000b800ff0c7b82 */ /* 0x000ea20000000a00 */
[----:B------:R-:W-:Y:S01]  /*2b10*/  BSSY B1, `(.L_x_649) ;  /* 0x000001e000017945 */ /* 0x000fe20003800000 */
[----:B--2---:R-:W-:-:S03]  /*2b20*/  IMAD.WIDE R12, R128, 0x2, R12 ;  /* 0x00000002800c7825 */ /* 0x004fc600078e020c */
[----:B------:R-:W-:Y:S05]  /*2b30*/  @P1 BRA `(.L_x_650) ;  /* 0x00000000006c1947 */ /* 0x000fea0003800000 */
[----:B------:R-:W-:Y:S01]  /*2b40*/  IMAD.IADD R15, R11, 0x1, R14 ;  /* 0x000000010b0f7824 */ /* 0x000fe200078e020e */
[----:B------:R-:W-:Y:S01]  /*2b50*/  BSSY B2, `(.L_x_651) ;  /* 0x000000a000027945 */ /* 0x000fe20003800000 */
[----:B------:R-:W-:Y:S02]  /*2b60*/  CS2R R86, SRZ ;  /* 0x0000000000567805 */ /* 0x000fe4000001ff00 */
[----:B------:R-:W-:-:S05]  /*2b70*/  IMAD.SHL.U32 R134, R15, 0x8, RZ ;  /* 0x000000080f867824 */ /* 0x000fca00078e00ff */
[----:B------:R-:W-:-:S13]  /*2b80*/  ISETP.GE.AND P3, PT, R134, R125, PT ;  /* 0x0000007d8600720c */ /* 0x000fda0003f66270 */
[----:B------:R-:W-:Y:S05]  /*2b90*/  @P3 BRA `(.L_x_652) ;  /* 0x0000000000143947 */ /* 0x000fea0003800000 */
[----:B------:R-:W-:-:S04]  /*2ba0*/  IADD3 R15, P2, R123, R134, RZ ;  /* 0x000000867b0f7210 */ /* 0x000fc80007f5e0ff */
[----:B0-----:R-:W-:Y:S02]  /*2bb0*/  LEA.HI.X.SX32 R130, R134, R127, 0x1, P2 ;  /* 0x0000007f86827211 */ /* 0x001fe400010f0eff */
[----:B------:R-:W-:-:S04]  /*2bc0*/  LEA R86, P2, R15, UR8, 0x1 ;  /* 0x000000080f567c11 */ /* 0x000fc8000f8408ff */
[----:B------:R-:W-:-:S06]  /*2bd0*/  LEA.HI.X R87, R15, UR9, R130, 0x1, P2 ;  /* 0x000000090f577c11 */ /* 0x000fcc00090f0c82 */
[----:B------:R-:W5:Y:S03]  /*2be0*/  LDG.E.64 R86, desc[UR36][R86.64] ;  /* 0x0000002456567981 */ /* 0x000f66000c1e1b00 */
.L_x_652:
[----:B------:R-:W-:Y:S05]  /*2bf0*/  BSYNC B2 ;  /* 0x0000000000027941 */ /* 0x000fea0003800000 */
.L_x_651:
[----:B------:R-:W-:-:S06]  /*2c00*/  UISETP.NE.AND UP0, UPT, UR5, URZ, UPT ;  /* 0x0000003f0500728c */ /* 0x000fcc000bf05270 */
[----:B------:R-:W-:-:S13]  /*2c10*/  PLOP3.LUT P2, PT, PT, PT, UP0, 0x80, 0x0 ;  /* 0x000000000000781c */ /* 0x000fda0003f4f008 */
[----:B------:R-:W-:Y:S05]  /*2c20*/  @P2 BRA `(.L_x_650) ;  /* 0x0000000000302947 */ /* 0x000fea0003800000 */
[----:B------:R-:W-:Y:S01]  /*2c30*/  ISETP.NE.AND P5, PT, R117, RZ, PT ;  /* 0x000000ff7500720c */ /* 0x000fe20003fa5270 */
[----:B------:R-:W2:-:S12]  /*2c40*/  @!P3 LDC.64 R132, c[0x0][0x248] ;  /* 0x00009200ff84bb82 */ /* 0x000e980000000a00 */
[----:B0-----:R-:W3:Y:S01]  /*2c50*/  @P5 LDG.E.64 R130, desc[UR36][R12.64] ;  /* 0x000000240c825981 */ /* 0x001ee2000c1e1b00 */
[----:B-----5:R-:W-:Y:S01]  /*2c60*/  HFMA2.MMA R87, R87, 1, 1, R49 ;  /* 0x3c003c0057577835 */ /* 0x020fe20000000031 */
[----:B------:R-:W-:Y:S01]  /*2c70*/  @!P3 IADD3 R15, P4, R122, R134, RZ ;  /* 0x000000867a0fb210 */ /* 0x000fe20007f9e0ff */
[----:B------:R-:W-:-:S03]  /*2c80*/  HADD2 R86, R86, R48 ;  /* 0x0000003056567230 */ /* 0x000fc60000000000 */
[----:B------:R-:W-:Y:S02]  /*2c90*/  @!P3 LEA.HI.X.SX32 R134, R134, R126, 0x1, P4 ;  /* 0x0000007e8686b211 */ /* 0x000fe400020f0eff */
[----:B--2---:R-:W-:-:S04]  /*2ca0*/  @!P3 LEA R132, P4, R15, R132, 0x1 ;  /* 0x000000840f84b211 */ /* 0x004fc800078808ff */
[----:B------:R-:W-:Y:S01]  /*2cb0*/  @!P3 LEA.HI.X R133, R15, R133, R134, 0x1, P4 ;  /* 0x000000850f85b211 */ /* 0x000fe200020f0c86 */
[----:B---3--:R-:W-:Y:S01]  /*2cc0*/  @P5 HFMA2.MMA R87, R87, R131, -RZ ;  /* 0x0000008357575235 */ /* 0x008fe200001000ff */
[----:B------:R-:W-:-:S06]  /*2cd0*/  @P5 HMUL2 R86, R86, R130 ;  /* 0x0000008256565232 */ /* 0x000fcc0000000000 */
[----:B------:R2:W-:Y:S04]  /*2ce0*/  @!P3 STG.E.64 desc[UR36][R132.64], R86 ;  /* 0x000000568400b986 */ /* 0x0005e8000c101b24 */
.L_x_650:
[----:B------:R-:W-:Y:S05]  /*2cf0*/  BSYNC B1 ;  /* 0x0000000000017941 */ /* 0x000fea0003800000 */
.L_x_649:
[----:B------:R-:W-:Y:S04]  /*2d00*/  BSSY B1, `(.L_x_653) ;  /* 0x000001e000017945 */ /* 0x000fe80003800000 */
[----:B------:R-:W-:Y:S05]  /*2d10*/  @P1 BRA `(.L_x_654) ;  /* 0x0000000000701947 */ /* 0x000fea0003800000 */
[----:B------:R-:W-:Y:S01]  /*2d20*/  LEA R15, R14, R11, 0x1 ;  /* 0x0000000b0e0f7211 */ /* 0x000fe200078e08ff */
[----:B------:R-:W-:Y:S01]  /*2d30*/  BSSY B2, `(.L_x_655) ;  /* 0x000000a000027945 */ /* 0x000fe20003800000 */
[----:B------:R-:W-:-:S03]  /*2d40*/  CS2R R88, SRZ ;  /* 0x0000000000587805 */ /* 0x000fc6000001ff00 */
        /* <DEDUP_REMOVED lines=8> */
.L_x_656:
[----:B------:R-:W-:Y:S05]  /*2dd0*/  BSYNC B2 ;  /* 0x0000000000027941 */ /* 0x000fea0003800000 */
.L_x_655:
[----:B------:R-:W-:-:S06]  /*2de0*/  UISETP.NE.AND UP0, UPT, UR5, URZ, UPT ;  /* 0x0000003f0500728c */ /* 0x000fcc000bf05270 */
[----:B------:R-:W-:-:S13]  /*2df0*/  PLOP3.LUT P2, PT, PT, PT, UP0, 0x80, 0x0 ;  /* 0x000000000000781c */ /* 0x000fda0003f4f008 */
[----:B------:R-:W-:Y:S05]  /*2e00*/  @P2 BRA `(.L_x_654) ;  /* 0x0000000000342947 */ /* 0x000fea0003800000 */
[----:B------:R-:W-:-:S13]  /*2e10*/  ISETP.NE.AND P5, PT, R117, RZ, PT ;  /* 0x000000ff7500720c */ /* 0x000fda0003fa5270 */
[----:B0-----:R-:W3:Y:S01]  /*2e20*/  @P5 LDG.E.64 R130, desc[UR36][R12.64+0x10] ;  /* 0x000010240c825981 */ /* 0x001ee2000c1e1b00 */
[----:B------:R-:W-:Y:S01]  /*2e30*/  ISETP.GE.AND P3, PT, R134, R125, PT ;  /* 0x0000007d8600720c */ /* 0x000fe20003f66270 */
[----:B-----5:R-:W-:Y:S01]  /*2e40*/  HFMA2.MMA R89, R89, 1, 1, R47 ;  /* 0x3c003c0059597835 */ /* 0x020fe2000000002f */
[----:B------:R-:W-:-:S11]  /*2e50*/  HADD2 R88, R88, R46 ;  /* 0x0000002e58587230 */ /* 0x000fd60000000000 */
[----:B--2---:R-:W0:Y:S01]  /*2e60*/  @!P3 LDC.64 R132, c[0x0][0x248] ;  /* 0x00009200ff84bb82 */ /* 0x004e220000000a00 */
[----:B------:R-:W-:-:S04]  /*2e70*/  @!P3 IADD3 R15, P4, R122, R134, RZ ;  /* 0x000000867a0fb210 */ /* 0x000fc80007f9e0ff */
[----:B------:R-:W-:Y:S02]  /*2e80*/  @!P3 LEA.HI.X.SX32 R134, R134, R126, 0x1, P4 ;  /* 0x0000007e8686b211 */ /* 0x000fe400020f0eff */
[----:B0-----:R-:W-:-:S04]  /*2e90*/  @!P3 LEA R132, P4, R15, R132, 0x1 ;  /* 0x000000840f84b211 */ /* 0x001fc800078808ff */
[----:B------:R-:W-:Y:S01]  /*2ea0*/  @!P3 LEA.HI.X R133, R15, R133, R134, 0x1, P4 ;  /* 0x000000850f85b211 */ /* 0x000fe200020f0c86 */
[----:B---3--:R-:W-:Y:S01]  /*2eb0*/  @P5 HFMA2.MMA R89, R89, R131, -RZ ;  /* 0x0000008359595235 */ /* 0x008fe200001000ff */
[----:B------:R-:W-:-:S06]  /*2ec0*/  @P5 HMUL2 R88, R88, R130 ;  /* 0x0000008258585232 */ /* 0x000fcc0000000000 */
[----:B------:R3:W-:Y:S04]  /*2ed0*/  @!P3 STG.E.64 desc[UR36][R132.64], R88 ;  /* 0x000000588400b986 */ /* 0x0007e8000c101b24 */
.L_x_654:
[----:B------:R-:W-:Y:S05]  /*2ee0*/  BSYNC B1 ;  /* 0x0000000000017941 */ /* 0x000fea0003800000 */
.L_x_653:
[----:B------:R-:W-:Y:S04]  /*2ef0*/  BSSY B1, `(.L_x_657) ;  /* 0x000001e000017945 */ /* 0x000fe80003800000 */
[----:B------:R-:W-:Y:S05]  /*2f00*/  @P1 BRA `(.L_x_658) ;  /* 0x0000000000701947 */ /* 0x000fea0003800000 */
[----:B------:R-:W-:Y:S01]  /*2f10*/  IMAD R15, R14, 0x3, R11 ;  /* 0x000000030e0f7824 */ /* 0x000fe200078e020b */
        /* <DEDUP_REMOVED lines=10> */
.L_x_660:
[----:B------:R-:W-:Y:S05]  /*2fc0*/  BSYNC B2 ;  /* 0x0000000000027941 */ /* 0x000fea0003800000 */
.L_x_659:
[----:B------:R-:W-:-:S06]  /*2fd0*/  UISETP.NE.AND UP0, UPT, UR5, URZ, UPT ;  /* 0x0000003f0500728c */ /* 0x000fcc000bf05270 */
[----:B------:R-:W-:-:S13]  /*2fe0*/  PLOP3.LUT P2, PT, PT, PT, UP0, 0x80, 0x0 ;  /* 0x000000000000781c */ /* 0x000fda0003f4f008 */
[----:B------:R-:W-:Y:S05]  /*2ff0*/  @P2 BRA `(.L_x_658) ;  /* 0x0000000000342947 */ /* 0x000fea0003800000 */
[----:B------:R-:W-:-:S13]  /*3000*/  ISETP.NE.AND P5, PT, R117, RZ, PT ;  /* 0x000000ff7500720c */ /* 0x000fda0003fa5270 */
[----:B0-----:R-:W4:Y:S01]  /*3010*/  @P5 LDG.E.64 R130, desc[UR36][R12.64+0x20] ;  /* 0x000020240c825981 */ /* 0x001f22000c1e1b00 */
[----:B------:R-:W-:Y:S01]  /*3020*/  ISETP.GE.AND P3, PT, R134, R125, PT ;  /* 0x0000007d8600720c */ /* 0x000fe20003f66270 */
[----:B-----5:R-:W-:Y:S01]  /*3030*/  HFMA2.MMA R91, R91, 1, 1, R45 ;  /* 0x3c003c005b5b7835 */ /* 0x020fe2000000002d */
[----:B------:R-:W-:-:S11]  /*3040*/  HADD2 R90, R90, R44 ;  /* 0x0000002c5a5a7230 */ /* 0x000fd60000000000 */
[----:B--23--:R-:W0:Y:S01]  /*3050*/  @!P3 LDC.64 R132, c[0x0][0x248] ;  /* 0x00009200ff84bb82 */ /* 0x00ce220000000a00 */
[----:B------:R-:W-:-:S04]  /*3060*/  @!P3 IADD3 R15, P4, R122, R134, RZ ;  /* 0x000000867a0fb210 */ /* 0x000fc80007f9e0ff */
[----:B------:R-:W-:Y:S02]  /*3070*/  @!P3 LEA.HI.X.SX32 R134, R134, R126, 0x1, P4 ;  /* 0x0000007e8686b211 */ /* 0x000fe400020f0eff */
[----:B0-----:R-:W-:-:S04]  /*3080*/  @!P3 LEA R132, P4, R15, R132, 0x1 ;  /* 0x000000840f84b211 */ /* 0x001fc800078808ff */
[----:B------:R-:W-:Y:S01]  /*3090*/  @!P3 LEA.HI.X R133, R15, R133, R134, 0x1, P4 ;  /* 0x000000850f85b211 */ /* 0x000fe200020f0c86 */
[----:B----4-:R-:W-:Y:S01]  /*30a0*/  @P5 HFMA2.MMA R91, R91, R131, -RZ ;  /* 0x000000835b5b5235 */ /* 0x010fe200001000ff */
[----:B------:R-:W-:-:S06]  /*30b0*/  @P5 HMUL2 R90, R90, R130 ;  /* 0x000000825a5a5232 */ /* 0x000fcc0000000000 */
[----:B------:R0:W-:Y:S04]  /*30c0*/  @!P3 STG.E.64 desc[UR36][R132.64], R90 ;  /* 0x0000005a8400b986 */ /* 0x0001e8000c101b24 */
.L_x_658:
[----:B------:R-:W-:Y:S05]  /*30d0*/  BSYNC B1 ;  /* 0x0000000000017941 */ /* 0x000fea0003800000 */
.L_x_657:
        /* <DEDUP_REMOVED lines=13> */
.L_x_664:
[----:B------:R-:W-:Y:S05]  /*31b0*/  BSYNC B2 ;  /* 0x0000000000027941 */ /* 0x000fea0003800000 */
.L_x_663:
        /* <DEDUP_REMOVED lines=16> */
.L_x_662:
[----:B------:R-:W-:Y:S05]  /*32c0*/  BSYNC B1 ;  /* 0x0000000000017941 */ /* 0x000fea0003800000 */
.L_x_661:
        /* <DEDUP_REMOVED lines=13> */
.L_x_668:
[----:B------:R-:W-:Y:S05]  /*33a0*/  BSYNC B2 ;  /* 0x0000000000027941 */ /* 0x000fea0003800000 */
.L_x_667:
        /* <DEDUP_REMOVED lines=16> */
.L_x_666:
[----:B------:R-:W-:Y:S05]  /*34b0*/  BSYNC B1 ;  /* 0x0000000000017941 */ /* 0x000fea0003800000 */
.L_x_665:
[----:B------:R-:W-:Y:S04]  /*34c0*/  BSSY B1, `(.L_x_669) ;  /* 0x000001e000017945 */ /* 0x000fe80003800000 */
[----:B------:R-:W-:Y:S05]  /*34d0*/  @P1 BRA `(.L_x_670) ;  /* 0x0000000000701947 */ /* 0x000fea0003800000 */
[----:B------:R-:W-:Y:S01]  /*34e0*/  IMAD R15, R14, 0x6, R11 ;  /* 0x000000060e0f7824 */ /* 0x000fe200078e020b */
[----:B------:R-:W-:Y:S01]  /*34f0*/  BSSY B2, `(.L_x_671) ;  /* 0x000000a000027945 */ /* 0x000fe20003800000 */
[----:B------:R-:W-:-:S03]  /*3500*/  CS2R R96, SRZ ;  /* 0x0000000000607805 */ /* 0x000fc6000001ff00 */
[----:B------:R-:W-:-:S04]  /*3510*/  SHF.L.U32 R134, R15, 0x3, RZ ;  /* 0x000000030f867819 */ /* 0x000fc800000006ff */
[----:B------:R-:W-:-:S13]  /*3520*/  ISETP.GE.AND P2, PT, R134, R125, PT ;  /* 0x0000007d8600720c */ /* 0x000fda0003f46270 */
[----:B------:R-:W-:Y:S05]  /*3530*/  @P2 BRA `(.L_x_672) ;  /* 0x0000000000142947 */ /* 0x000fea0003800000 */
[----:B------:R-:W-:-:S04]  /*3540*/  IADD3 R15, P2, R123, R134, RZ ;  /* 0x000000867b0f7210 */ /* 0x000fc80007f5e0ff */
[----:B0-----:R-:W-:Y:S02]  /*3550*/  LEA.HI.X.SX32 R130, R134, R127, 0x1, P2 ;  /* 0x0000007f86827211 */ /* 0x001fe400010f0eff */
[----:B------:R-:W-:-:S04]  /*3560*/  LEA R96, P2, R15, UR8, 0x1 ;  /* 0x000000080f607c11 */ /* 0x000fc8000f8408ff */
[----:B------:R-:W-:-:S06]  /*3570*/  LEA.HI.X R97, R15, UR9, R130, 0x1, P2 ;  /* 0x000000090f617c11 */ /* 0x000fcc00090f0c82 */
[----:B------:R-:W5:Y:S03]  /*3580*/  LDG.E.64 R96, desc[UR36][R96.64] ;  /* 0x0000002460607981 */ /* 0x000f66000c1e1b00 */
.L_x_672:
[----:B------:R-:W-:Y:S05]  /*3590*/  BSYNC B2 ;  /* 0x0000000000027941 */ /* 0x000fea0003800000 */
.L_x_671:
        /* <DEDUP_REMOVED lines=16> */
.L_x_670:
[----:B------:R-:W-:Y:S05]  /*36a0*/  BSYNC B1 ;  /* 0x0000000000017941 */ /* 0x000fea0003800000 */
.L_x_669:
        /* <DEDUP_REMOVED lines=13> */
.L_x_676:
[----:B------:R-:W-:Y:S05]  /*3780*/  BSYNC B2 ;  /* 0x0000000000027941 */ /* 0x000fea0003800000 */
.L_x_675:
        /* <DEDUP_REMOVED lines=16> */
.L_x_674:
[----:B------:R-:W-:Y:S05]  /*3890*/  BSYNC B1 ;  /* 0x0000000000017941 */ /* 0x000fea0003800000 */
.L_x_673:
        /* <DEDUP_REMOVED lines=13> */
.L_x_680:
[----:B------:R-:W-:Y:S05]  /*3970*/  BSYNC B2 ;  /* 0x0000000000027941 */ /* 0x000fea0003800000 */
.L_x_679:
        /* <DEDUP_REMOVED lines=16> */
.L_x_678:
[----:B------:R-:W-:Y:S05]  /*3a80*/  BSYNC B1 ;  /* 0x0000000000017941 */ /* 0x000fea0003800000 */
.L_x_677:
        /* <DEDUP_REMOVED lines=13> */
.L_x_684:
[----:B------:R-:W-:Y:S05]  /*3b60*/  BSYNC B2 ;  /* 0x0000000000027941 */ /* 0x000fea0003800000 */
.L_x_683:
        /* <DEDUP_REMOVED lines=16> */
.L_x_682:
[----:B------:R-:W-:Y:S05]  /*3c70*/  BSYNC B1 ;  /* 0x0000000000017941 */ /* 0x000fea0003800000 */
.L_x_681:
        /* <DEDUP_REMOVED lines=13> */
.L_x_688:
[----:B------:R-:W-:Y:S05]  /*3d50*/  BSYNC B2 ;  /* 0x0000000000027941 */ /* 0x000fea0003800000 */
.L_x_687:
        /* <DEDUP_REMOVED lines=16> */
.L_x_686:
[----:B------:R-:W-:Y:S05]  /*3e60*/  BSYNC B1 ;  /* 0x0000000000017941 */ /* 0x000fea0003800000 */
.L_x_685:
        /* <DEDUP_REMOVED lines=13> */
.L_x_692:
[----:B------:R-:W-:Y:S05]  /*3f40*/  BSYNC B2 ;  /* 0x0000000000027941 */ /* 0x000fea0003800000 */
.L_x_691:
[----:B------:R-:W-:-:S06]  /*3f50*/  UISETP.NE.AND UP0, UPT, UR5, URZ, UPT ;  /* 0x0000003f0500728c */ /* 0x000fcc000bf05270 */
[----:B------:R-:W-:-:S13]  /*3f60*/  PLOP3.LUT P2, PT, PT, PT, UP0, 0x80, 0x0 ;  /* 0x000000000000781c */ /* 0x000fda0003f4f008 */
[----:B------:R-:W-:Y:S05]  /*3f70*/  @P2 BRA `(.L_x_690) ;  /* 0x0000000000342947 */ /* 0x000fea0003800000 */
[----:B------:R-:W-:-:S13]  /*3f80*/  ISETP.NE.AND P5, PT, R117, RZ, PT ;  /* 0x000000ff7500720c */ /* 0x000fda0003fa5270 */
[----:B0-----:R-:W2:Y:S01]  /*3f90*/  @P5 LDG.E.64 R130, desc[UR36][R12.64+0xa0] ;  /* 0x0000a0240c825981 */ /* 0x001ea2000c1e1b00 */
[----:B------:R-:W-:Y:S01]  /*3fa0*/  ISETP.GE.AND P3, PT, R134, R125, PT ;  /* 0x0000007d8600720c */ /* 0x000fe20003f66270 */
[----:B----45:R-:W-:Y:S01]  /*3fb0*/  HFMA2.MMA R107, R107, 1, 1, R29 ;  /* 0x3c003c006b6b7835 */ /* 0x030fe2000000001d */
[----:B------:R-:W-:-:S11]  /*3fc0*/  HADD2 R106, R106, R28 ;  /* 0x0000001c6a6a7230 */ /* 0x000fd60000000000 */
[----:B--23--:R-:W0:Y:S01]  /*3fd0*/  @!P3 LDC.64 R132, c[0x0][0x248] ;  /* 0x00009200ff84bb82 */ /* 0x00ce220000000a00 */
[----:B------:R-:W-:-:S04]  /*3fe0*/  @!P3 IADD3 R15, P4, R122, R134, RZ ;  /* 0x000000867a0fb210 */ /* 0x000fc80007f9e0ff */
[----:B------:R-:W-:Y:S02]  /*3ff0*/  @!P3 LEA.HI.X.SX32 R134, R134, R126, 0x1, P4 ;  /* 0x0000007e8686b211 */ /* 0x000fe400020f0eff */
[----:B0-----:R-:W-:-:S04]  /*4000*/  @!P3 LEA R132, P4, R15, R132, 0x1 ;  /* 0x000000840f84b211 */ /* 0x001fc800078808ff */
[----:B------:R-:W-:Y:S01]  /*4010*/  @!P3 LEA.HI.X R133, R15, R133, R134, 0x1, P4 ;  /* 0x000000850f85b211 */ /* 0x000fe200020f0c86 */
[----:B------:R-:W-:Y:S01]  /*4020*/  @P5 HFMA2.MMA R107, R107, R131, -RZ ;  /* 0x000000836b6b5235 */ /* 0x000fe200001000ff */
[----:B------:R-:W-:-:S06]  /*4030*/  @P5 HMUL2 R106, R106, R130 ;  /* 0x000000826a6a5232 */ /* 0x000fcc0000000000 */
[----:B------:R0:W-:Y:S04]  /*4040*/  @!P3 STG.E.64 desc[UR36][R132.64], R106 ;  /* 0x0000006a8400b986 */ /* 0x0001e8000c101b24 */
.L_x_690:
[----:B------:R-:W-:Y:S05]  /*4050*/  BSYNC B1 ;  /* 0x0000000000017941 */ /* 0x000fea0003800000 */
.L_x_689:
        /* <DEDUP_REMOVED lines=13> */
.L_x_696:
[----:B------:R-:W-:Y:S05]  /*4130*/  BSYNC B2 ;  /* 0x0000000000027941 */ /* 0x000fea0003800000 */
.L_x_695:
        /* <DEDUP_REMOVED lines=16> */
.L_x_694:
[----:B------:R-:W-:Y:S05]  /*4240*/  BSYNC B1 ;  /* 0x0000000000017941 */ /* 0x000fea0003800000 */
.L_x_693:
        /* <DEDUP_REMOVED lines=13> */
.L_x_700:
[----:B------:R-:W-:Y:S05]  /*4320*/  BSYNC B2 ;  /* 0x0000000000027941 */ /* 0x000fea0003800000 */
.L_x_699:
        /* <DEDUP_REMOVED lines=16> */
.L_x_698:
[----:B------:R-:W-:Y:S05]  /*4430*/  BSYNC B1 ;  /* 0x0000000000017941 */ /* 0x000fea0003800000 */
.L_x_697:
        /* <DEDUP_REMOVED lines=13> */
.L_x_704:
[----:B------:R-:W-:Y:S05]  /*4510*/  BSYNC B2 ;  /* 0x0000000000027941 */ /* 0x000fea0003800000 */
.L_x_703:
[----:B------:R-:W-:-:S06]  /*4520*/  UISETP.NE.AND UP0, UPT, UR5, URZ, UPT ;  /* 0x0000003f0500728c */ /* 0x000fcc000bf05270 */
[----:B------:R-:W-:-:S13]  /*4530*/  PLOP3.LUT P2, PT, PT, PT, UP0, 0x80, 0x0 ;  /* 0x000000000000781c */ /* 0x000fda0003f4f008 */
[----:B------:R-:W-:Y:S05]  /*4540*/  @P2 BRA `(.L_x_702) ;  /* 0x0000000000342947 */ /* 0x000fea0003800000 */
[----:B------:R-:W-:-:S13]  /*4550*/  ISETP.NE.AND P5, PT, R117, RZ, PT ;  /* 0x000000ff7500720c */ /* 0x000fda0003fa5270 */
[----:B0-----:R-:W4:Y:S01]  /*4560*/  @P5 LDG.E.64 R130, desc[UR36][R12.64+0xd0] ;  /* 0x0000d0240c825981 */ /* 0x001f22000c1e1b00 */
[----:B------:R-:W-:Y:S01]  /*4570*/  ISETP.GE.AND P3, PT, R134, R125, PT ;  /* 0x0000007d8600720c */ /* 0x000fe20003f66270 */
[----:B-1---5:R-:W-:Y:S01]  /*4580*/  HFMA2.MMA R113, R113, 1, 1, R7 ;  /* 0x3c003c0071717835 */ /* 0x022fe20000000007 */
        /* <DEDUP_REMOVED lines=9> */
.L_x_702:
[----:B------:R-:W-:Y:S05]  /*4620*/  BSYNC B1 ;  /* 0x0000000000017941 */ /* 0x000fea0003800000 */
.L_x_701:
[----:B------:R-:W-:Y:S01]  /*4630*/  BSSY B1, `(.L_x_705) ;  /* 0x000001e000017945 */ /* 0x000fe20003800000 */
[----:B------:R-:W-:-:S03]  /*4640*/  IMAD R11, R14, 0xf, R11 ;  /* 0x0000000f0e0b7824 */ /* 0x000fc600078e020b */
[----:B------:R-:W-:Y:S05]  /*4650*/  @P1 BRA `(.L_x_706) ;  /* 0x00000000006c1947 */ /* 0x000fea0003800000 */
[----:B0-----:R-:W-:Y:S01]  /*4660*/  IMAD.SHL.U32 R130, R11, 0x8, RZ ;  /* 0x000000080b827824 */ /* 0x001fe200078e00ff */
[----:B------:R-:W-:Y:S01]  /*4670*/  BSSY B2, `(.L_x_707) ;  /* 0x0000009000027945 */ /* 0x000fe20003800000 */
[----:B------:R-:W-:-:S03]  /*4680*/  CS2R R114, SRZ ;  /* 0x0000000000727805 */ /* 0x000fc6000001ff00 */
[----:B------:R-:W-:-:S13]  /*4690*/  ISETP.GE.AND P2, PT, R130, R125, PT ;  /* 0x0000007d8200720c */ /* 0x000fda0003f46270 */
[----:B------:R-:W-:Y:S05]  /*46a0*/  @P2 BRA `(.L_x_708) ;  /* 0x0000000000142947 */ /* 0x000fea0003800000 */
[----:B------:R-:W-:-:S04]  /*46b0*/  IADD3 R11, P2, R123, R130, RZ ;  /* 0x000000827b0b7210 */ /* 0x000fc80007f5e0ff */
[----:B------:R-:W-:Y:S02]  /*46c0*/  LEA.HI.X.SX32 R14, R130, R127, 0x1, P2 ;  /* 0x0000007f820e7211 */ /* 0x000fe400010f0eff */
[----:B------:R-:W-:-:S04]  /*46d0*/  LEA R114, P2, R11, UR8, 0x1 ;  /* 0x000000080b727c11 */ /* 0x000fc8000f8408ff */
[----:B------:R-:W-:-:S06]  /*46e0*/  LEA.HI.X R115, R11, UR9, R14, 0x1, P2 ;  /* 0x000000090b737c11 */ /* 0x000fcc00090f0c0e */
[----:B------:R-:W5:Y:S03]  /*46f0*/  LDG.E.64 R114, desc[UR36][R114.64] ;  /* 0x0000002472727981 */ /* 0x000f66000c1e1b00 */
.L_x_708:
[----:B------:R-:W-:Y:S05]  /*4700*/  BSYNC B2 ;  /* 0x0000000000027941 */ /* 0x000fea0003800000 */
.L_x_707:
        /* <DEDUP_REMOVED lines=16> */
.L_x_706:
[----:B------:R-:W-:Y:S05]  /*4810*/  BSYNC B1 ;  /* 0x0000000000017941 */ /* 0x000fea0003800000 */
.L_x_705:
[----:B-----5:R-:W-:Y:S01]  /*4820*/  HMUL2 R11, R82, R84 ;  /* 0x00000054520b7232 */ /* 0x020fe20000000000 */
[----:B------:R-:W-:Y:S01]  /*4830*/  HFMA2.MMA R12, R83, R85, -RZ ;  /* 0x00000055530c7235 */ /* 0x000fe200001000ff */
[----:B------:R-:W-:Y:S01]  /*4840*/  UMOV UR4, 0xffffffff ;  /* 0xffffffff00047882 */ /* 0x000fe20000000000 */
[----:B0-----:R-:W-:-:S03]  /*4850*/  LOP3.LUT R130, R22, 0x1, RZ, 0xc0, !PT ;  /* 0x0000000116827812 */ /* 0x001fc600078ec0ff */
        /* <DEDUP_REMOVED lines=36> */
.L_x_793:
        /* <DEDUP_REMOVED lines=8> */
[----:B--23--:R-:W2:Y:S01]  /*4b20*/  @P3 LDC R132, c[0x0][0x2d0] ;  /* 0x0000b400ff843b82 */ /* 0x00cea20000000800 */
[----:B0-----:R-:W-:-:S07]  /*4b30*/  ISETP.NE.U32.AND P1, PT, R12, RZ, PT ;  /* 0x000000ff0c00720c */ /* 0x001fce0003f25070 */
[----:B------:R-:W0:Y:S01]  /*4b40*/  @P3 LDC.64 R14, c[0x0][0x2c8] ;  /* 0x0000b200ff0e3b82 */ /* 0x000e220000000a00 */
[----:B------:R-:W-:-:S13]  /*4b50*/  ISETP.NE.AND.EX P1, PT, R13, RZ, PT, P1 ;  /* 0x000000ff0d00720c */ /* 0x000fda0003f25310 */
[----:B------:R-:W3:Y:S01]  /*4b60*/  @P1 LDC.64 R12, c[0x0][0x2d8] ;  /* 0x0000b600ff0c1b82 */ /* 0x000ee20000000a00 */
[----:B--2---:R-:W-:-:S04]  /*4b70*/  @P3 IMAD R130, R27, R132, R23 ;  /* 0x000000841b823224 */ /* 0x004fc800078e0217 */
[----:B------:R-:W-:-:S04]  /*4b80*/  @P3 VIADD R131, R130, 0xffffffff ;  /* 0xffffffff82833836 */ /* 0x000fc80000000000 */
[----:B------:R-:W-:-:S04]  /*4b90*/  @P3 IMAD R131, R131, R132, R124 ;  /* 0x0000008483833224 */ /* 0x000fc800078e027c */
[----:B0-----:R-:W-:-:S06]  /*4ba0*/  @P3 IMAD.WIDE R14, R131, 0x2, R14 ;  /* 0x00000002830e3825 */ /* 0x001fcc00078e020e */
[----:B------:R-:W2:Y:S01]  /*4bb0*/  @P3 LDG.E.U16 R14, desc[UR36][R14.64] ;  /* 0x000000240e0e3981 */ /* 0x000ea2000c1e1500 */
[----:B---3--:R-:W-:-:S06]  /*4bc0*/  @P1 IMAD.WIDE R12, R27, 0x2, R12 ;  /* 0x000000021b0c1825 */ /* 0x008fcc00078e020c */
[----:B------:R-:W3:Y:S01]  /*4bd0*/  @P1 LDG.E.U16 R12, desc[UR36][R12.64] ;  /* 0x000000240c0c1981 */ /* 0x000ee2000c1e1500 */
[C---:B------:R-:W-:Y:S02]  /*4be0*/  @P1 ISETP.GE.AND P4, PT, R124.reuse, R129, PT ;  /* 0x000000817c00120c */ /* 0x040fe40003f86270 */
        /* <DEDUP_REMOVED lines=11> */
[----:B-1----:R-:W-:-:S07]  /*4ca0*/  @!P0 FMNMX.FTZ R0, R0, R11, !PT ;  /* 0x0000000b00008209 */ /* 0x002fce0007810000 */
.L_x_711:
[----:B------:R-:W-:Y:S05]  /*4cb0*/  BSYNC B1 ;  /* 0x0000000000017941 */ /* 0x000fea0003800000 */
.L_x_710:
[----:B------:R-:W-:-:S05]  /*4cc0*/  VIADD R124, R124, 0x40 ;  /* 0x000000407c7c7836 */ /* 0x000fca0000000000 */
[----:B------:R-:W-:-:S13]  /*4cd0*/  ISETP.GE.AND P0, PT, R124, R119, PT ;  /* 0x000000777c00720c */ /* 0x000fda0003f06270 */
[----:B------:R-:W-:Y:S05]  /*4ce0*/  @!P0 BRA `(.L_x_712) ;  /* 0xffffffd800ac8947 */ /* 0x000fea000383ffff */
.L_x_644:
[----:B------:R-:W-:Y:S05]  /*4cf0*/  BSYNC B0 ;  /* 0x0000000000007941 */ /* 0x000fea0003800000 */
.L_x_643:
[----:B------:R-:W-:-:S03]  /*4d00*/  UMOV UR4, 0xffffffff ;  /* 0xffffffff00047882 */ /* 0x000fc60000000000 */
[----:B------:R-:W-:Y:S05]  /*4d10*/  BRA.DIV UR4, `(.L_x_713) ;  /* 0x0000003e04747947 */ /* 0x000fea000b800000 */
[----:B------:R-:W5:Y:S02]  /*4d20*/  SHFL.BFLY PT, R14, R0, 0x10, 0x1f ;  /* 0x0e001f00000e7f89 */ /* 0x000f6400000e0000 */
[----:B-----5:R-:W-:-:S05]  /*4d30*/  FMNMX.FTZ R13, R14, R0, !PT ;  /* 0x000000000e0d7209 */ /* 0x020fca0007810000 */
[----:B------:R-:W0:Y:S02]  /*4d40*/  SHFL.BFLY PT, R14, R13, 0x8, 0x1f ;  /* 0x0d001f000d0e7f89 */ /* 0x000e2400000e0000 */
[----:B0--3--:R-:W-:-:S05]  /*4d50*/  FMNMX.FTZ R2, R13, R14, !PT ;  /* 0x0000000e0d027209 */ /* 0x009fca0007810000 */
[----:B------:R-:W0:Y:S02]  /*4d60*/  SHFL.BFLY PT, R14, R2, 0x4, 0x1f ;  /* 0x0c801f00020e7f89 */ /* 0x000e2400000e0000 */
[----:B0-----:R-:W-:-:S05]  /*4d70*/  FMNMX.FTZ R3, R2, R14, !PT ;  /* 0x0000000e02037209 */ /* 0x001fca0007810000 */
[----:B------:R0:W3:Y:S02]  /*4d80*/  SHFL.BFLY PT, R14, R3, 0x2, 0x1f ;  /* 0x0c401f00030e7f89 */ /* 0x0000e400000e0000 */
.L_x_799:
[----:B-1----:R-:W-:Y:S01]  /*4d90*/  SHF.R.S32.HI R7, RZ, 0x1f, R22 ;  /* 0x0000001fff077819 */ /* 0x002fe20000011416 */
[----:B------:R-:W-:Y:S05]  /*4da0*/  WARPSYNC.ALL ;  /* 0x0000000000007948 */ /* 0x000fea0003800000 */
[----:B------:R-:W-:Y:S02]  /*4db0*/  LEA.HI R0, R7, R22, RZ, 0x5 ;  /* 0x0000001607007211 */ /* 0x000fe400078f28ff */
[----:B0--3--:R-:W-:Y:S02]  /*4dc0*/  FMNMX.FTZ R3, R3, R14, !PT ;  /* 0x0000000e03037209 */ /* 0x009fe40007810000 */
        /* <DEDUP_REMOVED lines=11> */
[----:B------:R-:W-:Y:S01]  /*4e80*/  IMAD.IADD R9, R22, 0x1, R10 ;  /* 0x0000000116097824 */ /* 0x000fe200078e020a */
[----:B------:R-:W-:-:S03]  /*4e90*/  HFMA2.MMA R4, -RZ, RZ, 0, 0 ;  /* 0x00000000ff047435 */ /* 0x000fc600000001ff */
[----:B------:R-:W-:Y:S01]  /*4ea0*/  ULDC UR6, c[0x0][0x284] ;  /* 0x0000a10000067ab9 */ /* 0x000fe20000000800 */
[----:B------:R-:W-:Y:S01]  /*4eb0*/  ISETP.GE.AND P1, PT, R9, R23, PT ;  /* 0x000000170900720c */ /* 0x000fe20003f26270 */
[----:B------:R-:W-:Y:S01]  /*4ec0*/  ULDC.64 UR8, c[0x0][0x2b0] ;  /* 0x0000ac0000087ab9 */ /* 0x000fe20000000a00 */
[----:B------:R-:W-:Y:S01]  /*4ed0*/  ULDC.64 UR10, c[0x0][0x2b0] ;  /* 0x0000ac00000a7ab9 */ /* 0x000fe20000000a00 */
[----:B------:R-:W-:Y:S04]  /*4ee0*/  BSSY B0, `(.L_x_714) ;  /* 0x0000078000007945 */ /* 0x000fe80003800000 */
[----:B0-----:R-:W0:Y:S01]  /*4ef0*/  @!P0 S2R R3, SR_CgaCtaId ;  /* 0x0000000000038919 */ /* 0x001e220000008800 */
[----:B------:R-:W-:-:S04]  /*4f00*/  @!P0 MOV R0, 0x400 ;  /* 0x0000040000008802 */ /* 0x000fc80000000f00 */
[----:B0-----:R-:W-:Y:S01]  /*4f10*/  @!P0 LEA R2, R3, R0, 0x18 ;  /* 0x0000000003028211 */ /* 0x001fe200078ec0ff */
[----:B------:R-:W-:-:S03]  /*4f20*/  IMAD.MOV.U32 R0, RZ, RZ, -0x800001 ;  /* 0xff7fffffff007424 */ /* 0x000fc600078e00ff */
[----:B------:R-:W-:-:S05]  /*4f30*/  @!P0 LEA R5, R5, R2, 0x2 ;  /* 0x0000000205058211 */ /* 0x000fca00078e10ff */
        /* <DEDUP_REMOVED lines=9> */
[----:B------:R-:W-:Y:S01]  /*4fd0*/  IMAD.MOV.U32 R4, RZ, RZ, RZ ;  /* 0x000000ffff047224 */ /* 0x000fe200078e00ff */
[----:B--2---:R-:W-:Y:S02]  /*4fe0*/  MOV R11, R9 ;  /* 0x00000009000b7202 */ /* 0x004fe40000000f00 */
[----:B------:R-:W-:-:S04]  /*4ff0*/  IADD3 R0, -R22, R23, R0 ;  /* 0x0000001716007210 */ /* 0x000fc80007ffe100 */
[----:B0-----:R-:W-:-:S04]  /*5000*/  LEA.HI R2, R0, 0x1, RZ, 0x19 ;  /* 0x0000000100027811 */ /* 0x001fc800078fc8ff */
        /* <DEDUP_REMOVED lines=8> */
.L_x_721:
[----:B0-----:R-:W-:Y:S01]  /*5090*/  IMAD.IADD R2, R11, 0x1, -R10 ;  /* 0x000000010b027824 */ /* 0x001fe200078e0a0a */
[----:B------:R-:W-:Y:S01]  /*50a0*/  IADD3 R5, R5, -0x1, RZ ;  /* 0xffffffff05057810 */ /* 0x000fe20007ffe0ff */
[----:B------:R-:W-:Y:S03]  /*50b0*/  BSSY B2, `(.L_x_718) ;  /* 0x0000011000027945 */ /* 0x000fe60003800000 */
[----:B------:R-:W-:Y:S02]  /*50c0*/  ISETP.NE.AND P3, PT, R5, RZ, PT ;  /* 0x000000ff0500720c */ /* 0x000fe40003f65270 */
[----:B--2---:R-:W-:Y:S01]  /*50d0*/  LEA R6, R2, UR38, 0x2 ;  /* 0x0000002602067c11 */ /* 0x004fe2000f8e10ff */
        /* <DEDUP_REMOVED lines=8> */
[----:B------:R-:W-:Y:S01]  /*5160*/  @P4 MOV R13, RZ ;  /* 0x000000ff000d4202 */ /* 0x000fe20000000f00 */
[----:B------:R-:W-:Y:S06]  /*5170*/  @P4 BRA `(.L_x_720) ;  /* 0x0000000000104947 */ /* 0x000fec0003800000 */
.L_x_719:
[----:B------:R-:W1:Y:S02]  /*5180*/  LDS R2, [R6] ;  /* 0x0000000006027984 */ /* 0x000e640000000800 */
[----:B-1----:R-:W-:-:S04]  /*5190*/  FADD.FTZ R2, -R15, R2 ;  /* 0x000000020f027221 */ /* 0x002fc80000010100 */
[----:B------:R-:W-:-:S04]  /*51a0*/  FMUL.FTZ R2, R2, 1.4426950216293334961 ;  /* 0x3fb8aa3b02027820 */ /* 0x000fc80000410000 */
[----:B------:R0:W2:Y:S03]  /*51b0*/  MUFU.EX2 R13, R2 ;  /* 0x00000002000d7308 */ /* 0x0000a60000000800 */
.L_x_720:
[----:B------:R-:W-:Y:S05]  /*51c0*/  BSYNC B2 ;  /* 0x0000000000027941 */ /* 0x000fea0003800000 */
.L_x_718:
[----:B--2---:R2:W-:Y:S01]  /*51d0*/  STS [R6], R13 ;  /* 0x0000000d06007388 */ /* 0x0045e20000000800 */
[----:B------:R-:W-:Y:S01]  /*51e0*/  FADD.FTZ R4, R13, R4 ;  /* 0x000000040d047221 */ /* 0x000fe20000010000 */
[----:B------:R-:W-:Y:S01]  /*51f0*/  VIADD R11, R11, 0x80 ;  /* 0x000000800b0b7836 */ /* 0x000fe20000000000 */
[----:B------:R-:W-:Y:S06]  /*5200*/  @P3 BRA `(.L_x_721) ;  /* 0xfffffffc00a03947 */ /* 0x000fec000383ffff */
.L_x_717:
[----:B------:R-:W-:Y:S05]  /*5210*/  BSYNC B1 ;  /* 0x0000000000017941 */ /* 0x000fea0003800000 */
.L_x_716:
[----:B------:R-:W-:-:S13]  /*5220*/  ISETP.GE.U32.AND P0, PT, R0, 0x180, PT ;  /* 0x000001800000780c */ /* 0x000fda0003f06070 */
[----:B------:R-:W-:Y:S05]  /*5230*/  @!P0 BRA `(.L_x_715) ;  /* 0x0000000400088947 */ /* 0x000fea0003800000 */
[----:B------:R-:W-:Y:S02]  /*5240*/  ULDC.64 UR4, c[0x0][0x2b0] ;  /* 0x0000ac0000047ab9 */ /* 0x000fe40000000a00 */
[----:B------:R-:W-:Y:S01]  /*5250*/  ISETP.NE.U32.AND P0, PT, RZ, UR4, PT ;  /* 0x00000004ff007c0c */ /* 0x000fe2000bf05070 */
[----:B------:R-:W-:Y:S02]  /*5260*/  ULDC UR4, c[0x0][0x284] ;  /* 0x0000a10000047ab9 */ /* 0x000fe40000000800 */
[----:B--2---:R-:W-:Y:S01]  /*5270*/  IMAD R6, R25, UR4, RZ ;  /* 0x0000000419067c24 */ /* 0x004fe2000f8e02ff */
[----:B------:R-:W-:-:S04]  /*5280*/  ISETP.NE.AND.EX P0, PT, RZ, UR5, PT, P0 ;  /* 0x00000005ff007c0c */ /* 0x000fc8000bf05300 */
[----:B------:R-:W-:-:S09]  /*5290*/  SHF.R.S32.HI R8, RZ, 0x1f, R6 ;  /* 0x0000001fff087819 */ /* 0x000fd20000011406 */
.L_x_734:
[----:B------:R-:W-:Y:S01]  /*52a0*/  SHF.R.S32.HI R3, RZ, 0x1f, R11 ;  /* 0x0000001fff037819 */ /* 0x000fe2000001140b */
[----:B------:R-:W-:Y:S01]  /*52b0*/  BSSY B1, `(.L_x_722) ;  /* 0x0000010000017945 */ /* 0x000fe20003800000 */
[C---:B0-----:R-:W-:Y:S02]  /*52c0*/  IADD3 R2, P4, P5, R11.reuse, UR10, R6 ;  /* 0x0000000a0b027c10 */ /* 0x041fe4000fd9e006 */
[----:B---3--:R-:W-:Y:S01]  /*52d0*/  IADD3 R0, -R10, R11, RZ ;  /* 0x0000000b0a007210 */ /* 0x008fe20007ffe1ff */
[----:B------:R-:W-:Y:S01]  /*52e0*/  VIADD R11, R11, 0x200 ;  /* 0x000002000b0b7836 */ /* 0x000fe20000000000 */
[----:B------:R-:W-:Y:S02]  /*52f0*/  IADD3.X R3, R3, UR11, R8, P4, P5 ;  /* 0x0000000b03037c10 */ /* 0x000fe4000a7ea408 */
[----:B--2---:R-:W-:Y:S02]  /*5300*/  LEA R13, R0, UR38, 0x2 ;  /* 0x00000026000d7c11 */ /* 0x004fe4000f8e10ff */
[----:B------:R-:W-:Y:S01]  /*5310*/  ISETP.GE.AND P3, PT, R11, R23, PT ;  /* 0x000000170b00720c */ /* 0x000fe20003f66270 */
[----:B------:R-:W-:-:S12]  /*5320*/  @!P0 BRA `(.L_x_723) ;  /* 0x0000000000108947 */ /* 0x000fd80003800000 */
[----:B------:R-:W2:Y:S02]  /*5330*/  LDG.E.U8 R0, desc[UR36][R2.64] ;  /* 0x0000002402007981 */ /* 0x000ea4000c1e1100 */
[----:B--2---:R-:W-:-:S13]  /*5340*/  ISETP.NE.AND P4, PT, R0, RZ, PT ;  /* 0x000000ff0000720c */ /* 0x004fda0003f85270 */
[----:B------:R-:W-:Y:S01]  /*5350*/  @P4 MOV R5, RZ ;  /* 0x000000ff00054202 */ /* 0x000fe20000000f00 */
[----:B------:R-:W-:Y:S06]  /*5360*/  @P4 BRA `(.L_x_724) ;  /* 0x0000000000104947 */ /* 0x000fec0003800000 */
.L_x_723:
[----:B------:R-:W1:Y:S02]  /*5370*/  LDS R0, [R13] ;  /* 0x000000000d007984 */ /* 0x000e640000000800 */
[----:B-1----:R-:W-:-:S04]  /*5380*/  FADD.FTZ R0, -R15, R0 ;  /* 0x000000000f007221 */ /* 0x002fc80000010100 */
[----:B------:R-:W-:-:S04]  /*5390*/  FMUL.FTZ R0, R0, 1.4426950216293334961 ;  /* 0x3fb8aa3b00007820 */ /* 0x000fc80000410000 */
[----:B------:R0:W2:Y:S03]  /*53a0*/  MUFU.EX2 R5, R0 ;  /* 0x0000000000057308 */ /* 0x0000a60000000800 */
.L_x_724:
[----:B------:R-:W-:Y:S05]  /*53b0*/  BSYNC B1 ;  /* 0x0000000000017941 */ /* 0x000fea0003800000 */
.L_x_722:
[----:B--2---:R2:W-:Y:S01]  /*53c0*/  STS [R13], R5 ;  /* 0x000000050d007388 */ /* 0x0045e20000000800 */
[----:B------:R-:W-:Y:S01]  /*53d0*/  BSSY B1, `(.L_x_725) ;  /* 0x000000b000017945 */ /* 0x000fe20003800000 */
[----:B------:R-:W-:-:S03]  /*53e0*/  FADD.FTZ R21, R5, R4 ;  /* 0x0000000405157221 */ /* 0x000fc60000010000 */
[----:B------:R-:W-:Y:S05]  /*53f0*/  @!P0 BRA `(.L_x_726) ;  /* 0x0000000000108947 */ /* 0x000fea0003800000 */
[----:B0-----:R-:W3:Y:S02]  /*5400*/  LDG.E.U8 R0, desc[UR36][R2.64+0x80] ;  /* 0x0000802402007981 */ /* 0x001ee4000c1e1100 */
[----:B---3--:R-:W-:-:S13]  /*5410*/  ISETP.NE.AND P4, PT, R0, RZ, PT ;  /* 0x000000ff0000720c */ /* 0x008fda0003f85270 */
[----:B------:R-:W-:Y:S01]  /*5420*/  @P4 IMAD.MOV.U32 R0, RZ, RZ, RZ ;  /* 0x000000ffff004224 */ /* 0x000fe200078e00ff */
[----:B------:R-:W-:Y:S06]  /*5430*/  @P4 BRA `(.L_x_727) ;  /* 0x0000000000104947 */ /* 0x000fec0003800000 */
.L_x_726:
[----:B0-----:R-:W1:Y:S02]  /*5440*/  LDS R0, [R13+0x200] ;  /* 0x000200000d007984 */ /* 0x001e640000000800 */
[----:B-1----:R-:W-:-:S04]  /*5450*/  FADD.FTZ R0, -R15, R0 ;  /* 0x000000000f007221 */ /* 0x002fc80000010100 */
[----:B------:R-:W-:-:S06]  /*5460*/  FMUL.FTZ R0, R0, 1.4426950216293334961 ;  /* 0x3fb8aa3b00007820 */ /* 0x000fcc0000410000 */
[----:B------:R-:W0:Y:S02]  /*5470*/  MUFU.EX2 R0, R0 ;  /* 0x0000000000007308 */ /* 0x000e240000000800 */
.L_x_727:
[----:B------:R-:W-:Y:S05]  /*5480*/  BSYNC B1 ;  /* 0x0000000000017941 */ /* 0x000fea0003800000 */
.L_x_725:
[----:B0-----:R0:W-:Y:S01]  /*5490*/  STS [R13+0x200], R0 ;  /* 0x000200000d007388 */ /* 0x0011e20000000800 */
[----:B------:R-:W-:Y:S01]  /*54a0*/  BSSY B1, `(.L_x_728) ;  /* 0x000000b000017945 */ /* 0x000fe20003800000 */
[----:B------:R-:W-:-:S03]  /*54b0*/  FADD.FTZ R21, R21, R0 ;  /* 0x0000000015157221 */ /* 0x000fc60000010000 */
[----:B------:R-:W-:Y:S05]  /*54c0*/  @!P0 BRA `(.L_x_729) ;  /* 0x0000000000108947 */ /* 0x000fea0003800000 */
[----:B0-----:R-:W3:Y:S02]  /*54d0*/  LDG.E.U8 R0, desc[UR36][R2.64+0x100] ;  /* 0x0001002402007981 */ /* 0x001ee4000c1e1100 */
[----:B---3--:R-:W-:-:S13]  /*54e0*/  ISETP.NE.AND P4, PT, R0, RZ, PT ;  /* 0x000000ff0000720c */ /* 0x008fda0003f85270 */
[----:B------:R-:W-:Y:S01]  /*54f0*/  @P4 MOV R0, RZ ;  /* 0x000000ff00004202 */ /* 0x000fe20000000f00 */
[----:B------:R-:W-:Y:S06]  /*5500*/  @P4 BRA `(.L_x_730) ;  /* 0x0000000000104947 */ /* 0x000fec0003800000 */
.L_x_729:
[----:B0-----:R-:W1:Y:S02]  /*5510*/  LDS R0, [R13+0x400] ;  /* 0x000400000d007984 */ /* 0x001e640000000800 */
[----:B-1----:R-:W-:-:S04]  /*5520*/  FADD.FTZ R0, -R15, R0 ;  /* 0x000000000f007221 */ /* 0x002fc80000010100 */
[----:B------:R-:W-:-:S06]  /*5530*/  FMUL.FTZ R0, R0, 1.4426950216293334961 ;  /* 0x3fb8aa3b00007820 */ /* 0x000fcc0000410000 */
[----:B------:R-:W0:Y:S02]  /*5540*/  MUFU.EX2 R0, R0 ;  /* 0x0000000000007308 */ /* 0x000e240000000800 */
.L_x_730:
[----:B------:R-:W-:Y:S05]  /*5550*/  BSYNC B1 ;  /* 0x0000000000017941 */ /* 0x000fea0003800000 */
.L_x_728:
[----:B0-----:R0:W-:Y:S01]  /*5560*/  STS [R13+0x400], R0 ;  /* 0x000400000d007388 */ /* 0x0011e20000000800 */
[----:B------:R-:W-:Y:S01]  /*5570*/  BSSY B1, `(.L_x_731) ;  /* 0x000000b000017945 */ /* 0x000fe20003800000 */
[----:B------:R-:W-:-:S03]  /*5580*/  FADD.FTZ R21, R21, R0 ;  /* 0x0000000015157221 */ /* 0x000fc60000010000 */
[----:B------:R-:W-:Y:S05]  /*5590*/  @!P0 BRA `(.L_x_732) ;  /* 0x0000000000108947 */ /* 0x000fea0003800000 */
[----:B------:R-:W3:Y:S02]  /*55a0*/  LDG.E.U8 R2, desc[UR36][R2.64+0x180] ;  /* 0x0001802402027981 */ /* 0x000ee4000c1e1100 */
[----:B---3--:R-:W-:-:S13]  /*55b0*/  ISETP.NE.AND P4, PT, R2, RZ, PT ;  /* 0x000000ff0200720c */ /* 0x008fda0003f85270 */
[----:B0-----:R-:W-:Y:S01]  /*55c0*/  @P4 IMAD.MOV.U32 R0, RZ, RZ, RZ ;  /* 0x000000ffff004224 */ /* 0x001fe200078e00ff */
[----:B------:R-:W-:Y:S06]  /*55d0*/  @P4 BRA `(.L_x_733) ;  /* 0x0000000000104947 */ /* 0x000fec0003800000 */
.L_x_732:
[----:B0-----:R-:W1:Y:S02]  /*55e0*/  LDS R0, [R13+0x600] ;  /* 0x000600000d007984 */ /* 0x001e640000000800 */
[----:B-1----:R-:W-:-:S04]  /*55f0*/  FADD.FTZ R0, -R15, R0 ;  /* 0x000000000f007221 */ /* 0x002fc80000010100 */
[----:B------:R-:W-:-:S06]  /*5600*/  FMUL.FTZ R0, R0, 1.4426950216293334961 ;  /* 0x3fb8aa3b00007820 */ /* 0x000fcc0000410000 */
[----:B------:R-:W0:Y:S02]  /*5610*/  MUFU.EX2 R0, R0 ;  /* 0x0000000000007308 */ /* 0x000e240000000800 */
.L_x_733:
[----:B------:R-:W-:Y:S05]  /*5620*/  BSYNC B1 ;  /* 0x0000000000017941 */ /* 0x000fea0003800000 */
.L_x_731:
[----:B0-----:R3:W-:Y:S01]  /*5630*/  STS [R13+0x600], R0 ;  /* 0x000600000d007388 */ /* 0x0017e20000000800 */
[----:B------:R-:W-:Y:S01]  /*5640*/  FADD.FTZ R4, R21, R0 ;  /* 0x0000000015047221 */ /* 0x000fe20000010000 */
[----:B------:R-:W-:Y:S06]  /*5650*/  @!P3 BRA `(.L_x_734) ;  /* 0xfffffffc0010b947 */ /* 0x000fec000383ffff */
.L_x_715:
[----:B------:R-:W-:Y:S05]  /*5660*/  BSYNC B0 ;  /* 0x0000000000007941 */ /* 0x000fea0003800000 */
.L_x_714:
[----:B------:R-:W5:Y:S01]  /*5670*/  SHFL.BFLY PT, R3, R4, 0x10, 0x1f ;  /* 0x0e001f0004037f89 */ /* 0x000f6200000e0000 */
[----:B--2---:R-:W-:Y:S01]  /*5680*/  LOP3.LUT P0, R6, R22, 0x1f, RZ, 0xc0, !PT ;  /* 0x0000001f16067812 */ /* 0x004fe2000780c0ff */
[----:B------:R-:W-:-:S03]  /*5690*/  ULDC.U8 UR4, c[0x0][0x31c] ;  /* 0x0000c70000047ab9 */ /* 0x000fc60000000000 */
[----:B------:R-:W-:-:S09]  /*56a0*/  ISETP.GT.U32.AND P3, PT, R6, 0x3, PT ;  /* 0x000000030600780c */ /* 0x000fd20003f64070 */
[----:B---3--:R-:W2:Y:S04]  /*56b0*/  @!P0 S2R R13, SR_CgaCtaId ;  /* 0x00000000000d8919 */ /* 0x008ea80000008800 */
[----:B-1----:R-:W1:Y:S01]  /*56c0*/  @!P3 S2R R15, SR_CgaCtaId ;  /* 0x00000000000fb919 */ /* 0x002e620000008800 */
[----:B-----5:R-:W-:Y:S01]  /*56d0*/  FADD.FTZ R3, R3, R4 ;  /* 0x0000000403037221 */ /* 0x020fe20000010000 */
[----:B------:R-:W-:-:S04]  /*56e0*/  @!P0 MOV R4, 0x400 ;  /* 0x0000040000048802 */ /* 0x000fc80000000f00 */
[----:B------:R-:W3:Y:S02]  /*56f0*/  SHFL.BFLY PT, R0, R3, 0x8, 0x1f ;  /* 0x0d001f0003007f89 */ /* 0x000ee400000e0000 */
[----:B---3--:R-:W-:Y:S01]  /*5700*/  FADD.FTZ R0, R3, R0 ;  /* 0x0000000003007221 */ /* 0x008fe20000010000 */
[----:B------:R-:W-:-:S04]  /*5710*/  @!P0 SHF.R.U32.HI R3, RZ, 0x3, R22 ;  /* 0x00000003ff038819 */ /* 0x000fc80000011616 */
[----:B------:R-:W3:Y:S01]  /*5720*/  SHFL.BFLY PT, R5, R0, 0x4, 0x1f ;  /* 0x0c801f0000057f89 */ /* 0x000ee200000e0000 */
[----:B------:R-:W-:Y:S01]  /*5730*/  @!P0 LOP3.LUT R3, R3, 0x1ffffffc, RZ, 0xc0, !PT ;  /* 0x1ffffffc03038812 */ /* 0x000fe200078ec0ff */
[----:B---3--:R-:W-:Y:S01]  /*5740*/  FADD.FTZ R5, R0, R5 ;  /* 0x0000000500057221 */ /* 0x008fe20000010000 */
[----:B--2---:R-:W-:Y:S02]  /*5750*/  @!P0 LEA R0, R13, R4, 0x18 ;  /* 0x000000040d008211 */ /* 0x004fe400078ec0ff */
[----:B------:R-:W-:Y:S02]  /*5760*/  @!P3 MOV R4, 0x400 ;  /* 0x000004000004b802 */ /* 0x000fe40000000f00 */
[----:B0-----:R-:W0:Y:S01]  /*5770*/  SHFL.BFLY PT, R2, R5, 0x2, 0x1f ;  /* 0x0c401f0005027f89 */ /* 0x001e2200000e0000 */
[----:B------:R-:W-:Y:S02]  /*5780*/  @!P0 IADD3 R0, R0, R3, RZ ;  /* 0x0000000300008210 */ /* 0x000fe40007ffe0ff */
[----:B-1----:R-:W-:-:S05]  /*5790*/  @!P3 LEA R15, R15, R4, 0x18 ;  /* 0x000000040f0fb211 */ /* 0x002fca00078ec0ff */
        /* <DEDUP_REMOVED lines=23> */
.L_x_735:
[----:B------:R-:W-:Y:S01]  /*5910*/  ULDC.64 UR6, c[0x0][0x310] ;  /* 0x0000c40000067ab9 */ /* 0x000fe20000000a00 */
[----:B------:R-:W-:Y:S01]  /*5920*/  ULDC.64 UR8, c[0x0][0x310] ;  /* 0x0000c40000087ab9 */ /* 0x000fe20000000a00 */
[----:B------:R-:W-:Y:S04]  /*5930*/  BSSY B0, `(.L_x_736) ;  /* 0x0000045000007945 */ /* 0x000fe80003800000 */
[----:B------:R-:W-:Y:S05]  /*5940*/  @P1 BRA `(.L_x_737) ;  /* 0x00000004000c1947 */ /* 0x000fea0003800000 */
[----:B------:R-:W-:Y:S01]  /*5950*/  LOP3.LUT R0, RZ, R10, RZ, 0x33, !PT ;  /* 0x0000000aff007212 */ /* 0x000fe200078e33ff */
[----:B------:R-:W-:Y:S03]  /*5960*/  BSSY B1, `(.L_x_738) ;  /* 0x0000016000017945 */ /* 0x000fe60003800000 */
[----:B0-----:R-:W-:-:S04]  /*5970*/  IADD3 R8, -R22, R23, R0 ;  /* 0x0000001716087210 */ /* 0x001fc80007ffe100 */
[----:B------:R-:W-:-:S04]  /*5980*/  LEA.HI R0, R8, 0x1, RZ, 0x19 ;  /* 0x0000000108007811 */ /* 0x000fc800078fc8ff */
[----:B------:R-:W-:-:S13]  /*5990*/  LOP3.LUT P1, R0, R0, 0x3, RZ, 0xc0, !PT ;  /* 0x0000000300007812 */ /* 0x000fda000782c0ff */
[----:B------:R-:W-:Y:S05]  /*59a0*/  @!P1 BRA `(.L_x_739) ;  /* 0x0000000000449947 */ /* 0x000fea0003800000 */
.L_x_741:
[----:B01----:R-:W-:Y:S02]  /*59b0*/  IADD3 R5, R9, -R10, RZ ;  /* 0x8000000a09057210 */ /* 0x003fe40007ffe0ff */
[----:B------:R-:W-:Y:S02]  /*59c0*/  IADD3 R0, R0, -0x1, RZ ;  /* 0xffffffff00007810 */ /* 0x000fe40007ffe0ff */
[C---:B------:R-:W-:Y:S01]  /*59d0*/  LEA R4, R5.reuse, UR38, 0x2 ;  /* 0x0000002605047c11 */ /* 0x040fe2000f8e10ff */
[----:B------:R-:W-:Y:S01]  /*59e0*/  IMAD R5, R5, 0x2, R16 ;  /* 0x0000000205057824 */ /* 0x000fe200078e0210 */
[----:B------:R-:W-:-:S04]  /*59f0*/  ISETP.NE.AND P3, PT, R0, RZ, PT ;  /* 0x000000ff0000720c */ /* 0x000fc80003f65270 */
        /* <DEDUP_REMOVED lines=10> */
.L_x_740:
[----:B------:R-:W-:Y:S01]  /*5aa0*/  VIADD R9, R9, 0x80 ;  /* 0x0000008009097836 */ /* 0x000fe20000000000 */
[----:B------:R-:W-:Y:S06]  /*5ab0*/  @P3 BRA `(.L_x_741) ;  /* 0xfffffffc00bc3947 */ /* 0x000fec000383ffff */
.L_x_739:
[----:B------:R-:W-:Y:S05]  /*5ac0*/  BSYNC B1 ;  /* 0x0000000000017941 */ /* 0x000fea0003800000 */
.L_x_738:
[----:B------:R-:W-:-:S13]  /*5ad0*/  ISETP.GE.U32.AND P0, PT, R8, 0x180, PT ;  /* 0x000001800800780c */ /* 0x000fda0003f06070 */
[----:B------:R-:W-:Y:S05]  /*5ae0*/  @!P0 BRA `(.L_x_737) ;  /* 0x0000000000a48947 */ /* 0x000fea0003800000 */
[----:B01----:R-:W-:Y:S01]  /*5af0*/  LEA R5, R9, R17, 0x1 ;  /* 0x0000001109057211 */ /* 0x003fe200078e08ff */
[----:B------:R-:W-:Y:S01]  /*5b00*/  IMAD.SHL.U32 R0, R10, 0x4, RZ ;  /* 0x000000040a007824 */ /* 0x000fe200078e00ff */
[----:B------:R-:W-:-:S03]  /*5b10*/  ISETP.NE.AND P1, PT, RZ, UR4, PT ;  /* 0x00000004ff007c0c */ /* 0x000fc6000bf25270 */
[----:B------:R-:W-:Y:S01]  /*5b20*/  IMAD R5, R10, -0x2, R5 ;  /* 0xfffffffe0a057824 */ /* 0x000fe200078e0205 */
[----:B------:R-:W-:-:S03]  /*5b30*/  LEA R0, R9, -R0, 0x2 ;  /* 0x8000000009007211 */ /* 0x000fc600078e10ff */
[----:B------:R-:W-:Y:S01]  /*5b40*/  VIADD R6, R5, UR38 ;  /* 0x0000002605067c36 */ /* 0x000fe20008000000 */
[----:B------:R-:W-:-:S07]  /*5b50*/  IADD3 R0, R0, UR38, RZ ;  /* 0x0000002600007c10 */ /* 0x000fce000fffe0ff */
.L_x_742:
[----:B------:R-:W0:Y:S01]  /*5b60*/  LDS R4, [R0] ;  /* 0x0000000000047984 */ /* 0x000e220000000800 */
[----:B------:R-:W-:-:S04]  /*5b70*/  IADD3 R8, P0, R9, R2, RZ ;  /* 0x0000000209087210 */ /* 0x000fc80007f1e0ff */
[C---:B------:R-:W-:Y:S01]  /*5b80*/  LEA.HI.X.SX32 R11, R9.reuse, R3, 0x1, P0 ;  /* 0x00000003090b7211 */ /* 0x040fe200000f0eff */
[----:B------:R-:W-:Y:S02]  /*5b90*/  VIADD R9, R9, 0x200 ;  /* 0x0000020009097836 */ /* 0x000fe40000000000 */
        /* <DEDUP_REMOVED lines=15> */
[----:B------:R0:W4:Y:S02]  /*5c90*/  LDS R5, [R0+0x600] ;  /* 0x0006000000057984 */ /* 0x0001240000000800 */
[----:B0-----:R-:W-:Y:S02]  /*5ca0*/  VIADD R0, R0, 0x800 ;  /* 0x0000080000007836 */ /* 0x001fe40000000000 */
[----:B----4-:R-:W-:Y:S01]  /*5cb0*/  FMUL.FTZ R29, R5, R13 ;  /* 0x0000000d051d7220 */ /* 0x010fe20000410000 */
[----:B------:R-:W-:Y:S02]  /*5cc0*/  LEA.HI.X R5, R8, UR9, R11, 0x2, P0 ;  /* 0x0000000908057c11 */ /* 0x000fe400080f140b */
[----:B------:R-:W-:-:S02]  /*5cd0*/  ISETP.GE.AND P0, PT, R9, R23, PT ;  /* 0x000000170900720c */ /* 0x000fc40003f06270 */
[----:B------:R-:W-:Y:S01]  /*5ce0*/  F2FP.F16.F32.PACK_AB R8, RZ, R29 ;  /* 0x0000001dff08723e */ /* 0x000fe200000000ff */
[----:B------:R-:W-:Y:S03]  /*5cf0*/  @P1 STG.E desc[UR36][R4.64], R15 ;  /* 0x0000000f04001986 */ /* 0x000fe6000c101924 */
[----:B------:R-:W-:Y:S01]  /*5d00*/  PRMT R11, R8, 0x7610, R11 ;  /* 0x00007610080b7816 */ /* 0x000fe2000000000b */
[----:B------:R-:W-:Y:S01]  /*5d10*/  @P1 STG.E desc[UR36][R4.64+0x200], R21 ;  /* 0x0002001504001986 */ /* 0x000fe2000c101924 */
[----:B------:R-:W-:-:S03]  /*5d20*/  IADD3 R8, R6, 0x400, RZ ;  /* 0x0000040006087810 */ /* 0x000fc60007ffe0ff */
[----:B------:R-:W-:Y:S04]  /*5d30*/  @P1 STG.E desc[UR36][R4.64+0x400], R27 ;  /* 0x0004001b04001986 */ /* 0x000fe8000c101924 */
[----:B------:R-:W-:Y:S04]  /*5d40*/  @P1 STG.E desc[UR36][R4.64+0x600], R29 ;  /* 0x0006001d04001986 */ /* 0x000fe8000c101924 */
[----:B------:R0:W-:Y:S02]  /*5d50*/  STS.U16 [R6+0x300], R11 ;  /* 0x0003000b06007388 */ /* 0x0001e40000000400 */
[----:B0-----:R-:W-:Y:S01]  /*5d60*/  MOV R6, R8 ;  /* 0x0000000800067202 */ /* 0x001fe20000000f00 */
[----:B------:R-:W-:Y:S06]  /*5d70*/  @!P0 BRA `(.L_x_742) ;  /* 0xfffffffc00788947 */ /* 0x000fec000383ffff */
.L_x_737:
[----:B------:R-:W-:Y:S05]  /*5d80*/  BSYNC B0 ;  /* 0x0000000000007941 */ /* 0x000fea0003800000 */
.L_x_736:
[----:B------:R-:W2:Y:S01]  /*5d90*/  S2R R27, SR_CTAID.X ;  /* 0x00000000001b7919 */ /* 0x000ea20000002500 */
[----:B0-----:R-:W2:Y:S01]  /*5da0*/  LDC R6, c[0x0][0x288] ;  /* 0x0000a200ff067b82 */ /* 0x001ea20000000800 */
[----:B------:R-:W-:Y:S01]  /*5db0*/  LEA.HI R7, R7, R22, RZ, 0x4 ;  /* 0x0000001607077211 */ /* 0x000fe200078f20ff */
[----:B------:R-:W-:Y:S01]  /*5dc0*/  UMOV UR4, 0x400 ;  /* 0x0000040000047882 */ /* 0x000fe20000000000 */
[----:B------:R-:W-:Y:S01]  /*5dd0*/  SHF.R.S32.HI R0, RZ, 0x1f, R19 ;  /* 0x0000001fff007819 */ /* 0x000fe20000011413 */
[----:B------:R-:W-:Y:S01]  /*5de0*/  UIADD3 UR4, UR4, 0x120, URZ ;  /* 0x0000012004047890 */ /* 0x000fe2000fffe03f */
[----:B------:R-:W-:Y:S01]  /*5df0*/  LOP3.LUT R3, R7, 0xfffffff0, RZ, 0xc0, !PT ;  /* 0xfffffff007037812 */ /* 0x000fe200078ec0ff */
[----:B------:R-:W-:Y:S01]  /*5e00*/  ULDC UR6, c[0x0][0x284] ;  /* 0x0000a10000067ab9 */ /* 0x000fe20000000800 */
[----:B------:R-:W-:Y:S01]  /*5e10*/  LEA.HI R0, R0, R19, RZ, 0x3 ;  /* 0x0000001300007211 */ /* 0x000fe200078f18ff */
[----:B------:R-:W0:Y:S01]  /*5e20*/  S2UR UR5, SR_CgaCtaId ;  /* 0x00000000000579c3 */ /* 0x000e220000008800 */
[----:B------:R-:W-:Y:S01]  /*5e30*/  SHF.R.S32.HI R37, RZ, 0x4, R7 ;  /* 0x00000004ff257819 */ /* 0x000fe20000011407 */
[----:B------:R-:W-:Y:S01]  /*5e40*/  IMAD.IADD R36, R22, 0x1, -R3 ;  /* 0x0000000116247824 */ /* 0x000fe200078e0a03 */
[----:B------:R-:W-:Y:S01]  /*5e50*/  LOP3.LUT R0, R0, 0xfffffff8, RZ, 0xc0, !PT ;  /* 0xfffffff800007812 */ /* 0x000fe200078ec0ff */
[----:B------:R-:W-:Y:S01]  /*5e60*/  BSSY B0, `(.L_x_743) ;  /* 0x000001c000007945 */ /* 0x000fe20003800000 */
[----:B------:R-:W-:Y:S01]  /*5e70*/  CS2R R30, SRZ ;  /* 0x00000000001e7805 */ /* 0x000fe2000001ff00 */
[----:B------:R-:W-:Y:S01]  /*5e80*/  IMAD.SHL.U32 R2, R36, 0x8, RZ ;  /* 0x0000000824027824 */ /* 0x000fe200078e00ff */
[----:B------:R-:W-:-:S02]  /*5e90*/  IADD3 R0, R19, -R0, RZ ;  /* 0x8000000013007210 */ /* 0x000fc40007ffe0ff */
[----:B----4-:R-:W-:Y:S02]  /*5ea0*/  CS2R R28, SRZ ;  /* 0x00000000001c7805 */ /* 0x010fe4000001ff00 */
[----:B------:R-:W-:Y:S01]  /*5eb0*/  ISETP.GT.OR P1, PT, R36, 0x9, P2 ;  /* 0x000000092400780c */ /* 0x000fe20001724670 */
[----:B------:R-:W-:Y:S01]  /*5ec0*/  IMAD R118, R118, UR6, R2 ;  /* 0x0000000676767c24 */ /* 0x000fe2000f8e0202 */
[CC--:B------:R-:W-:Y:S02]  /*5ed0*/  ISETP.NE.AND P0, PT, R37.reuse, R0.reuse, PT ;  /* 0x000000002500720c */ /* 0x0c0fe40003f05270 */
[----:B------:R-:W-:Y:S02]  /*5ee0*/  ISETP.NE.OR P3, PT, R37, R0, P1 ;  /* 0x000000002500720c */ /* 0x000fe40000f65670 */
[----:B------:R-:W-:Y:S02]  /*5ef0*/  ISETP.GT.AND P1, PT, R36, 0x9, PT ;  /* 0x000000092400780c */ /* 0x000fe40003f24270 */
[----:B------:R-:W-:Y:S01]  /*5f00*/  SHF.R.S32.HI R40, RZ, 0x1f, R118 ;  /* 0x0000001fff287819 */ /* 0x000fe20000011476 */
[----:B--2---:R-:W-:Y:S01]  /*5f10*/  IMAD R25, R25, R6, R27 ;  /* 0x0000000619197224 */ /* 0x004fe200078e021b */
[----:B0-----:R-:W-:-:S03]  /*5f20*/  ULEA UR4, UR5, UR4, 0x18 ;  /* 0x0000000405047291 */ /* 0x001fc6000f8ec03f */
[----:B------:R-:W-:-:S03]  /*5f30*/  IMAD R3, R25, 0x50, RZ ;  /* 0x0000005019037824 */ /* 0x000fc600078e02ff */
[----:B------:R-:W-:Y:S01]  /*5f40*/  LEA R41, R36, UR4, 0x4 ;  /* 0x0000000424297c11 */ /* 0x000fe2000f8e20ff */
[----:B------:R-:W-:-:S05]  /*5f50*/  IMAD R8, R3, UR6, R2 ;  /* 0x0000000603087c24 */ /* 0x000fca000f8e0202 */
        /* <DEDUP_REMOVED lines=11> */
.L_x_745:
[----:B-----5:R0:W-:Y:S02]  /*6010*/  STS.128 [R41], R28 ;  /* 0x0000001c29007388 */ /* 0x0201e40000000c00 */
.L_x_744:
[----:B------:R-:W-:Y:S05]  /*6020*/  BSYNC B0 ;  /* 0x0000000000007941 */ /* 0x000fea0003800000 */
.L_x_743:
[----:B------:R-:W-:Y:S01]  /*6030*/  BAR.SYNC.DEFER_BLOCKING 0x0 ;  /* 0x0000000000007b1d */ /* 0x000fe20000010000 */
[----:B------:R-:W-:Y:S01]  /*6040*/  HFMA2.MMA R9, -RZ, RZ, 0, 0 ;  /* 0x00000000ff097435 */ /* 0x000fe200000001ff */
[----:B------:R-:W-:Y:S01]  /*6050*/  IMAD.MOV.U32 R0, RZ, RZ, RZ ;  /* 0x000000ffff007224 */ /* 0x000fe200078e00ff */
[----:B------:R-:W-:Y:S01]  /*6060*/  HFMA2.MMA R43, -RZ, RZ, 0, 0 ;  /* 0x00000000ff2b7435 */ /* 0x000fe200000001ff */
[----:B-1----:R-:W-:Y:S01]  /*6070*/  MOV R11, RZ ;  /* 0x000000ff000b7202 */ /* 0x002fe20000000f00 */
[----:B------:R-:W-:Y:S01]  /*6080*/  IMAD.MOV.U32 R48, RZ, RZ, RZ ;  /* 0x000000ffff307224 */ /* 0x000fe200078e00ff */
[----:B------:R-:W-:Y:S01]  /*6090*/  BSSY B0, `(.L_x_746) ;  /* 0x0000193000007945 */ /* 0x000fe20003800000 */
[----:B------:R-:W-:Y:S01]  /*60a0*/  IMAD.MOV.U32 R46, RZ, RZ, RZ ;  /* 0x000000ffff2e7224 */ /* 0x000fe200078e00ff */
[----:B------:R-:W-:Y:S01]  /*60b0*/  MOV R3, RZ ;  /* 0x000000ff00037202 */ /* 0x000fe20000000f00 */
[----:B------:R-:W-:Y:S01]  /*60c0*/  IMAD.MOV.U32 R44, RZ, RZ, RZ ;  /* 0x000000ffff2c7224 */ /* 0x000fe200078e00ff */
[----:B------:R-:W-:Y:S06]  /*60d0*/  @P1 BRA `(.L_x_747) ;  /* 0x0000001800381947 */ /* 0x000fec0003800000 */
[----:B------:R-:W-:Y:S01]  /*60e0*/  IMAD.IADD R42, R37, 0x1, R10 ;  /* 0x00000001252a7824 */ /* 0x000fe200078e020a */
[----:B------:R-:W-:Y:S01]  /*60f0*/  VIMNMX R47, R19, UR6, PT ;  /* 0x00000006132f7c48 */ /* 0x000fe2000bfe0100 */
[----:B------:R-:W-:Y:S01]  /*6100*/  ULDC.64 UR4, c[0x0][0x250] ;  /* 0x0000940000047ab9 */ /* 0x000fe20000000a00 */
[----:B------:R-:W-:Y:S01]  /*6110*/  BSSY B1, `(.L_x_748) ;  /* 0x000009f000017945 */ /* 0x000fe20003800000 */
[----:B------:R-:W-:Y:S01]  /*6120*/  IMAD R5, R42, 0x50, RZ ;  /* 0x000000502a057824 */ /* 0x000fe200078e02ff */
[----:B------:R-:W-:Y:S01]  /*6130*/  MOV R50, UR4 ;  /* 0x0000000400327c02 */ /* 0x000fe20008000f00 */
[----:B------:R-:W-:Y:S02]  /*6140*/  IMAD.U32 R51, RZ, RZ, UR5 ;  /* 0x00000005ff337e24 */ /* 0x000fe4000f8e00ff */
[----:B------:R-:W-:Y:S01]  /*6150*/  IMAD R45, R37, 0x2, R16 ;  /* 0x00000002252d7824 */ /* 0x000fe200078e0210 */
[----:B------:R-:W-:Y:S02]  /*6160*/  SHF.R.S32.HI R13, RZ, 0x1f, R5 ;  /* 0x0000001fff0d7819 */ /* 0x000fe40000011405 */
[----:B------:R-:W-:-:S04]  /*6170*/  IADD3 R0, P3, R8, R5, RZ ;  /* 0x0000000508007210 */ /* 0x000fc80007f7e0ff */
[----:B------:R-:W-:Y:S02]  /*6180*/  IADD3.X R4, R26, R13, RZ, P3, !PT ;  /* 0x0000000d1a047210 */ /* 0x000fe40001ffe4ff */
[----:B------:R-:W-:Y:S02]  /*6190*/  ISETP.GE.AND P3, PT, R42, R47, PT ;  /* 0x0000002f2a00720c */ /* 0x000fe40003f66270 */
[----:B------:R-:W-:-:S04]  /*61a0*/  LEA R20, P4, R0, R50, 0x1 ;  /* 0x0000003200147211 */ /* 0x000fc800078808ff */
[----:B------:R-:W-:Y:S02]  /*61b0*/  LEA.HI.X R21, R0, R51, R4, 0x1, P4 ;  /* 0x0000003300157211 */ /* 0x000fe400020f0c04 */
[----:B------:R-:W-:-:S05]  /*61c0*/  MOV R0, RZ ;  /* 0x000000ff00007202 */ /* 0x000fca0000000f00 */
[----:B------:R-:W-:Y:S05]  /*61d0*/  @P3 BRA `(.L_x_749) ;  /* 0x0000000800483947 */ /* 0x000fea0003800000 */
[----:B------:R-:W-:Y:S01]  /*61e0*/  ULOP3.LUT UR4, URZ, UR6, URZ, 0x33, !UPT ;  /* 0x000000063f047292 */ /* 0x000fe2000f8e333f */
[----:B------:R-:W-:Y:S01]  /*61f0*/  IMAD.MOV R7, RZ, RZ, -R23 ;  /* 0x000000ffff077224 */ /* 0x000fe200078e0a17 */
[----:B------:R-:W1:Y:S01]  /*6200*/  LDC.64 R38, c[0x0][0x2e8] ;  /* 0x0000ba00ff267b82 */ /* 0x000e620000000a00 */
[----:B------:R-:W-:Y:S01]  /*6210*/  IADD3 R0, -R10, -0x2, -R37 ;  /* 0xfffffffe0a007810 */ /* 0x000fe20007ffe925 */
[----:B------:R-:W-:Y:S01]  /*6220*/  IMAD R3, R24, R6, R27 ;  /* 0x0000000618037224 */ /* 0x000fe200078e021b */
[----:B------:R-:W-:Y:S01]  /*6230*/  BSSY B2, `(.L_x_750) ;  /* 0x0000038000027945 */ /* 0x000fe20003800000 */
[----:B------:R-:W-:Y:S01]  /*6240*/  VIMNMX R7, R7, UR4, !PT ;  /* 0x0000000407077c48 */ /* 0x000fe2000ffe0100 */
[----:B------:R-:W-:Y:S01]  /*6250*/  HFMA2.MMA R11, -RZ, RZ, 0, 0 ;  /* 0x00000000ff0b7435 */ /* 0x000fe200000001ff */
[----:B------:R-:W-:Y:S01]  /*6260*/  IMAD R3, R3, 0x50, R2 ;  /* 0x0000005003037824 */ /* 0x000fe200078e0202 */
[----:B------:R-:W-:Y:S01]  /*6270*/  MOV R49, R42 ;  /* 0x0000002a00317202 */ /* 0x000fe20000000f00 */
[----:B------:R-:W-:Y:S01]  /*6280*/  IMAD.MOV.U32 R43, RZ, RZ, RZ ;  /* 0x000000ffff2b7224 */ /* 0x000fe200078e00ff */
[----:B------:R-:W-:Y:S01]  /*6290*/  IADD3 R6, R0, -R7, RZ ;  /* 0x8000000700067210 */ /* 0x000fe20007ffe0ff */
[----:B------:R-:W-:Y:S01]  /*62a0*/  IMAD.MOV.U32 R44, RZ, RZ, RZ ;  /* 0x000000ffff2c7224 */ /* 0x000fe200078e00ff */
[----:B------:R-:W-:Y:S01]  /*62b0*/  MOV R9, RZ ;  /* 0x000000ff00097202 */ /* 0x000fe20000000f00 */
[----:B------:R-:W-:Y:S01]  /*62c0*/  IMAD.MOV.U32 R46, RZ, RZ, RZ ;  /* 0x000000ffff2e7224 */ /* 0x000fe200078e00ff */
[----:B------:R-:W-:Y:S01]  /*62d0*/  LOP3.LUT P3, RZ, R6, 0x8, RZ, 0xc0, !PT ;  /* 0x0000000806ff7812 */ /* 0x000fe2000786c0ff */
[----:B------:R-:W-:-:S02]  /*62e0*/  IMAD.MOV.U32 R48, RZ, RZ, RZ ;  /* 0x000000ffff307224 */ /* 0x000fc400078e00ff */
[----:B------:R-:W-:Y:S02]  /*62f0*/  IMAD.MOV.U32 R0, RZ, RZ, RZ ;  /* 0x000000ffff007224 */ /* 0x000fe400078e00ff */
[----:B-1----:R-:W-:Y:S01]  /*6300*/  IMAD.WIDE R38, R3, 0x2, R38 ;  /* 0x0000000203267825 */ /* 0x002fe200078e0226 */
[----:B------:R-:W-:-:S07]  /*6310*/  HFMA2.MMA R3, -RZ, RZ, 0, 0 ;  /* 0x00000000ff037435 */ /* 0x000fce00000001ff */
        /* <DEDUP_REMOVED lines=24> */
.L_x_752:
[----:B-----5:R-:W-:Y:S02]  /*64a0*/  HADD2.F32 R3, -RZ, R12.H1_H1 ;  /* 0x3000000cff037230 */ /* 0x020fe40000004100 */
[--C-:B------:R-:W-:Y:S02]  /*64b0*/  HADD2.F32 R5, -RZ, R13.reuse.H0_H0 ;  /* 0x2000000dff057230 */ /* 0x100fe40000004100 */
[----:B------:R-:W-:Y:S02]  /*64c0*/  HADD2.F32 R7, -RZ, R13.H1_H1 ;  /* 0x3000000dff077230 */ /* 0x000fe40000004100 */
[C---:B------:R-:W-:Y:S01]  /*64d0*/  FFMA.FTZ R44, R0.reuse, R3, RZ ;  /* 0x00000003002c7223 */ /* 0x040fe200000100ff */
[----:B------:R-:W-:Y:S02]  /*64e0*/  HADD2.F32 R11, -RZ, R14.H1_H1 ;  /* 0x3000000eff0b7230 */ /* 0x000fe40000004100 */
[----:B------:R-:W-:Y:S01]  /*64f0*/  FFMA.FTZ R3, R0, R5, RZ ;  /* 0x0000000500037223 */ /* 0x000fe200000100ff */
[----:B------:R-:W-:-:S02]  /*6500*/  HADD2.F32 R43, -RZ, R12.H0_H0 ;  /* 0x2000000cff2b7230 */ /* 0x000fc40000004100 */
[C---:B------:R-:W-:Y:S01]  /*6510*/  FFMA.FTZ R46, R0.reuse, R7, RZ ;  /* 0x00000007002e7223 */ /* 0x040fe200000100ff */
[----:B------:R-:W-:Y:S02]  /*6520*/  HADD2.F32 R9, -RZ, R14.H0_H0 ;  /* 0x2000000eff097230 */ /* 0x000fe40000004100 */
[C---:B------:R-:W-:Y:S01]  /*6530*/  FFMA.FTZ R48, R0.reuse, R11, RZ ;  /* 0x0000000b00307223 */ /* 0x040fe200000100ff */
[--C-:B-1----:R-:W-:Y:S02]  /*6540*/  HADD2.F32 R13, -RZ, R15.reuse.H0_H0 ;  /* 0x2000000fff0d7230 */ /* 0x102fe40000004100 */
[C---:B------:R-:W-:Y:S01]  /*6550*/  FFMA.FTZ R43, R0.reuse, R43, RZ ;  /* 0x0000002b002b7223 */ /* 0x040fe200000100ff */
[----:B------:R-:W-:Y:S02]  /*6560*/  HADD2.F32 R15, -RZ, R15.H1_H1 ;  /* 0x3000000fff0f7230 */ /* 0x000fe40000004100 */
[----:B------:R-:W-:Y:S01]  /*6570*/  FFMA.FTZ R9, R0, R9, RZ ;  /* 0x0000000900097223 */ /* 0x000fe200000100ff */
[----:B------:R-:W-:-:S02]  /*6580*/  VIADD R49, R42, 0x8 ;  /* 0x000000082a317836 */ /* 0x000fc40000000000 */
[C---:B------:R-:W-:Y:S01]  /*6590*/  FFMA.FTZ R11, R0.reuse, R13, RZ ;  /* 0x0000000d000b7223 */ /* 0x040fe200000100ff */
[----:B------:R-:W-:-:S07]  /*65a0*/  FFMA.FTZ R0, R0, R15, RZ ;  /* 0x0000000f00007223 */ /* 0x000fce00000100ff */
.L_x_751:
[----:B------:R-:W-:Y:S05]  /*65b0*/  BSYNC B2 ;  /* 0x0000000000027941 */ /* 0x000fea0003800000 */
.L_x_750:
[----:B------:R-:W-:-:S13]  /*65c0*/  LOP3.LUT P3, RZ, R6, 0xfffffff8, RZ, 0xc0, !PT ;  /* 0xfffffff806ff7812 */ /* 0x000fda000786c0ff */
[----:B------:R-:W-:Y:S05]  /*65d0*/  @!P3 BRA `(.L_x_749) ;  /* 0x000000040048b947 */ /* 0x000fea0003800000 */
[----:B------:R-:W1:Y:S01]  /*65e0*/  LDC.64 R50, c[0x0][0x250] ;  /* 0x00009400ff327b82 */ /* 0x000e620000000a00 */
[----:B------:R-:W-:Y:S02]  /*65f0*/  ULDC UR4, c[0x0][0x29c] ;  /* 0x0000a70000047ab9 */ /* 0x000fe40000000800 */
[----:B------:R-:W-:-:S06]  /*6600*/  UISETP.NE.AND UP0, UPT, UR4, URZ, UPT ;  /* 0x0000003f0400728c */ /* 0x000fcc000bf05270 */
[----:B------:R-:W-:-:S13]  /*6610*/  PLOP3.LUT P2, PT, PT, PT, UP0, 0x80, 0x0 ;  /* 0x000000000000781c */ /* 0x000fda0003f4f008 */
.L_x_755:
[----:B------:R-:W-:Y:S01]  /*6620*/  IMAD R5, R49, 0x50, RZ ;  /* 0x0000005031057824 */ /* 0x000fe200078e02ff */
[----:B------:R-:W-:-:S04]  /*6630*/  ISETP.NE.AND P5, PT, R117, RZ, PT ;  /* 0x000000ff7500720c */ /* 0x000fc80003fa5270 */
[----:B------:R-:W-:Y:S02]  /*6640*/  SHF.R.S32.HI R7, RZ, 0x1f, R5 ;  /* 0x0000001fff077819 */ /* 0x000fe40000011405 */
[-C--:B------:R-:W-:Y:S02]  /*6650*/  IADD3 R6, P3, R118, R5.reuse, RZ ;  /* 0x0000000576067210 */ /* 0x080fe40007f7e0ff */
[----:B------:R-:W-:Y:S02]  /*6660*/  IADD3 R5, P4, R8, R5, RZ ;  /* 0x0000000508057210 */ /* 0x000fe40007f9e0ff */
[----:B------:R-:W-:Y:S02]  /*6670*/  IADD3.X R12, R40, R7, RZ, P3, !PT ;  /* 0x00000007280c7210 */ /* 0x000fe40001ffe4ff */
[-C--:B-1----:R-:W-:Y:S01]  /*6680*/  LEA R52, P3, R6, R50.reuse, 0x1 ;  /* 0x0000003206347211 */ /* 0x082fe200078608ff */
[----:B------:R-:W-:Y:S01]  /*6690*/  IMAD.X R4, R26, 0x1, R7, P4 ;  /* 0x000000011a047824 */ /* 0x000fe200020e0607 */
[----:B------:R-:W-:-:S02]  /*66a0*/  LEA R54, P4, R5, R50, 0x1 ;  /* 0x0000003205367211 */ /* 0x000fc400078808ff */
[-C--:B------:R-:W-:Y:S02]  /*66b0*/  LEA.HI.X R53, R6, R51.reuse, R12, 0x1, P3 ;  /* 0x0000003306357211 */ /* 0x080fe400018f0c0c */
[----:B------:R-:W-:-:S03]  /*66c0*/  LEA.HI.X R55, R5, R51, R4, 0x1, P4 ;  /* 0x0000003305377211 */ /* 0x000fc600020f0c04 */
[----:B------:R1:W5:Y:S01]  /*66d0*/  LDG.E.128 R4, desc[UR36][R52.64] ;  /* 0x0000002434047981 */ /* 0x000362000c1e1d00 */
[----:B------:R-:W-:Y:S05]  /*66e0*/  @P2 BRA `(.L_x_753) ;  /* 0x00000000002c2947 */ /* 0x000fea0003800000 */
[----:B------:R-:W2:Y:S04]  /*66f0*/  @P5 LDG.E.128 R12, desc[UR36][R38.64] ;  /* 0x00000024260c5981 */ /* 0x000ea8000c1e1d00 */
[----:B------:R-:W3:Y:S02]  /*6700*/  LDS.128 R32, [R41] ;  /* 0x0000000029207984 */ /* 0x000ee40000000c00 */
[----:B---3-5:R-:W-:Y:S01]  /*6710*/  HFMA2.MMA R4, R4, 1, 1, R32 ;  /* 0x3c003c0004047835 */ /* 0x028fe20000000020 */
        /* <DEDUP_REMOVED lines=8> */
.L_x_753:
[----:B------:R-:W-:Y:S01]  /*67a0*/  IADD3 R33, R49, -R10, RZ ;  /* 0x8000000a31217210 */ /* 0x000fe20007ffe0ff */
[----:B------:R1:W5:Y:S02]  /*67b0*/  LDG.E.128 R12, desc[UR36][R52.64+0x500] ;  /* 0x00050024340c7981 */ /* 0x000364000c1e1d00 */
[----:B-----5:R-:W-:Y:S02]  /*67c0*/  HADD2.F32 R35, -RZ, R4.H1_H1 ;  /* 0x30000004ff237230 */ /* 0x020fe40000004100 */
[----:B------:R-:W-:Y:S02]  /*67d0*/  HADD2.F32 R34, -RZ, R6.H0_H0 ;  /* 0x20000006ff227230 */ /* 0x000fe40000004100 */
[----:B------:R-:W-:Y:S02]  /*67e0*/  IMAD R56, R33, 0x2, R16 ;  /* 0x0000000221387824 */ /* 0x000fe400078e0210 */
[----:B------:R-:W-:Y:S02]  /*67f0*/  HADD2.F32 R33, -RZ, R4.H0_H0 ;  /* 0x20000004ff217230 */ /* 0x000fe40000004100 */
[----:B------:R-:W-:Y:S01]  /*6800*/  HADD2.F32 R57, -RZ, R6.H1_H1 ;  /* 0x30000006ff397230 */ /* 0x000fe20000004100 */
[----:B------:R-:W3:Y:S01]  /*6810*/  LDS.U16 R32, [R56] ;  /* 0x0000000038207984 */ /* 0x000ee20000000400 */
[----:B--2---:R-:W-:-:S02]  /*6820*/  HADD2.F32 R4, -RZ, R5.H0_H0 ;  /* 0x20000005ff047230 */ /* 0x004fc40000004100 */
[----:B------:R-:W-:Y:S02]  /*6830*/  HADD2.F32 R6, -RZ, R7.H0_H0 ;  /* 0x20000007ff067230 */ /* 0x000fe40000004100 */
[----:B------:R-:W-:Y:S02]  /*6840*/  HADD2.F32 R5, -RZ, R5.H1_H1 ;  /* 0x30000005ff057230 */ /* 0x000fe40000004100 */
[----:B------:R-:W-:Y:S02]  /*6850*/  HADD2.F32 R7, -RZ, R7.H1_H1 ;  /* 0x30000007ff077230 */ /* 0x000fe40000004100 */
[----:B---3--:R-:W-:-:S05]  /*6860*/  HADD2.F32 R32, -RZ, R32.H0_H0 ;  /* 0x20000020ff207230 */ /* 0x008fca0000004100 */
[C---:B-1----:R-:W-:Y:S01]  /*6870*/  FFMA.FTZ R53, R32.reuse, R33, R43 ;  /* 0x0000002120357223 */ /* 0x042fe2000001002b */
        /* <DEDUP_REMOVED lines=19> */
.L_x_754:
        /* <DEDUP_REMOVED lines=21> */
.L_x_749:
[----:B------:R-:W-:Y:S05]  /*6b00*/  BSYNC B1 ;  /* 0x0000000000017941 */ /* 0x000fea0003800000 */
.L_x_748:
[----:B------:R-:W-:-:S13]  /*6b10*/  ISETP.GE.AND P3, PT, R42, R19, PT ;  /* 0x000000132a00720c */ /* 0x000fda0003f66270 */
[----:B------:R-:W-:Y:S05]  /*6b20*/  @P3 BRA `(.L_x_747) ;  /* 0x0000000c00a43947 */ /* 0x000fea0003800000 */
[----:B------:R-:W1:Y:S01]  /*6b30*/  LDC R4, c[0x0][0x288] ;  /* 0x0000a200ff047b82 */ /* 0x000e620000000800 */
[----:B------:R-:W-:Y:S01]  /*6b40*/  IADD3 R5, -R37, -0x2, R23 ;  /* 0xfffffffe25057810 */ /* 0x000fe20007ffe117 */
[----:B------:R-:W-:Y:S04]  /*6b50*/  BSSY B1, `(.L_x_756) ;  /* 0x000004c000017945 */ /* 0x000fe80003800000 */
[----:B------:R-:W-:Y:S02]  /*6b60*/  IMAD.IADD R14, R5, 0x1, -R10 ;  /* 0x00000001050e7824 */ /* 0x000fe400078e0a0a */
[----:B------:R-:W2:Y:S03]  /*6b70*/  LDC.64 R12, c[0x0][0x2e8] ;  /* 0x0000ba00ff0c7b82 */ /* 0x000ea60000000a00 */
[----:B------:R-:W-:Y:S01]  /*6b80*/  LOP3.LUT P3, RZ, R14, 0x8, RZ, 0xc0, !PT ;  /* 0x000000080eff7812 */ /* 0x000fe2000786c0ff */
[----:B-1----:R-:W-:-:S04]  /*6b90*/  IMAD R5, R24, R4, R27 ;  /* 0x0000000418057224 */ /* 0x002fc800078e021b */
[----:B------:R-:W-:-:S04]  /*6ba0*/  IMAD R5, R5, 0x50, R2 ;  /* 0x0000005005057824 */ /* 0x000fc800078e0202 */
[----:B--2---:R-:W-:-:S04]  /*6bb0*/  IMAD.WIDE R12, R5, 0x2, R12 ;  /* 0x00000002050c7825 */ /* 0x004fc800078e020c */
[----:B------:R-:W-:Y:S05]  /*6bc0*/  @P3 BRA `(.L_x_757) ;  /* 0x0000000400103947 */ /* 0x000fea0003800000 */
[----:B------:R-:W1:Y:S01]  /*6bd0*/  LDC R7, c[0x0][0x284] ;  /* 0x0000a100ff077b82 */ /* 0x000e620000000800 */
[----:B------:R-:W-:Y:S01]  /*6be0*/  BSSY B2, `(.L_x_758) ;  /* 0x0000041000027945 */ /* 0x000fe20003800000 */
[----:B-1----:R-:W-:-:S13]  /*6bf0*/  ISETP.GE.AND P3, PT, R42, R7, PT ;  /* 0x000000072a00720c */ /* 0x002fda0003f66270 */
[----:B------:R-:W-:Y:S05]  /*6c00*/  @!P3 BRA `(.L_x_759) ;  /* 0x0000000000f8b947 */ /* 0x000fea0003800000 */
[----:B------:R-:W-:Y:S01]  /*6c10*/  IABS R15, R7 ;  /* 0x00000007000f7213 */ /* 0x000fe20000000000 */
[----:B------:R-:W1:Y:S01]  /*6c20*/  LDS.U16 R45, [R45] ;  /* 0x000000002d2d7984 */ /* 0x000e620000000400 */
[----:B------:R-:W-:Y:S01]  /*6c30*/  IABS R34, R42 ;  /* 0x0000002a00227213 */ /* 0x000fe20000000000 */
[----:B------:R-:W-:Y:S01]  /*6c40*/  ULDC UR4, c[0x0][0x29c] ;  /* 0x0000a70000047ab9 */ /* 0x000fe20000000800 */
[----:B------:R-:W2:Y:S01]  /*6c50*/  I2F.RP R6, R15 ;  /* 0x0000000f00067306 */ /* 0x000ea20000209400 */
[----:B------:R-:W-:Y:S02]  /*6c60*/  ISETP.GE.AND P3, PT, R42, RZ, PT ;  /* 0x000000ff2a00720c */ /* 0x000fe40003f66270 */
[----:B------:R-:W-:-:S05]  /*6c70*/  ISETP.NE.AND P4, PT, R7, RZ, PT ;  /* 0x000000ff0700720c */ /* 0x000fca0003f85270 */
[----:B--2---:R-:W2:Y:S02]  /*6c80*/  MUFU.RCP R6, R6 ;  /* 0x0000000600067308 */ /* 0x004ea40000001000 */
[----:B--2---:R-:W-:-:S06]  /*6c90*/  IADD3 R32, R6, 0xffffffe, RZ ;  /* 0x0ffffffe06207810 */ /* 0x004fcc0007ffe0ff */
[----:B------:R-:W2:Y:S02]  /*6ca0*/  F2I.FTZ.U32.TRUNC.NTZ R5, R32 ;  /* 0x0000002000057305 */ /* 0x000ea4000021f000 */
[----:B--2---:R-:W-:-:S04]  /*6cb0*/  IMAD.MOV R4, RZ, RZ, -R5 ;  /* 0x000000ffff047224 */ /* 0x004fc800078e0a05 */
        /* <DEDUP_REMOVED lines=35> */
.L_x_760:
[--C-:B-----5:R-:W-:Y:S02]  /*6ef0*/  HADD2.F32 R15, -RZ, R4.reuse.H0_H0 ;  /* 0x20000004ff0f7230 */ /* 0x120fe40000004100 */
[----:B-1----:R-:W-:Y:S02]  /*6f00*/  HADD2.F32 R21, -RZ, R4.H1_H1 ;  /* 0x30000004ff157230 */ /* 0x002fe40000004100 */
        /* <DEDUP_REMOVED lines=14> */
.L_x_759:
[----:B------:R-:W-:Y:S05]  /*6ff0*/  BSYNC B2 ;  /* 0x0000000000027941 */ /* 0x000fea0003800000 */
.L_x_758:
[----:B------:R-:W-:-:S07]  /*7000*/  IADD3 R42, R42, 0x8, RZ ;  /* 0x000000082a2a7810 */ /* 0x000fce0007ffe0ff */
.L_x_757:
[----:B------:R-:W-:Y:S05]  /*7010*/  BSYNC B1 ;  /* 0x0000000000017941 */ /* 0x000fea0003800000 */
.L_x_756:
[----:B------:R-:W-:-:S13]  /*7020*/  LOP3.LUT P3, RZ, R14, 0xfffffff8, RZ, 0xc0, !PT ;  /* 0xfffffff80eff7812 */ /* 0x000fda000786c0ff */
[----:B------:R-:W-:Y:S05]  /*7030*/  @!P3 BRA `(.L_x_747) ;  /* 0x000000080060b947 */ /* 0x000fea0003800000 */
[----:B------:R-:W-:Y:S01]  /*7040*/  IMAD R17, R42, 0x2, R17 ;  /* 0x000000022a117824 */ /* 0x000fe200078e0211 */
[----:B------:R-:W-:Y:S01]  /*7050*/  MOV R5, 0x50 ;  /* 0x0000005000057802 */ /* 0x000fe20000000f00 */
[----:B------:R-:W-:Y:S02]  /*7060*/  IMAD.MOV.U32 R33, RZ, RZ, RZ ;  /* 0x000000ffff217224 */ /* 0x000fe400078e00ff */
[----:B------:R-:W-:Y:S02]  /*7070*/  IMAD R17, R10, -0x2, R17 ;  /* 0xfffffffe0a117824 */ /* 0x000fe400078e0211 */
[----:B------:R-:W-:-:S03]  /*7080*/  IMAD R32, R42, R5, 0x280 ;  /* 0x000002802a207424 */ /* 0x000fc600078e0205 */
[----:B------:R-:W-:-:S07]  /*7090*/  IADD3 R50, R17, UR38, RZ ;  /* 0x0000002611327c10 */ /* 0x000fce000fffe0ff */
.L_x_767:
        /* <DEDUP_REMOVED lines=12> */
[----:B------:R-:W-:Y:S01]  /*7160*/  ULDC UR4, c[0x0][0x29c] ;  /* 0x0000a70000047ab9 */ /* 0x000fe20000000800 */
[----:B------:R-:W-:Y:S02]  /*7170*/  IABS R34, R42 ;  /* 0x0000002a00227213 */ /* 0x000fe40000000000 */
[----:B------:R-:W1:Y:S01]  /*7180*/  I2F.RP R6, R7 ;  /* 0x0000000700067306 */ /* 0x000e620000209400 */
[----:B------:R-:W-:Y:S02]  /*7190*/  ISETP.GE.AND P3, PT, R42, RZ, PT ;  /* 0x000000ff2a00720c */ /* 0x000fe40003f66270 */
[----:B------:R-:W-:-:S05]  /*71a0*/  ISETP.NE.AND P4, PT, R47, RZ, PT ;  /* 0x000000ff2f00720c */ /* 0x000fca0003f85270 */
[----:B-1----:R-:W1:Y:S02]  /*71b0*/  MUFU.RCP R6, R6 ;  /* 0x0000000600067308 */ /* 0x002e640000001000 */
[----:B-1----:R-:W-:-:S06]  /*71c0*/  VIADD R17, R6, 0xffffffe ;  /* 0x0ffffffe06117836 */ /* 0x002fcc0000000000 */
[----:B------:R1:W2:Y:S02]  /*71d0*/  F2I.FTZ.U32.TRUNC.NTZ R5, R17 ;  /* 0x0000001100057305 */ /* 0x0002a4000021f000 */
[----:B-1----:R-:W1:Y:S01]  /*71e0*/  LDS.U16 R17, [R45] ;  /* 0x000000002d117984 */ /* 0x002e620000000400 */
[----:B--2---:R-:W-:-:S05]  /*71f0*/  IADD3 R4, RZ, -R5, RZ ;  /* 0x80000005ff047210 */ /* 0x004fca0007ffe0ff */
        /* <DEDUP_REMOVED lines=35> */
.L_x_763:
        /* <DEDUP_REMOVED lines=16> */
.L_x_762:
[----:B------:R-:W-:Y:S05]  /*7530*/  BSYNC B1 ;  /* 0x0000000000017941 */ /* 0x000fea0003800000 */
.L_x_761:
[----:B------:R-:W-:Y:S01]  /*7540*/  VIADD R6, R42, 0x8 ;  /* 0x000000082a067836 */ /* 0x000fe20000000000 */
[----:B------:R-:W-:Y:S04]  /*7550*/  BSSY B1, `(.L_x_764) ;  /* 0x0000041000017945 */ /* 0x000fe80003800000 */
[----:B------:R-:W-:-:S13]  /*7560*/  ISETP.GE.AND P3, PT, R6, R47, PT ;  /* 0x0000002f0600720c */ /* 0x000fda0003f66270 */
        /* <DEDUP_REMOVED lines=8> */
[----:B-1----:R-:W-:Y:S02]  /*75f0*/  IADD3 R34, R17, 0xffffffe, RZ ;  /* 0x0ffffffe11227810 */ /* 0x002fe40007ffe0ff */
[----:B------:R-:W1:Y:S04]  /*7600*/  LDS.U16 R17, [R45+0x10] ;  /* 0x000010002d117984 */ /* 0x000e680000000400 */
        /* <DEDUP_REMOVED lines=37> */
.L_x_766:
        /* <DEDUP_REMOVED lines=16> */
.L_x_765:
[----:B------:R-:W-:Y:S05]  /*7960*/  BSYNC B1 ;  /* 0x0000000000017941 */ /* 0x000fea0003800000 */
.L_x_764:
[----:B------:R-:W-:Y:S01]  /*7970*/  IADD3 R42, R42, 0x10, RZ ;  /* 0x000000102a2a7810 */ /* 0x000fe20007ffe0ff */
[----:B------:R-:W-:Y:S01]  /*7980*/  VIADD R33, R33, 0x20 ;  /* 0x0000002021217836 */ /* 0x000fe20000000000 */
[----:B------:R-:W-:Y:S02]  /*7990*/  IADD3 R32, R32, 0x500, RZ ;  /* 0x0000050020207810 */ /* 0x000fe40007ffe0ff */
[----:B------:R-:W-:-:S13]  /*79a0*/  ISETP.GE.AND P3, PT, R42, R19, PT ;  /* 0x000000132a00720c */ /* 0x000fda0003f66270 */
[----:B------:R-:W-:Y:S05]  /*79b0*/  @!P3 BRA `(.L_x_767) ;  /* 0xfffffff400b8b947 */ /* 0x000fea000383ffff */
.L_x_747:
[----:B------:R-:W-:Y:S05]  /*79c0*/  BSYNC B0 ;  /* 0x0000000000007941 */ /* 0x000fea0003800000 */
.L_x_746:
[----:B------:R-:W-:Y:S01]  /*79d0*/  ISETP.GT.OR P0, PT, R36, 0x9, P0 ;  /* 0x000000092400780c */ /* 0x000fe20000704670 */
[----:B------:R-:W-:-:S12]  /*79e0*/  BSSY B0, `(.L_x_768) ;  /* 0x0000036000007945 */ /* 0x000fd80003800000 */
[----:B------:R-:W-:Y:S05]  /*79f0*/  @P0 BRA `(.L_x_769) ;  /* 0x0000000000d00947 */ /* 0x000fea0003800000 */
[----:B------:R-:W1:Y:S01]  /*7a00*/  LDC.64 R20, c[0x0][0x250] ;  /* 0x00009400ff147b82 */ /* 0x000e620000000a00 */
[----:B------:R-:W-:-:S04]  /*7a10*/  IMAD.MOV.U32 R4, RZ, RZ, 0x50 ;  /* 0x00000050ff047424 */ /* 0x000fc800078e00ff */
[----:B------:R-:W-:-:S05]  /*7a20*/  IMAD R23, R23, R4, -0x50 ;  /* 0xffffffb017177424 */ /* 0x000fca00078e0204 */
[----:B------:R-:W-:-:S04]  /*7a30*/  IADD3 R5, P0, R8, R23, RZ ;  /* 0x0000001708057210 */ /* 0x000fc80007f1e0ff */
[----:B------:R-:W-:Y:S02]  /*7a40*/  LEA.HI.X.SX32 R6, R23, R26, 0x1, P0 ;  /* 0x0000001a17067211 */ /* 0x000fe400000f0eff */
[----:B-1----:R-:W-:-:S04]  /*7a50*/  LEA R4, P0, R5, R20, 0x1 ;  /* 0x0000001405047211 */ /* 0x002fc800078008ff */
[----:B------:R-:W-:-:S06]  /*7a60*/  LEA.HI.X R5, R5, R21, R6, 0x1, P0 ;  /* 0x0000001505057211 */ /* 0x000fcc00000f0c06 */
[----:B------:R-:W5:Y:S01]  /*7a70*/  LDG.E.128 R4, desc[UR36][R4.64] ;  /* 0x0000002404047981 */ /* 0x000f62000c1e1d00 */
[----:B------:R-:W-:Y:S01]  /*7a80*/  IADD3 R19, R19, -R10, RZ ;  /* 0x8000000a13137210 */ /* 0x000fe20007ffe0ff */
[----:B------:R-:W-:Y:S04]  /*7a90*/  BSSY B1, `(.L_x_770) ;  /* 0x000001a000017945 */ /* 0x000fe80003800000 */
[----:B------:R-:W-:-:S06]  /*7aa0*/  IMAD R16, R19, 0x2, R16 ;  /* 0x0000000213107824 */ /* 0x000fcc00078e0210 */
[----:B------:R-:W1:Y:S02]  /*7ab0*/  LDS.U16 R16, [R16] ;  /* 0x0000000010107984 */ /* 0x000e640000000400 */
[----:B-1----:R-:W-:Y:S01]  /*7ac0*/  HADD2.F32 R10, -RZ, R16.H0_H0 ;  /* 0x20000010ff0a7230 */ /* 0x002fe20000004100 */
[----:B------:R-:W-:Y:S06]  /*7ad0*/  @P2 BRA `(.L_x_771) ;  /* 0x0000000000542947 */ /* 0x000fec0003800000 */
[----:B------:R-:W-:-:S13]  /*7ae0*/  ISETP.NE.AND P3, PT, R117, RZ, PT ;  /* 0x000000ff7500720c */ /* 0x000fda0003f65270 */
[----:B------:R-:W1:Y:S08]  /*7af0*/  @P3 LDC R14, c[0x0][0x288] ;  /* 0x0000a200ff0e3b82 */ /* 0x000e700000000800 */
[----:B------:R-:W2:Y:S01]  /*7b00*/  @P3 LDC.64 R12, c[0x0][0x2e8] ;  /* 0x0000ba00ff0c3b82 */ /* 0x000ea20000000a00 */
[----:B-1----:R-:W-:-:S04]  /*7b10*/  @P3 IMAD R27, R24, R14, R27 ;  /* 0x0000000e181b3224 */ /* 0x002fc800078e021b */
[----:B------:R-:W-:-:S04]  /*7b20*/  @P3 IMAD R15, R27, 0x50, R2 ;  /* 0x000000501b0f3824 */ /* 0x000fc800078e0202 */
[----:B--2---:R-:W-:-:S05]  /*7b30*/  @P3 IMAD.WIDE R14, R15, 0x2, R12 ;  /* 0x000000020f0e3825 */ /* 0x004fca00078e020c */
        /* <DEDUP_REMOVED lines=15> */
.L_x_771:
[----:B------:R-:W-:Y:S05]  /*7c30*/  BSYNC B1 ;  /* 0x0000000000017941 */ /* 0x000fea0003800000 */
.L_x_770:
        /* <DEDUP_REMOVED lines=16> */
.L_x_769:
[----:B------:R-:W-:Y:S05]  /*7d40*/  BSYNC B0 ;  /* 0x0000000000007941 */ /* 0x000fea0003800000 */
.L_x_768:
        /* <DEDUP_REMOVED lines=16> */
[----:B------:R-:W-:Y:S02]  /*7e50*/  F2FP.F16.F32.PACK_AB R6, R48, R9 ;  /* 0x000000093006723e */ /* 0x000fe400000000ff */
[----:B------:R-:W-:-:S05]  /*7e60*/  F2FP.F16.F32.PACK_AB R7, R0, R11 ;  /* 0x0000000b0007723e */ /* 0x000fca00000000ff */
[----:B------:R1:W-:Y:S02]  /*7e70*/  STS.128 [R37+-0x280], R4 ;  /* 0xfffd800425007388 */ /* 0x0003e40000000c00 */
.L_x_773:
        /* <DEDUP_REMOVED lines=21> */
.L_x_775:
[----:B------:R-:W-:Y:S05]  /*7fd0*/  BSYNC B0 ;  /* 0x0000000000007941 */ /* 0x000fea0003800000 */
.L_x_774:
        /* <DEDUP_REMOVED lines=8> */
.L_x_777:
[----:B------:R-:W-:Y:S05]  /*8060*/  BSYNC B0 ;  /* 0x0000000000007941 */ /* 0x000fea0003800000 */
.L_x_776:
[----:B------:R-:W-:Y:S06]  /*8070*/  BAR.SYNC.DEFER_BLOCKING 0x0 ;  /* 0x0000000000007b1d */ /* 0x000fec0000010000 */
[----:B------:R-:W-:Y:S04]  /*8080*/  BSSY B0, `(.L_x_778) ;  /* 0x0000013000007945 */ /* 0x000fe80003800000 */
[----:B------:R-:W-:Y:S05]  /*8090*/  @P6 BRA `(.L_x_779) ;  /* 0x0000000000446947 */ /* 0x000fea0003800000 */
[----:B-12---:R-:W1:Y:S02]  /*80a0*/  LDS.128 R4, [R37] ;  /* 0x0000000025047984 */ /* 0x006e640000000c00 */
        /* <DEDUP_REMOVED lines=16> */
.L_x_779:
[----:B------:R-:W-:Y:S05]  /*81b0*/  BSYNC B0 ;  /* 0x0000000000007941 */ /* 0x000fea0003800000 */
.L_x_778:
        /* <DEDUP_REMOVED lines=8> */
.L_x_781:
[----:B------:R-:W-:Y:S05]  /*8240*/  BSYNC B0 ;  /* 0x0000000000007941 */ /* 0x000fea0003800000 */
.L_x_780:
[----:B------:R-:W-:Y:S06]  /*8250*/  BAR.SYNC.DEFER_BLOCKING 0x0 ;  /* 0x0000000000007b1d */ /* 0x000fec0000010000 */
[----:B------:R-:W-:Y:S04]  /*8260*/  BSSY B0, `(.L_x_782) ;  /* 0x0000013000007945 */ /* 0x000fe80003800000 */
[----:B------:R-:W-:Y:S05]  /*8270*/  @P5 BRA `(.L_x_783) ;  /* 0x0000000000445947 */ /* 0x000fea0003800000 */
[----:B-123--:R-:W1:Y:S02]  /*8280*/  LDS.128 R36, [R37] ;  /* 0x0000000025247984 */ /* 0x00ee640000000c00 */
[----:B-1----:R-:W-:Y:S02]  /*8290*/  HADD2.F32 R10, -RZ, R39.H0_H0 ;  /* 0x20000027ff0a7230 */ /* 0x002fe40000004100 */
[--C-:B------:R-:W-:Y:S02]  /*82a0*/  HADD2.F32 R4, -RZ, R36.reuse.H0_H0 ;  /* 0x20000024ff047230 */ /* 0x100fe40000004100 */
[----:B------:R-:W-:Y:S02]  /*82b0*/  HADD2.F32 R5, -RZ, R36.H1_H1 ;  /* 0x30000024ff057230 */ /* 0x000fe40000004100 */
[----:B------:R-:W-:Y:S01]  /*82c0*/  FADD.FTZ R11, R11, R10 ;  /* 0x0000000a0b0b7221 */ /* 0x000fe20000010000 */
[--C-:B------:R-:W-:Y:S02]  /*82d0*/  HADD2.F32 R6, -RZ, R37.reuse.H0_H0 ;  /* 0x20000025ff067230 */ /* 0x100fe40000004100 */
        /* <DEDUP_REMOVED lines=11> */
.L_x_783:
[----:B------:R-:W-:Y:S05]  /*8390*/  BSYNC B0 ;  /* 0x0000000000007941 */ /* 0x000fea0003800000 */
.L_x_782:
[----:B------:R-:W-:Y:S06]  /*83a0*/  BAR.SYNC.DEFER_BLOCKING 0x0 ;  /* 0x0000000000007b1d */ /* 0x000fec0000010000 */
.L_x_772:
[----:B------:R-:W-:-:S04]  /*83b0*/  IADD3 R22, R22, 0xf, RZ ;  /* 0x0000000f16167810 */ /* 0x000fc80007ffe0ff */
[----:B------:R-:W-:-:S13]  /*83c0*/  ISETP.GT.U32.OR P1, PT, R22, 0x1e, P1 ;  /* 0x0000001e1600780c */ /* 0x000fda0000f24470 */
[----:B------:R-:W-:Y:S05]  /*83d0*/  @P1 EXIT ;  /* 0x000000000000194d */ /* 0x000fea0003800000 */
[----:B-123--:R-:W1:Y:S02]  /*83e0*/  LDC R4, c[0x0][0x308] ;  /* 0x0000c200ff047b82 */ /* 0x00ee640000000800 */
[----:B-1----:R-:W-:-:S13]  /*83f0*/  ISETP.NE.AND P0, PT, R4, 0x2, PT ;  /* 0x000000020400780c */ /* 0x002fda0003f05270 */
[----:B------:R-:W-:Y:S05]  /*8400*/  @!P0 BRA `(.L_x_784) ;  /* 0x0000000000308947 */ /* 0x000fea0003800000 */
[----:B------:R-:W1:Y:S01]  /*8410*/  LDC.64 R4, c[0x0][0x210] ;  /* 0x00008400ff047b82 */ /* 0x000e620000000a00 */
        /* <DEDUP_REMOVED lines=11> */
.L_x_784:
[----:B------:R-:W1:Y:S01]  /*84d0*/  LDC.64 R4, c[0x0][0x300] ;  /* 0x0000c000ff047b82 */ /* 0x000e620000000a00 */
[----:B------:R-:W-:Y:S01]  /*84e0*/  IMAD R25, R25, 0x50, R2 ;  /* 0x0000005019197824 */ /* 0x000fe200078e0202 */
[----:B------:R-:W-:Y:S01]  /*84f0*/  ULDC.64 UR4, c[0x0][0x210] ;  /* 0x0000840000047ab9 */ /* 0x000fe20000000a00 */
[----:B-1----:R-:W2:Y:S02]  /*8500*/  LDG.E R4, desc[UR36][R4.64] ;  /* 0x0000002404047981 */ /* 0x002ea4000c1e1900 */
[C---:B--2---:R-:W-:Y:S01]  /*8510*/  FMUL.FTZ R3, R4.reuse, R3 ;  /* 0x0000000304037220 */ /* 0x044fe20000410000 */
        /* <DEDUP_REMOVED lines=8> */
[----:B------:R-:W2:Y:S01]  /*85a0*/  F2I.S8.NTZ R44, R44 ;  /* 0x0000002c002c7305 */ /* 0x000ea20000202100 */
[----:B-1----:R-:W-:-:S07]  /*85b0*/  PRMT R5, R3, 0x8880, RZ ;  /* 0x0000888003057816 */ /* 0x002fce00000000ff */
[----:B------:R-:W1:Y:S01]  /*85c0*/  F2I.S8.NTZ R46, R46 ;  /* 0x0000002e002e7305 */ /* 0x000e620000202100 */
[----:B------:R-:W-:Y:S02]  /*85d0*/  PRMT R4, R5, 0x7710, RZ ;  /* 0x0000771005047816 */ /* 0x000fe400000000ff */
[----:B--2---:R-:W-:-:S05]  /*85e0*/  PRMT R44, R44, 0x8880, RZ ;  /* 0x000088802c2c7816 */ /* 0x004fca00000000ff */
[----:B------:R-:W2:Y:S01]  /*85f0*/  F2I.S8.NTZ R9, R9 ;  /* 0x0000000900097305 */ /* 0x000ea20000202100 */
[----:B------:R-:W-:Y:S02]  /*8600*/  LOP3.LUT R8, R4, 0xff, RZ, 0xc0, !PT ;  /* 0x000000ff04087812 */ /* 0x000fe400078ec0ff */
[----:B------:R-:W-:Y:S02]  /*8610*/  PRMT R3, R44, 0x7710, RZ ;  /* 0x000077102c037816 */ /* 0x000fe400000000ff */
[----:B------:R-:W-:Y:S02]  /*8620*/  SHF.L.U64.HI R4, R8, 0x10, RZ ;  /* 0x0000001008047819 */ /* 0x000fe400000102ff */
[----:B-1----:R-:W-:Y:S01]  /*8630*/  PRMT R6, R46, 0x8880, RZ ;  /* 0x000088802e067816 */ /* 0x002fe200000000ff */
[----:B------:R-:W1:Y:S01]  /*8640*/  F2I.S8.NTZ R43, R43 ;  /* 0x0000002b002b7305 */ /* 0x000e620000202100 */
[----:B------:R-:W-:Y:S02]  /*8650*/  LOP3.LUT R13, R3, 0xff, RZ, 0xc0, !PT ;  /* 0x000000ff030d7812 */ /* 0x000fe400078ec0ff */
[----:B------:R-:W-:-:S04]  /*8660*/  PRMT R5, R6, 0x7710, RZ ;  /* 0x0000771006057816 */ /* 0x000fc800000000ff */
[----:B------:R-:W-:Y:S01]  /*8670*/  LOP3.LUT R7, R5, 0xff, RZ, 0xc0, !PT ;  /* 0x000000ff05077812 */ /* 0x000fe200078ec0ff */
[----:B------:R-:W3:Y:S01]  /*8680*/  F2I.S8.NTZ R48, R48 ;  /* 0x0000003000307305 */ /* 0x000ee20000202100 */
[----:B--2---:R-:W-:Y:S02]  /*8690*/  PRMT R3, R9, 0x8880, RZ ;  /* 0x0000888009037816 */ /* 0x004fe400000000ff */
[----:B------:R-:W-:Y:S02]  /*86a0*/  SHF.L.U64.HI R9, R13, 0x8, RZ ;  /* 0x000000080d097819 */ /* 0x000fe400000102ff */
[----:B------:R-:W-:Y:S02]  /*86b0*/  SHF.L.U64.HI R5, R7, 0x18, RZ ;  /* 0x0000001807057819 */ /* 0x000fe400000102ff */
[----:B-1----:R-:W-:Y:S01]  /*86c0*/  PRMT R43, R43, 0x8880, RZ ;  /* 0x000088802b2b7816 */ /* 0x002fe200000000ff */
[----:B------:R-:W1:Y:S01]  /*86d0*/  F2I.S8.NTZ R11, R11 ;  /* 0x0000000b000b7305 */ /* 0x000e620000202100 */
[----:B------:R-:W-:-:S02]  /*86e0*/  PRMT R3, R3, 0x7710, RZ ;  /* 0x0000771003037816 */ /* 0x000fc400000000ff */
[----:B------:R-:W-:Y:S02]  /*86f0*/  LOP3.LUT R5, R5, R4, R9, 0xfe, !PT ;  /* 0x0000000405057212 */ /* 0x000fe400078efe09 */
[----:B------:R-:W-:Y:S02]  /*8700*/  LOP3.LUT R4, R3, 0xff, RZ, 0xc0, !PT ;  /* 0x000000ff03047812 */ /* 0x000fe400078ec0ff */
[----:B---3--:R-:W-:Y:S01]  /*8710*/  PRMT R48, R48, 0x8880, RZ ;  /* 0x0000888030307816 */ /* 0x008fe200000000ff */
[----:B------:R2:W3:Y:S01]  /*8720*/  F2I.S8.NTZ R6, R0 ;  /* 0x0000000000067305 */ /* 0x0004e20000202100 */
[----:B------:R-:W-:Y:S01]  /*8730*/  LOP3.LUT R4, R4, 0xffffff00, R5, 0xf8, !PT ;  /* 0xffffff0004047812 */ /* 0x000fe200078ef805 */
[----:B------:R-:W-:Y:S01]  /*8740*/  IMAD.U32 R5, R8, 0x10000, RZ ;  /* 0x0001000008057824 */ /* 0x000fe200078e00ff */
[----:B------:R-:W-:Y:S02]  /*8750*/  PRMT R3, R48, 0x7710, RZ ;  /* 0x0000771030037816 */ /* 0x000fe400000000ff */
[----:B-1----:R-:W-:-:S02]  /*8760*/  PRMT R11, R11, 0x8880, RZ ;  /* 0x000088800b0b7816 */ /* 0x002fc400000000ff */
[----:B--2---:R-:W-:Y:S02]  /*8770*/  PRMT R0, R43, 0x7710, RZ ;  /* 0x000077102b007816 */ /* 0x004fe400000000ff */
[----:B------:R-:W-:Y:S02]  /*8780*/  PRMT R3, R3, 0x7604, RZ ;  /* 0x0000760403037816 */ /* 0x000fe400000000ff */
[----:B------:R-:W-:Y:S02]  /*8790*/  PRMT R10, R0, 0x6540, R13 ;  /* 0x00006540000a7816 */ /* 0x000fe4000000000d */
[----:B------:R-:W-:Y:S02]  /*87a0*/  PRMT R0, R11, 0x7710, RZ ;  /* 0x000077100b007816 */ /* 0x000fe400000000ff */
[----:B------:R-:W-:Y:S02]  /*87b0*/  LOP3.LUT R3, R3, 0xffff00ff, R4, 0xf8, !PT ;  /* 0xffff00ff03037812 */ /* 0x000fe400078ef804 */
[----:B------:R-:W-:-:S02]  /*87c0*/  PRMT R0, R0, 0x7054, RZ ;  /* 0x0000705400007816 */ /* 0x000fc400000000ff */
        /* <DEDUP_REMOVED lines=10> */
.L_x_640:
[----:B0-2---:R-:W-:Y:S01]  /*8870*/  MOV R12, 0x10 ;  /* 0x00000010000c7802 */ /* 0x005fe20000000f00 */
[----:B------:R-:W-:Y:S01]  /*8880*/  IMAD.MOV.U32 R11, RZ, RZ, 0x1f ;  /* 0x0000001fff0b7424 */ /* 0x000fe200078e00ff */
[----:B------:R-:W-:-:S07]  /*8890*/  MOV R15, 0xffffffff ;  /* 0xffffffff000f7802 */ /* 0x000fce0000000f00 */
[----:B---3--:R-:W-:Y:S05]  /*88a0*/  WARPSYNC.COLLECTIVE R15, `(.L_x_785) ;  /* 0x000000000f087348 */ /* 0x008fea0003c00000 */
[----:B------:R0:W1:Y:S02]  /*88b0*/  SHFL.BFLY P6, R14, R13, R12, R11 ;  /* 0x0c00000c0d0e7389 */ /* 0x00006400000c000b */
[----:B01-3--:R-:W-:Y:S01]  /*88c0*/  ENDCOLLECTIVE ;  /* 0x000000000000791b */ /* 0x00bfe20003800000 */
.L_x_785:
[----:B------:R-:W-:Y:S01]  /*88d0*/  MOV R12, 0x8 ;  /* 0x00000008000c7802 */ /* 0x000fe20000000f00 */
[----:B------:R-:W-:-:S04]  /*88e0*/  FADD.FTZ R0, R13, R14 ;  /* 0x0000000e0d007221 */ /* 0x000fc80000010000 */
[----:B------:R-:W-:-:S07]  /*88f0*/  IMAD.MOV.U32 R13, RZ, RZ, R0 ;  /* 0x000000ffff0d7224 */ /* 0x000fce00078e0000 */
[----:B------:R-:W-:Y:S05]  /*8900*/  WARPSYNC.COLLECTIVE R15, `(.L_x_786) ;  /* 0x000000000f087348 */ /* 0x000fea0003c00000 */
[----:B------:R0:W1:Y:S02]  /*8910*/  SHFL.BFLY P6, R14, R13, R12, R11 ;  /* 0x0c00000c0d0e7389 */ /* 0x00006400000c000b */
[----:B01----:R-:W-:Y:S01]  /*8920*/  ENDCOLLECTIVE ;  /* 0x000000000000791b */ /* 0x003fe20003800000 */
.L_x_786:
[----:B------:R-:W-:Y:S01]  /*8930*/  MOV R12, 0x4 ;  /* 0x00000004000c7802 */ /* 0x000fe20000000f00 */
[----:B------:R-:W-:-:S04]  /*8940*/  FADD.FTZ R2, R0, R14 ;  /* 0x0000000e00027221 */ /* 0x000fc80000010000 */
[----:B------:R-:W-:-:S07]  /*8950*/  IMAD.MOV.U32 R13, RZ, RZ, R2 ;  /* 0x000000ffff0d7224 */ /* 0x000fce00078e0002 */
[----:B------:R-:W-:Y:S05]  /*8960*/  WARPSYNC.COLLECTIVE R15, `(.L_x_787) ;  /* 0x000000000f087348 */ /* 0x000fea0003c00000 */
[----:B------:R0:W1:Y:S02]  /*8970*/  SHFL.BFLY P6, R14, R13, R12, R11 ;  /* 0x0c00000c0d0e7389 */ /* 0x00006400000c000b */
[----:B01----:R-:W-:Y:S01]  /*8980*/  ENDCOLLECTIVE ;  /* 0x000000000000791b */ /* 0x003fe20003800000 */
.L_x_787:
[----:B------:R-:W-:Y:S01]  /*8990*/  MOV R12, 0x2 ;  /* 0x00000002000c7802 */ /* 0x000fe20000000f00 */
[----:B------:R-:W-:-:S04]  /*89a0*/  FADD.FTZ R3, R2, R14 ;  /* 0x0000000e02037221 */ /* 0x000fc80000010000 */
[----:B------:R-:W-:-:S07]  /*89b0*/  IMAD.MOV.U32 R13, RZ, RZ, R3 ;  /* 0x000000ffff0d7224 */ /* 0x000fce00078e0003 */
[----:B------:R-:W-:Y:S05]  /*89c0*/  WARPSYNC.COLLECTIVE R15, `(.L_x_788) ;  /* 0x000000000f087348 */ /* 0x000fea0003c00000 */
[----:B------:R0:W1:Y:S02]  /*89d0*/  SHFL.BFLY P6, R14, R13, R12, R11 ;  /* 0x0c00000c0d0e7389 */ /* 0x00006400000c000b */
[----:B01----:R-:W-:Y:S01]  /*89e0*/  ENDCOLLECTIVE ;  /* 0x000000000000791b */ /* 0x003fe20003800000 */
.L_x_788:
[----:B------:R-:W-:Y:S01]  /*89f0*/  MOV R12, 0x1 ;  /* 0x00000001000c7802 */ /* 0x000fe20000000f00 */
[----:B------:R-:W-:-:S04]  /*8a00*/  FADD.FTZ R4, R3, R14 ;  /* 0x0000000e03047221 */ /* 0x000fc80000010000 */
[----:B------:R-:W-:-:S07]  /*8a10*/  IMAD.MOV.U32 R13, RZ, RZ, R4 ;  /* 0x000000ffff0d7224 */ /* 0x000fce00078e0004 */
[----:B------:R-:W-:Y:S05]  /*8a20*/  WARPSYNC.COLLECTIVE R15, `(.L_x_789) ;  /* 0x000000000f087348 */ /* 0x000fea0003c00000 */
[----:B------:R0:W1:Y:S02]  /*8a30*/  SHFL.BFLY P6, R14, R13, R12, R11 ;  /* 0x0c00000c0d0e7389 */ /* 0x00006400000c000b */
[----:B01----:R-:W-:Y:S01]  /*8a40*/  ENDCOLLECTIVE ;  /* 0x000000000000791b */ /* 0x003fe20003800000 */
.L_x_789:
[----:B------:R-:W-:Y:S05]  /*8a50*/  BRA `(.L_x_790) ;  /* 0xffffff9400987947 */ /* 0x000fea000383ffff */
.L_x_709:
[----:B------:R-:W-:Y:S01]  /*8a60*/  BSSY B1, `(.L_x_791) ;  /* 0x0000007000017945 */ /* 0x000fe20003800000 */
[----:B------:R-:W-:Y:S01]  /*8a70*/  IMAD.MOV.U32 R12, RZ, RZ, 0x1 ;  /* 0x00000001ff0c7424 */ /* 0x000fe200078e00ff */
[----:B------:R-:W-:Y:S01]  /*8a80*/  MOV R11, 0x1f ;  /* 0x0000001f000b7802 */ /* 0x000fe20000000f00 */
[----:B------:R-:W-:-:S07]  /*8a90*/  IMAD.MOV.U32 R15, RZ, RZ, -0x1 ;  /* 0xffffffffff0f7424 */ /* 0x000fce00078e00ff */
[----:B-1234-:R-:W-:Y:S05]  /*8aa0*/  WARPSYNC.COLLECTIVE R15, `(.L_x_792) ;  /* 0x000000000f087348 */ /* 0x01efea0003c00000 */
[----:B------:R0:W0:Y:S02]  /*8ab0*/  SHFL.BFLY P6, R14, R13, R12, R11 ;  /* 0x0c00000c0d0e7389 */ /* 0x00002400000c000b */
[----:B01234-:R-:W-:Y:S01]  /*8ac0*/  ENDCOLLECTIVE ;  /* 0x000000000000791b */ /* 0x01ffe20003800000 */
.L_x_792:
[----:B------:R-:W-:Y:S05]  /*8ad0*/  BSYNC B1 ;  /* 0x0000000000017941 */ /* 0x000fea0003800000 */
.L_x_791:
[----:B------:R-:W-:Y:S05]  /*8ae0*/  BRA `(.L_x_793) ;  /* 0xffffffbc00ec7947 */ /* 0x000fea000383ffff */
.L_x_713:
[----:B0-2---:R-:W-:Y:S01]  /*8af0*/  HFMA2.MMA R11, -RZ, RZ, 0, 1.847743988037109375e-06 ;  /* 0x0000001fff0b7435 */ /* 0x005fe200000001ff */
[----:B------:R-:W-:Y:S01]  /*8b00*/  BSSY B0, `(.L_x_794) ;  /* 0x0000007000007945 */ /* 0x000fe20003800000 */
[----:B------:R-:W-:Y:S01]  /*8b10*/  MOV R13, R0 ;  /* 0x00000000000d7202 */ /* 0x000fe20000000f00 */
[----:B------:R-:W-:Y:S02]  /*8b20*/  IMAD.MOV.U32 R12, RZ, RZ, 0x10 ;  /* 0x00000010ff0c7424 */ /* 0x000fe400078e00ff */
[----:B------:R-:W-:-:S07]  /*8b30*/  IMAD.MOV.U32 R15, RZ, RZ, -0x1 ;  /* 0xffffffffff0f7424 */ /* 0x000fce00078e00ff */
[----:B-1-34-:R-:W-:Y:S05]  /*8b40*/  WARPSYNC.COLLECTIVE R15, `(.L_x_795) ;  /* 0x000000000f087348 */ /* 0x01afea0003c00000 */
[----:B------:R0:W2:Y:S02]  /*8b50*/  SHFL.BFLY P6, R14, R13, R12, R11 ;  /* 0x0c00000c0d0e7389 */ /* 0x0000a400000c000b */
[----:B01234-:R-:W-:Y:S01]  /*8b60*/  ENDCOLLECTIVE ;  /* 0x000000000000791b */ /* 0x01ffe20003800000 */
.L_x_795:
[----:B------:R-:W-:Y:S05]  /*8b70*/  BSYNC B0 ;  /* 0x0000000000007941 */ /* 0x000fea0003800000 */
.L_x_794:
[----:B------:R-:W-:Y:S01]  /*8b80*/  FMNMX.FTZ R13, R14, R0, !PT ;  /* 0x000000000e0d7209 */ /* 0x000fe20007810000 */
[----:B------:R-:W-:Y:S01]  /*8b90*/  IMAD.MOV.U32 R11, RZ, RZ, 0x1f ;  /* 0x0000001fff0b7424 */ /* 0x000fe200078e00ff */
[----:B------:R-:W-:Y:S02]  /*8ba0*/  MOV R12, 0x8 ;  /* 0x00000008000c7802 */ /* 0x000fe40000000f00 */
[----:B------:R-:W-:-:S07]  /*8bb0*/  MOV R15, 0xffffffff ;  /* 0xffffffff000f7802 */ /* 0x000fce0000000f00 */
[----:B------:R-:W-:Y:S05]  /*8bc0*/  WARPSYNC.COLLECTIVE R15, `(.L_x_796) ;  /* 0x000000000f087348 */ /* 0x000fea0003c00000 */
[----:B------:R0:W1:Y:S02]  /*8bd0*/  SHFL.BFLY P6, R14, R13, R12, R11 ;  /* 0x0c00000c0d0e7389 */ /* 0x00006400000c000b */
[----:B01----:R-:W-:Y:S01]  /*8be0*/  ENDCOLLECTIVE ;  /* 0x000000000000791b */ /* 0x003fe20003800000 */
.L_x_796:
[----:B------:R-:W-:Y:S01]  /*8bf0*/  HFMA2.MMA R12, -RZ, RZ, 0, 2.384185791015625e-07 ;  /* 0x00000004ff0c7435 */ /* 0x000fe200000001ff */
[----:B------:R-:W-:-:S05]  /*8c00*/  FMNMX.FTZ R2, R13, R14, !PT ;  /* 0x0000000e0d027209 */ /* 0x000fca0007810000 */
[----:B------:R-:W-:-:S07]  /*8c10*/  IMAD.MOV.U32 R13, RZ, RZ, R2 ;  /* 0x000000ffff0d7224 */ /* 0x000fce00078e0002 */
[----:B------:R-:W-:Y:S05]  /*8c20*/  WARPSYNC.COLLECTIVE R15, `(.L_x_797) ;  /* 0x000000000f087348 */ /* 0x000fea0003c00000 */
[----:B------:R0:W1:Y:S02]  /*8c30*/  SHFL.BFLY P6, R14, R13, R12, R11 ;  /* 0x0c00000c0d0e7389 */ /* 0x00006400000c000b */
[----:B01----:R-:W-:Y:S01]  /*8c40*/  ENDCOLLECTIVE ;  /* 0x000000000000791b */ /* 0x003fe20003800000 */
.L_x_797:
[----:B------:R-:W-:Y:S02]  /*8c50*/  MOV R12, 0x2 ;  /* 0x00000002000c7802 */ /* 0x000fe40000000f00 */
[----:B------:R-:W-:-:S05]  /*8c60*/  FMNMX.FTZ R3, R2, R14, !PT ;  /* 0x0000000e02037209 */ /* 0x000fca0007810000 */
[----:B------:R-:W-:-:S07]  /*8c70*/  IMAD.MOV.U32 R13, RZ, RZ, R3 ;  /* 0x000000ffff0d7224 */ /* 0x000fce00078e0003 */
[----:B------:R-:W-:Y:S05]  /*8c80*/  WARPSYNC.COLLECTIVE R15, `(.L_x_798) ;  /* 0x000000000f087348 */ /* 0x000fea0003c00000 */
[----:B------:R0:W1:Y:S02]  /*8c90*/  SHFL.BFLY P6, R14, R13, R12, R11 ;  /* 0x0c00000c0d0e7389 */ /* 0x00006400000c000b */
[----:B01----:R-:W-:Y:S01]  /*8ca0*/  ENDCOLLECTIVE ;  /* 0x000000000000791b */ /* 0x003fe20003800000 */
.L_x_798:
[----:B------:R-:W-:Y:S05]  /*8cb0*/  BRA `(.L_x_799) ;  /* 0xffffffc000347947 */ /* 0x000fea000383ffff */
.L_x_800:
        /* <DEDUP_REMOVED lines=12> */
.L_x_3323:


//--------------------- .text._ZN4mmha33masked_multihead_attention_kernelItLi80ELi128ELi4ELi16ELi64ELb1ELb0EEEv26Multihead_attention_paramsIT_XT5_EE --------------------------
	.section	.text._ZN4mmha33masked_multihead_attention_kernelItLi80ELi128ELi4ELi16ELi64ELb1ELb0EEEv26Multihead_attention_paramsIT_XT5_EE,"ax",@progbits
	.align	128
        .global         _ZN4mmha33masked_multihead_attention_kernelItLi80ELi128ELi4ELi16ELi64ELb1ELb0EEEv26Multihead_attention_paramsIT_XT5_EE
        .type           _ZN4mmha33masked_multihead_attention_kernelItLi80ELi128ELi4ELi16ELi64ELb1ELb0EEEv26Multihead_attention_paramsIT_XT5_EE,@function
        .size           _ZN4mmha33masked_multihead_attention_kernelItLi80ELi128ELi4ELi16ELi64ELb1ELb0EEEv26Multihead_attention_paramsIT_XT5_EE,(.L_x_3324 - _ZN4mmha33masked_multihead_attention_kernelItLi80ELi128ELi4ELi16ELi64ELb1ELb0EEEv26Multihead_attention_paramsIT_XT5_EE)
        .other          _ZN4mmha33masked_multihead_attention_kernelItLi80ELi128ELi4ELi16ELi64ELb1ELb0EEEv26Multihead_attention_paramsIT_XT5_EE,@"STO_CUDA_ENTRY STV_DEFAULT"
_ZN4mmha33masked_multihead_attention_kernelItLi80ELi128ELi4ELi16ELi64ELb1ELb0EEEv26Multihead_attention_paramsIT_XT5_EE:
.text._ZN4mmha33masked_multihead_attention_kernelItLi80ELi128ELi4ELi16ELi64ELb1ELb0EEEv26Multihead_attention_paramsIT_XT5_EE:
        /* <DEDUP_REMOVED lines=18> */
.L_x_801:
        /* <DEDUP_REMOVED lines=86> */
.L_x_803:
[----:B------:R-:W-:Y:S05]  /*0680*/  BSYNC B0 ;  /* 0x0000000000007941 */ /* 0x000fea0003800000 */
.L_x_802:
        /* <DEDUP_REMOVED lines=72> */
.L_x_805:
[----:B------:R-:W-:Y:S05]  /*0b10*/  BSYNC B0 ;  /* 0x0000000000007941 */ /* 0x000fea0003800000 */
.L_x_804:
        /* <DEDUP_REMOVED lines=66> */
.L_x_808:
        /* <DEDUP_REMOVED lines=9> */
.L_x_809:
        /* <DEDUP_REMOVED lines=61> */
.L_x_813:
        /* <DEDUP_REMOVED lines=62> */
.L_x_816:
[----:B------:R-:W-:Y:S05]  /*1780*/  BSYNC B2 ;  /* 0x0000000000027941 */ /* 0x000fea0003800000 */
.L_x_815:
[C-C-:B------:R-:W-:Y:S02]  /*1790*/  PRMT R6, R26.reuse, 0x5410, R27.reuse ;  /* 0x000054101a067816 */ /* 0x140fe4000000001b */
[----:B------:R-:W-:-:S03]  /*17a0*/  PRMT R7, R26, 0x7632, R27 ;  /* 0x000076321a077816 */ /* 0x000fc6000000001b */
[----:B------:R0:W-:Y:S04]  /*17b0*/  STS [R21], R6 ;  /* 0x0000000615007388 */ /* 0x0001e80000000800 */
[----:B------:R0:W-:Y:S02]  /*17c0*/  STS [R20], R7 ;  /* 0x0000000714007388 */ /* 0x0001e40000000800 */
.L_x_814:
[----:B------:R-:W-:Y:S05]  /*17d0*/  BSYNC B1 ;  /* 0x0000000000017941 */ /* 0x000fea0003800000 */
.L_x_812:
[C-C-:B0-----:R-:W-:Y:S02]  /*17e0*/  PRMT R7, R32.reuse, 0x5410, R33.reuse ;  /* 0x0000541020077816 */ /* 0x141fe40000000021 */
[----:B------:R-:W-:-:S03]  /*17f0*/  PRMT R6, R32, 0x7632, R33 ;  /* 0x0000763220067816 */ /* 0x000fc60000000021 */
[----:B------:R1:W-:Y:S04]  /*1800*/  STS [R4], R7 ;  /* 0x0000000704007388 */ /* 0x0003e80000000800 */
[----:B------:R1:W-:Y:S02]  /*1810*/  STS [R5], R6 ;  /* 0x0000000605007388 */ /* 0x0003e40000000800 */
.L_x_811:
[----:B------:R-:W-:Y:S05]  /*1820*/  BSYNC B0 ;  /* 0x0000000000007941 */ /* 0x000fea0003800000 */
.L_x_810:
[----:B------:R-:W-:Y:S06]  /*1830*/  BAR.SYNC.DEFER_BLOCKING 0x0 ;  /* 0x0000000000007b1d */ /* 0x000fec0000010000 */
[----:B------:R-:W-:Y:S04]  /*1840*/  BSSY B0, `(.L_x_817) ;  /* 0x0000005000007945 */ /* 0x000fe80003800000 */
[----:B------:R-:W-:Y:S05]  /*1850*/  @!P6 BRA `(.L_x_818) ;  /* 0x00000000000ce947 */ /* 0x000fea0003800000 */
[----:B------:R-:W-:Y:S01]  /*1860*/  ISETP.NE.AND P0, PT, R25, RZ, PT ;  /* 0x000000ff1900720c */ /* 0x000fe20003f05270 */
[----:B0-----:R2:W3:-:S12]  /*1870*/  LDS.64 R32, [R0] ;  /* 0x0000000000207984 */ /* 0x0014d80000000a00 */
[----:B------:R2:W4:Y:S02]  /*1880*/  @!P0 LDS.64 R26, [R3] ;  /* 0x00000000031a8984 */ /* 0x0005240000000a00 */
.L_x_818:
[----:B------:R-:W-:Y:S05]  /*1890*/  BSYNC B0 ;  /* 0x0000000000007941 */ /* 0x000fea0003800000 */
.L_x_817:
[----:B------:R-:W-:Y:S06]  /*18a0*/  BAR.SYNC.DEFER_BLOCKING 0x0 ;  /* 0x0000000000007b1d */ /* 0x000fec0000010000 */
[----:B------:R-:W-:Y:S05]  /*18b0*/  BRA `(.L_x_807) ;  /* 0x0000000400707947 */ /* 0x000fea0003800000 */
.L_x_806:
        /* <DEDUP_REMOVED lines=41> */
.L_x_819:
        /* <DEDUP_REMOVED lines=50> */
.L_x_820:
[----:B------:R-:W-:Y:S05]  /*1e70*/  BSYNC B0 ;  /* 0x0000000000007941 */ /* 0x000fea0003800000 */
.L_x_807:
        /* <DEDUP_REMOVED lines=39> */
.L_x_969:
[----:B-1----:R-:W-:-:S07]  /*20f0*/  FADD.FTZ R14, R5, R14 ;  /* 0x0000000e050e7221 */ /* 0x002fce0000010000 */
.L_x_822:
[----:B------:R-:W-:Y:S05]  /*2100*/  BSYNC B0 ;  /* 0x0000000000007941 */ /* 0x000fea0003800000 */
.L_x_821:
        /* <DEDUP_REMOVED lines=23> */
.L_x_824:
        /* <DEDUP_REMOVED lines=19> */
[----:B------:R-:W-:Y:S01]  /*23b0*/  ISETP.GE.AND P0, PT, R38, R4, PT ;  /* 0x000000042600720c */ /* 0x000fe20003f06270 */
[----:B------:R-:W-:Y:S01]  /*23c0*/  UISETP.NE.AND UP0, UPT, UR5, URZ, UPT ;  /* 0x0000003f0500728c */ /* 0x000fe2000bf05270 */
        /* <DEDUP_REMOVED lines=37> */
.L_x_825:
[----:B------:R-:W-:Y:S01]  /*2620*/  ULDC UR4, c[0x0][0x280] ;  /* 0x0000a00000047ab9 */ /* 0x000fe20000000800 */
[----:B------:R-:W-:Y:S01]  /*2630*/  ULDC UR5, c[0x0][0x29c] ;  /* 0x0000a70000057ab9 */ /* 0x000fe20000000800 */
[----:B---3--:R-:W-:Y:S01]  /*2640*/  IMAD R33, R34, UR4, R17 ;  /* 0x0000000422217c24 */ /* 0x008fe2000f8e0211 */
[----:B------:R-:W-:Y:S01]  /*2650*/  ULDC UR10, c[0x0][0x2a0] ;  /* 0x0000a800000a7ab9 */ /* 0x000fe20000000800 */
[----:B------:R-:W-:Y:S01]  /*2660*/  ULDC.64 UR8, c[0x0][0x248] ;  /* 0x0000920000087ab9 */ /* 0x000fe20000000a00 */
[----:B------:R-:W-:Y:S01]  /*2670*/  ULDC.64 UR6, c[0x0][0x2b0] ;  /* 0x0000ac0000067ab9 */ /* 0x000fe20000000a00 */
[----:B------:R-:W-:Y:S01]  /*2680*/  ULDC.64 UR12, c[0x0][0x2c8] ;  /* 0x0000b200000c7ab9 */ /* 0x000fe20000000a00 */
[----:B------:R-:W-:Y:S01]  /*2690*/  BSSY B0, `(.L_x_826) ;  /* 0x0000234000007945 */ /* 0x000fe20003800000 */
[----:B------:R-:W-:Y:S02]  /*26a0*/  IMAD.SHL.U32 R14, R11, 0x2, RZ ;  /* 0x000000020b0e7824 */ /* 0x000fe400078e00ff */
        /* <DEDUP_REMOVED lines=25> */
.L_x_895:
[----:B-1----:R-:W1:Y:S01]  /*2840*/  LDC R11, c[0x0][0x284] ;  /* 0x0000a100ff0b7b82 */ /* 0x002e620000000800 */
[----:B------:R-:W-:-:S04]  /*2850*/  ISETP.NE.U32.AND P0, PT, RZ, UR6, PT ;  /* 0x00000006ff007c0c */ /* 0x000fc8000bf05070 */
[----:B------:R-:W-:-:S13]  /*2860*/  ISETP.NE.AND.EX P0, PT, RZ, UR7, PT, P0 ;  /* 0x00000007ff007c0c */ /* 0x000fda000bf05300 */
[----:B------:R-:W-:Y:S01]  /*2870*/  @P0 SHF.R.S32.HI R14, RZ, 0x1f, R38 ;  /* 0x0000001fff0e0819 */ /* 0x000fe20000011426 */
[----:B01----:R-:W-:-:S05]  /*2880*/  @P0 IMAD R13, R2, R11, RZ ;  /* 0x0000000b020d0224 */ /* 0x003fca00078e02ff */
        /* <DEDUP_REMOVED lines=16> */
[----:B------:R-:W-:-:S03]  /*2990*/  ISETP.GE.AND P1, PT, R38, UR41, PT ;  /* 0x0000002926007c0c */ /* 0x000fc6000bf26270 */
[----:B-1----:R-:W-:-:S05]  /*29a0*/  IMAD.MOV.U32 R12, RZ, RZ, R15 ;  /* 0x000000ffff0c7224 */ /* 0x002fca00078e000f */
[----:B------:R-:W-:Y:S02]  /*29b0*/  @!P3 IADD3 R12, -R12, RZ, RZ ;  /* 0x000000ff0c0cb210 */ /* 0x000fe40007ffe1ff */
[----:B------:R-:W-:Y:S02]  /*29c0*/  @!P4 LOP3.LUT R12, RZ, R11, RZ, 0x33, !PT ;  /* 0x0000000bff0cc212 */ /* 0x000fe400078e33ff */
[----:B--2---:R-:W-:Y:S01]  /*29d0*/  ISETP.NE.AND P0, PT, R13, RZ, P0 ;  /* 0x000000ff0d00720c */ /* 0x004fe20000705270 */
[----:B------:R-:W-:-:S12]  /*29e0*/  @P1 BRA `(.L_x_829) ;  /* 0x0000000000601947 */ /* 0x000fd80003800000 */
[----:B------:R-:W-:Y:S01]  /*29f0*/  IMAD.SHL.U32 R80, R12, 0x8, RZ ;  /* 0x000000080c507824 */ /* 0x000fe200078e00ff */
[----:B------:R-:W-:Y:S01]  /*2a00*/  BSSY B2, `(.L_x_830) ;  /* 0x0000009000027945 */ /* 0x000fe20003800000 */
[----:B------:R-:W-:-:S03]  /*2a10*/  IMAD.MOV.U32 R44, RZ, RZ, RZ ;  /* 0x000000ffff2c7224 */ /* 0x000fc600078e00ff */
[----:B------:R-:W-:-:S13]  /*2a20*/  ISETP.GE.AND P3, PT, R80, R39, PT ;  /* 0x000000275000720c */ /* 0x000fda0003f66270 */
[----:B------:R-:W-:Y:S05]  /*2a30*/  @P3 BRA `(.L_x_831) ;  /* 0x0000000000143947 */ /* 0x000fea0003800000 */
[----:B------:R-:W-:-:S04]  /*2a40*/  IADD3 R13, P2, R37, R80, RZ ;  /* 0x00000050250d7210 */ /* 0x000fc80007f5e0ff */
[----:B------:R-:W-:Y:S02]  /*2a50*/  LEA.HI.X.SX32 R44, R80, R41, 0x1, P2 ;  /* 0x00000029502c7211 */ /* 0x000fe400010f0eff */
[----:B------:R-:W-:-:S04]  /*2a60*/  LEA R14, P2, R13, UR8, 0x1 ;  /* 0x000000080d0e7c11 */ /* 0x000fc8000f8408ff */
[----:B------:R-:W-:-:S05]  /*2a70*/  LEA.HI.X R15, R13, UR9, R44, 0x1, P2 ;  /* 0x000000090d0f7c11 */ /* 0x000fca00090f0c2c */
[----:B------:R1:W5:Y:S04]  /*2a80*/  LDG.E R44, desc[UR36][R14.64] ;  /* 0x000000240e2c7981 */ /* 0x000368000c1e1900 */
.L_x_831:
[----:B------:R-:W-:Y:S05]  /*2a90*/  BSYNC B2 ;  /* 0x0000000000027941 */ /* 0x000fea0003800000 */
.L_x_830:
[----:B------:R-:W-:-:S06]  /*2aa0*/  UISETP.NE.AND UP0, UPT, UR5, URZ, UPT ;  /* 0x0000003f0500728c */ /* 0x000fcc000bf05270 */
[----:B------:R-:W-:-:S13]  /*2ab0*/  PLOP3.LUT P2, PT, PT, PT, UP0, 0x80, 0x0 ;  /* 0x000000000000781c */ /* 0x000fda0003f4f008 */
[----:B------:R-:W-:Y:S05]  /*2ac0*/  @P2 BRA `(.L_x_829) ;  /* 0x0000000000282947 */ /* 0x000fea0003800000 */
[----:B------:R-:W-:Y:S01]  /*2ad0*/  ISETP.NE.AND P5, PT, R24, RZ, PT ;  /* 0x000000ff1800720c */ /* 0x000fe20003fa5270 */
[----:B-1----:R-:W1:-:S12]  /*2ae0*/  @!P3 LDC.64 R14, c[0x0][0x248] ;  /* 0x00009200ff0ebb82 */ /* 0x002e580000000a00 */
[----:B------:R-:W2:Y:S01]  /*2af0*/  @P5 LDG.E R13, desc[UR36][R76.64] ;  /* 0x000000244c0d5981 */ /* 0x000ea2000c1e1900 */
[----:B-----5:R-:W-:Y:S01]  /*2b00*/  HFMA2.MMA R44, R44, 1, 1, R5 ;  /* 0x3c003c002c2c7835 */ /* 0x020fe20000000005 */
[----:B------:R-:W-:-:S04]  /*2b10*/  @!P3 IADD3 R78, P4, R36, R80, RZ ;  /* 0x00000050244eb210 */ /* 0x000fc80007f9e0ff */
[----:B------:R-:W-:Y:S02]  /*2b20*/  @!P3 LEA.HI.X.SX32 R79, R80, R40, 0x1, P4 ;  /* 0x00000028504fb211 */ /* 0x000fe400020f0eff */
[----:B-1----:R-:W-:-:S04]  /*2b30*/  @!P3 LEA R14, P4, R78, R14, 0x1 ;  /* 0x0000000e4e0eb211 */ /* 0x002fc800078808ff */
[----:B------:R-:W-:Y:S01]  /*2b40*/  @!P3 LEA.HI.X R15, R78, R15, R79, 0x1, P4 ;  /* 0x0000000f4e0fb211 */ /* 0x000fe200020f0c4f */
[----:B--2---:R-:W-:-:S05]  /*2b50*/  @P5 HMUL2 R44, R44, R13 ;  /* 0x0000000d2c2c5232 */ /* 0x004fca0000000000 */
[----:B------:R2:W-:Y:S03]  /*2b60*/  @!P3 STG.E desc[UR36][R14.64], R44 ;  /* 0x0000002c0e00b986 */ /* 0x0005e6000c101924 */
.L_x_829:
[----:B------:R-:W-:Y:S05]  /*2b70*/  BSYNC B1 ;  /* 0x0000000000017941 */ /* 0x000fea0003800000 */
.L_x_828:
        /* <DEDUP_REMOVED lines=10> */
[----:B------:R-:W-:-:S04]  /*2c20*/  IADD3 R13, P2, R37, R82, RZ ;  /* 0x00000052250d7210 */ /* 0x000fc80007f5e0ff */
[----:B------:R-:W-:Y:S02]  /*2c30*/  LEA.HI.X.SX32 R80, R82, R41, 0x1, P2 ;  /* 0x0000002952507211 */ /* 0x000fe400010f0eff */
[----:B-12---:R-:W-:-:S04]  /*2c40*/  LEA R14, P2, R13, UR8, 0x1 ;  /* 0x000000080d0e7c11 */ /* 0x006fc8000f8408ff */
[----:B------:R-:W-:-:S05]  /*2c50*/  LEA.HI.X R15, R13, UR9, R80, 0x1, P2 ;  /* 0x000000090d0f7c11 */ /* 0x000fca00090f0c50 */
[----:B------:R3:W5:Y:S04]  /*2c60*/  LDG.E R45, desc[UR36][R14.64] ;  /* 0x000000240e2d7981 */ /* 0x000768000c1e1900 */
.L_x_835:
[----:B------:R-:W-:Y:S05]  /*2c70*/  BSYNC B2 ;  /* 0x0000000000027941 */ /* 0x000fea0003800000 */
.L_x_834:
        /* <DEDUP_REMOVED lines=13> */
.L_x_833:
[----:B------:R-:W-:Y:S05]  /*2d50*/  BSYNC B1 ;  /* 0x0000000000017941 */ /* 0x000fea0003800000 */
.L_x_832:
        /* <DEDUP_REMOVED lines=8> */
[----:B------:R-:W-:-:S04]  /*2de0*/  IADD3 R13, P2, R37, R82, RZ ;  /* 0x00000052250d7210 */ /* 0x000fc80007f5e0ff */
[----:B------:R-:W-:Y:S02]  /*2df0*/  LEA.HI.X.SX32 R46, R82, R41, 0x1, P2 ;  /* 0x00000029522e7211 */ /* 0x000fe400010f0eff */
[----:B-123--:R-:W-:-:S04]  /*2e00*/  LEA R14, P2, R13, UR8, 0x1 ;  /* 0x000000080d0e7c11 */ /* 0x00efc8000f8408ff */
[----:B------:R-:W-:-:S05]  /*2e10*/  LEA.HI.X R15, R13, UR9, R46, 0x1, P2 ;  /* 0x000000090d0f7c11 */ /* 0x000fca00090f0c2e */
[----:B------:R1:W5:Y:S04]  /*2e20*/  LDG.E R46, desc[UR36][R14.64] ;  /* 0x000000240e2e7981 */ /* 0x000368000c1e1900 */
.L_x_839:
[----:B------:R-:W-:Y:S05]  /*2e30*/  BSYNC B2 ;  /* 0x0000000000027941 */ /* 0x000fea0003800000 */
.L_x_838:
        /* <DEDUP_REMOVED lines=11> */
[----:B--2---:R-:W-:-:S05]  /*2ef0*/  @P5 HMUL2 R46, R46, R13 ;  /* 0x0000000d2e2e5232 */ /* 0x004fca0000000000 */
[----:B------:R1:W-:Y:S03]  /*2f00*/  @!P3 STG.E desc[UR36][R14.64], R46 ;  /* 0x0000002e0e00b986 */ /* 0x0003e6000c101924 */
.L_x_837:
[----:B------:R-:W-:Y:S05]  /*2f10*/  BSYNC B1 ;  /* 0x0000000000017941 */ /* 0x000fea0003800000 */
.L_x_836:
        /* <DEDUP_REMOVED lines=8> */
[----:B------:R-:W-:-:S04]  /*2fa0*/  IADD3 R13, P2, R37, R82, RZ ;  /* 0x00000052250d7210 */ /* 0x000fc80007f5e0ff */
[----:B------:R-:W-:Y:S02]  /*2fb0*/  LEA.HI.X.SX32 R80, R82, R41, 0x1, P2 ;  /* 0x0000002952507211 */ /* 0x000fe400010f0eff */
[----:B-123--:R-:W-:-:S04]  /*2fc0*/  LEA R14, P2, R13, UR8, 0x1 ;  /* 0x000000080d0e7c11 */ /* 0x00efc8000f8408ff */
[----:B------:R-:W-:-:S05]  /*2fd0*/  LEA.HI.X R15, R13, UR9, R80, 0x1, P2 ;  /* 0x000000090d0f7c11 */ /* 0x000fca00090f0c50 */
[----:B------:R1:W5:Y:S04]  /*2fe0*/  LDG.E R47, desc[UR36][R14.64] ;  /* 0x000000240e2f7981 */ /* 0x000368000c1e1900 */
.L_x_843:
[----:B------:R-:W-:Y:S05]  /*2ff0*/  BSYNC B2 ;  /* 0x0000000000027941 */ /* 0x000fea0003800000 */
.L_x_842:
[----:B------:R-:W-:-:S06]  /*3000*/  UISETP.NE.AND UP0, UPT, UR5, URZ, UPT ;  /* 0x0000003f0500728c */ /* 0x000fcc000bf05270 */
[----:B------:R-:W-:-:S13]  /*3010*/  PLOP3.LUT P2, PT, PT, PT, UP0, 0x80, 0x0 ;  /* 0x000000000000781c */ /* 0x000fda0003f4f008 */
[----:B------:R-:W-:Y:S05]  /*3020*/  @P2 BRA `(.L_x_841) ;  /* 0x0000000000282947 */ /* 0x000fea0003800000 */
[----:B------:R-:W-:Y:S01]  /*3030*/  ISETP.NE.AND P5, PT, R24, RZ, PT ;  /* 0x000000ff1800720c */ /* 0x000fe20003fa5270 */
[----:B-123--:R-:W1:-:S12]  /*3040*/  @!P3 LDC.64 R14, c[0x0][0x248] ;  /* 0x00009200ff0ebb82 */ /* 0x00ee580000000a00 */
        /* <DEDUP_REMOVED lines=8> */
.L_x_841:
[----:B------:R-:W-:Y:S05]  /*30d0*/  BSYNC B1 ;  /* 0x0000000000017941 */ /* 0x000fea0003800000 */
.L_x_840:
        /* <DEDUP_REMOVED lines=13> */
.L_x_847:
[----:B------:R-:W-:Y:S05]  /*31b0*/  BSYNC B2 ;  /* 0x0000000000027941 */ /* 0x000fea0003800000 */
.L_x_846:
[----:B------:R-:W-:-:S06]  /*31c0*/  UISETP.NE.AND UP0, UPT, UR5, URZ, UPT ;  /* 0x0000003f0500728c */ /* 0x000fcc000bf05270 */
[----:B------:R-:W-:-:S13]  /*31d0*/  PLOP3.LUT P2, PT, PT, PT, UP0, 0x80, 0x0 ;  /* 0x000000000000781c */ /* 0x000fda0003f4f008 */
[----:B------:R-:W-:Y:S05]  /*31e0*/  @P2 BRA `(.L_x_845) ;  /* 0x0000000000282947 */ /* 0x000fea0003800000 */
[----:B------:R-:W-:Y:S01]  /*31f0*/  ISETP.NE.AND P5, PT, R24, RZ, PT ;  /* 0x000000ff1800720c */ /* 0x000fe20003fa5270 */
[----:B-123--:R-:W1:-:S12]  /*3200*/  @!P3 LDC.64 R14, c[0x0][0x248] ;  /* 0x00009200ff0ebb82 */ /* 0x00ee580000000a00 */
[----:B------:R-:W2:Y:S01]  /*3210*/  @P5 LDG.E R13, desc[UR36][R78.64+0x30] ;  /* 0x000030244e0d5981 */ /* 0x000ea2000c1e1900 */
[----:B------:R-:W-:Y:S01]  /*3220*/  @!P3 IADD3 R80, P4, R36, R82, RZ ;  /* 0x000000522450b210 */ /* 0x000fe20007f9e0ff */
[----:B0----5:R-:W-:-:S03]  /*3230*/  HADD2 R48, R48, R9 ;  /* 0x0000000930307230 */ /* 0x021fc60000000000 */
[----:B------:R-:W-:Y:S02]  /*3240*/  @!P3 LEA.HI.X.SX32 R81, R82, R40, 0x1, P4 ;  /* 0x000000285251b211 */ /* 0x000fe400020f0eff */
[----:B-1----:R-:W-:-:S04]  /*3250*/  @!P3 LEA R14, P4, R80, R14, 0x1 ;  /* 0x0000000e500eb211 */ /* 0x002fc800078808ff */
[----:B------:R-:W-:Y:S01]  /*3260*/  @!P3 LEA.HI.X R15, R80, R15, R81, 0x1, P4 ;  /* 0x0000000f500fb211 */ /* 0x000fe200020f0c51 */
[----:B--2---:R-:W-:-:S07]  /*3270*/  @P5 HFMA2.MMA R48, R48, R13, -RZ ;  /* 0x0000000d30305235 */ /* 0x004fce00001000ff */
[----:B------:R0:W-:Y:S04]  /*3280*/  @!P3 STG.E desc[UR36][R14.64], R48 ;  /* 0x000000300e00b986 */ /* 0x0001e8000c101924 */
.L_x_845:
[----:B------:R-:W-:Y:S05]  /*3290*/  BSYNC B1 ;  /* 0x0000000000017941 */ /* 0x000fea0003800000 */
.L_x_844:
        /* <DEDUP_REMOVED lines=8> */
[----:B------:R-:W-:-:S04]  /*3320*/  IADD3 R13, P2, R37, R82, RZ ;  /* 0x00000052250d7210 */ /* 0x000fc80007f5e0ff */
[----:B------:R-:W-:Y:S02]  /*3330*/  LEA.HI.X.SX32 R80, R82, R41, 0x1, P2 ;  /* 0x0000002952507211 */ /* 0x000fe400010f0eff */
[----:B0123--:R-:W-:-:S04]  /*3340*/  LEA R14, P2, R13, UR8, 0x1 ;  /* 0x000000080d0e7c11 */ /* 0x00ffc8000f8408ff */
[----:B------:R-:W-:-:S05]  /*3350*/  LEA.HI.X R15, R13, UR9, R80, 0x1, P2 ;  /* 0x000000090d0f7c11 */ /* 0x000fca00090f0c50 */
[----:B------:R0:W5:Y:S04]  /*3360*/  LDG.E R49, desc[UR36][R14.64] ;  /* 0x000000240e317981 */ /* 0x000168000c1e1900 */
.L_x_851:
[----:B------:R-:W-:Y:S05]  /*3370*/  BSYNC B2 ;  /* 0x0000000000027941 */ /* 0x000fea0003800000 */
.L_x_850:
[----:B------:R-:W-:-:S06]  /*3380*/  UISETP.NE.AND UP0, UPT, UR5, URZ, UPT ;  /* 0x0000003f0500728c */ /* 0x000fcc000bf05270 */
[----:B------:R-:W-:-:S13]  /*3390*/  PLOP3.LUT P2, PT, PT, PT, UP0, 0x80, 0x0 ;  /* 0x000000000000781c */ /* 0x000fda0003f4f008 */
[----:B------:R-:W-:Y:S05]  /*33a0*/  @P2 BRA `(.L_x_849) ;  /* 0x0000000000282947 */ /* 0x000fea0003800000 */
[----:B------:R-:W-:Y:S01]  /*33b0*/  ISETP.NE.AND P5, PT, R24, RZ, PT ;  /* 0x000000ff1800720c */ /* 0x000fe20003fa5270 */
[----:B0123--:R-:W0:-:S12]  /*33c0*/  @!P3 LDC.64 R14, c[0x0][0x248] ;  /* 0x00009200ff0ebb82 */ /* 0x00fe180000000a00 */
[----:B------:R-:W2:Y:S01]  /*33d0*/  @P5 LDG.E R80, desc[UR36][R78.64+0x40] ;  /* 0x000040244e505981 */ /* 0x000ea2000c1e1900 */
[----:B------:R-:W-:Y:S01]  /*33e0*/  @!P3 IADD3 R13, P4, R36, R82, RZ ;  /* 0x00000052240db210 */ /* 0x000fe20007f9e0ff */
[----:B-----5:R-:W-:-:S03]  /*33f0*/  HADD2 R49, R49, R10 ;  /* 0x0000000a31317230 */ /* 0x020fc60000000000 */
[----:B------:R-:W-:Y:S02]  /*3400*/  @!P3 LEA.HI.X.SX32 R82, R82, R40, 0x1, P4 ;  /* 0x000000285252b211 */ /* 0x000fe400020f0eff */
[----:B0-----:R-:W-:-:S04]  /*3410*/  @!P3 LEA R14, P4, R13, R14, 0x1 ;  /* 0x0000000e0d0eb211 */ /* 0x001fc800078808ff */
[----:B------:R-:W-:Y:S01]  /*3420*/  @!P3 LEA.HI.X R15, R13, R15, R82, 0x1, P4 ;  /* 0x0000000f0d0fb211 */ /* 0x000fe200020f0c52 */
[----:B--2---:R-:W-:-:S05]  /*3430*/  @P5 HMUL2 R49, R49, R80 ;  /* 0x0000005031315232 */ /* 0x004fca0000000000 */
[----:B------:R0:W-:Y:S03]  /*3440*/  @!P3 STG.E desc[UR36][R14.64], R49 ;  /* 0x000000310e00b986 */ /* 0x0001e6000c101924 */
.L_x_849:
[----:B------:R-:W-:Y:S05]  /*3450*/  BSYNC B1 ;  /* 0x0000000000017941 */ /* 0x000fea0003800000 */
.L_x_848:
        /* <DEDUP_REMOVED lines=13> */
.L_x_855:
[----:B------:R-:W-:Y:S05]  /*3530*/  BSYNC B2 ;  /* 0x0000000000027941 */ /* 0x000fea0003800000 */
.L_x_854:
[----:B------:R-:W-:-:S06]  /*3540*/  UISETP.NE.AND UP0, UPT, UR5, URZ, UPT ;  /* 0x0000003f0500728c */ /* 0x000fcc000bf05270 */
[----:B------:R-:W-:-:S13]  /*3550*/  PLOP3.LUT P2, PT, PT, PT, UP0, 0x80, 0x0 ;  /* 0x000000000000781c */ /* 0x000fda0003f4f008 */
[----:B------:R-:W-:Y:S05]  /*3560*/  @P2 BRA `(.L_x_853) ;  /* 0x0000000000282947 */ /* 0x000fea0003800000 */
[----:B------:R-:W-:Y:S01]  /*3570*/  ISETP.NE.AND P5, PT, R24, RZ, PT ;  /* 0x000000ff1800720c */ /* 0x000fe20003fa5270 */
[----:B0123--:R-:W0:-:S12]  /*3580*/  @!P3 LDC.64 R14, c[0x0][0x248] ;  /* 0x00009200ff0ebb82 */ /* 0x00fe180000000a00 */
[----:B------:R-:W2:Y:S01]  /*3590*/  @P5 LDG.E R80, desc[UR36][R78.64+0x50] ;  /* 0x000050244e505981 */ /* 0x000ea2000c1e1900 */
[----:B-----5:R-:W-:Y:S01]  /*35a0*/  HFMA2.MMA R51, R51, 1, 1, R20 ;  /* 0x3c003c0033337835 */ /* 0x020fe20000000014 */
[----:B------:R-:W-:-:S04]  /*35b0*/  @!P3 IADD3 R13, P4, R36, R82, RZ ;  /* 0x00000052240db210 */ /* 0x000fc80007f9e0ff */
[----:B------:R-:W-:Y:S02]  /*35c0*/  @!P3 LEA.HI.X.SX32 R82, R82, R40, 0x1, P4 ;  /* 0x000000285252b211 */ /* 0x000fe400020f0eff */
[----:B0-----:R-:W-:-:S04]  /*35d0*/  @!P3 LEA R14, P4, R13, R14, 0x1 ;  /* 0x0000000e0d0eb211 */ /* 0x001fc800078808ff */
[----:B------:R-:W-:Y:S01]  /*35e0*/  @!P3 LEA.HI.X R15, R13, R15, R82, 0x1, P4 ;  /* 0x0000000f0d0fb211 */ /* 0x000fe200020f0c52 */
[----:B--2---:R-:W-:-:S05]  /*35f0*/  @P5 HMUL2 R51, R51, R80 ;  /* 0x0000005033335232 */ /* 0x004fca0000000000 */
[----:B------:R0:W-:Y:S03]  /*3600*/  @!P3 STG.E desc[UR36][R14.64], R51 ;  /* 0x000000330e00b986 */ /* 0x0001e6000c101924 */
.L_x_853:
[----:B------:R-:W-:Y:S05]  /*3610*/  BSYNC B1 ;  /* 0x0000000000017941 */ /* 0x000fea0003800000 */
.L_x_852:
        /* <DEDUP_REMOVED lines=10> */
[----:B0123--:R-:W-:-:S04]  /*36c0*/  LEA R14, P2, R13, UR8, 0x1 ;  /* 0x000000080d0e7c11 */ /* 0x00ffc8000f8408ff */
[----:B------:R-:W-:-:S05]  /*36d0*/  LEA.HI.X R15, R13, UR9, R50, 0x1, P2 ;  /* 0x000000090d0f7c11 */ /* 0x000fca00090f0c32 */
[----:B------:R0:W5:Y:S04]  /*36e0*/  LDG.E R50, desc[UR36][R14.64] ;  /* 0x000000240e327981 */ /* 0x000168000c1e1900 */
.L_x_859:
[----:B------:R-:W-:Y:S05]  /*36f0*/  BSYNC B2 ;  /* 0x0000000000027941 */ /* 0x000fea0003800000 */
.L_x_858:
        /* <DEDUP_REMOVED lines=11> */
[----:B--2---:R-:W-:-:S07]  /*37b0*/  @P5 HFMA2.MMA R50, R50, R13, -RZ ;  /* 0x0000000d32325235 */ /* 0x004fce00001000ff */
[----:B------:R0:W-:Y:S04]  /*37c0*/  @!P3 STG.E desc[UR36][R14.64], R50 ;  /* 0x000000320e00b986 */ /* 0x0001e8000c101924 */
.L_x_857:
[----:B------:R-:W-:Y:S05]  /*37d0*/  BSYNC B1 ;  /* 0x0000000000017941 */ /* 0x000fea0003800000 */
.L_x_856:
        /* <DEDUP_REMOVED lines=13> */
.L_x_863:
[----:B------:R-:W-:Y:S05]  /*38b0*/  BSYNC B2 ;  /* 0x0000000000027941 */ /* 0x000fea0003800000 */
.L_x_862:
        /* <DEDUP_REMOVED lines=13> */
.L_x_861:
[----:B------:R-:W-:Y:S05]  /*3990*/  BSYNC B1 ;  /* 0x0000000000017941 */ /* 0x000fea0003800000 */
.L_x_860:
        /* <DEDUP_REMOVED lines=13> */
.L_x_867:
[----:B------:R-:W-:Y:S05]  /*3a70*/  BSYNC B2 ;  /* 0x0000000000027941 */ /* 0x000fea0003800000 */
.L_x_866:
[----:B------:R-:W-:-:S06]  /*3a80*/  UISETP.NE.AND UP0, UPT, UR5, URZ, UPT ;  /* 0x0000003f0500728c */ /* 0x000fcc000bf05270 */
[----:B------:R-:W-:-:S13]  /*3a90*/  PLOP3.LUT P2, PT, PT, PT, UP0, 0x80, 0x0 ;  /* 0x000000000000781c */ /* 0x000fda0003f4f008 */
[----:B------:R-:W-:Y:S05]  /*3aa0*/  @P2 BRA `(.L_x_865) ;  /* 0x0000000000282947 */ /* 0x000fea0003800000 */
[----:B------:R-:W-:Y:S01]  /*3ab0*/  ISETP.NE.AND P5, PT, R24, RZ, PT ;  /* 0x000000ff1800720c */ /* 0x000fe20003fa5270 */
[----:B0123--:R-:W0:-:S12]  /*3ac0*/  @!P3 LDC.64 R14, c[0x0][0x248] ;  /* 0x00009200ff0ebb82 */ /* 0x00fe180000000a00 */
[----:B------:R-:W2:Y:S01]  /*3ad0*/  @P5 LDG.E R80, desc[UR36][R78.64+0x80] ;  /* 0x000080244e505981 */ /* 0x000ea2000c1e1900 */
[----:B----45:R-:W-:Y:S01]  /*3ae0*/  HFMA2.MMA R53, R53, 1, 1, R26 ;  /* 0x3c003c0035357835 */ /* 0x030fe2000000001a */
[----:B------:R-:W-:-:S04]  /*3af0*/  @!P3 IADD3 R13, P4, R36, R82, RZ ;  /* 0x00000052240db210 */ /* 0x000fc80007f9e0ff */
[----:B------:R-:W-:Y:S02]  /*3b00*/  @!P3 LEA.HI.X.SX32 R82, R82, R40, 0x1, P4 ;  /* 0x000000285252b211 */ /* 0x000fe400020f0eff */
[----:B0-----:R-:W-:-:S04]  /*3b10*/  @!P3 LEA R14, P4, R13, R14, 0x1 ;  /* 0x0000000e0d0eb211 */ /* 0x001fc800078808ff */
[----:B------:R-:W-:Y:S01]  /*3b20*/  @!P3 LEA.HI.X R15, R13, R15, R82, 0x1, P4 ;  /* 0x0000000f0d0fb211 */ /* 0x000fe200020f0c52 */
[----:B--2---:R-:W-:-:S05]  /*3b30*/  @P5 HMUL2 R53, R53, R80 ;  /* 0x0000005035355232 */ /* 0x004fca0000000000 */
[----:B------:R0:W-:Y:S03]  /*3b40*/  @!P3 STG.E desc[UR36][R14.64], R53 ;  /* 0x000000350e00b986 */ /* 0x0001e6000c101924 */
.L_x_865:
[----:B------:R-:W-:Y:S05]  /*3b50*/  BSYNC B1 ;  /* 0x0000000000017941 */ /* 0x000fea0003800000 */
.L_x_864:
        /* <DEDUP_REMOVED lines=13> */
.L_x_871:
[----:B------:R-:W-:Y:S05]  /*3c30*/  BSYNC B2 ;  /* 0x0000000000027941 */ /* 0x000fea0003800000 */
.L_x_870:
[----:B------:R-:W-:-:S06]  /*3c40*/  UISETP.NE.AND UP0, UPT, UR5, URZ, UPT ;  /* 0x0000003f0500728c */ /* 0x000fcc000bf05270 */
[----:B------:R-:W-:-:S13]  /*3c50*/  PLOP3.LUT P2, PT, PT, PT, UP0, 0x80, 0x0 ;  /* 0x000000000000781c */ /* 0x000fda0003f4f008 */
[----:B------:R-:W-:Y:S05]  /*3c60*/  @P2 BRA `(.L_x_869) ;  /* 0x0000000000282947 */ /* 0x000fea0003800000 */
[----:B------:R-:W-:Y:S01]  /*3c70*/  ISETP.NE.AND P5, PT, R24, RZ, PT ;  /* 0x000000ff1800720c */ /* 0x000fe20003fa5270 */
[----:B0123--:R-:W0:-:S12]  /*3c80*/  @!P3 LDC.64 R14, c[0x0][0x248] ;  /* 0x00009200ff0ebb82 */ /* 0x00fe180000000a00 */
[----:B------:R-:W2:Y:S01]  /*3c90*/  @P5 LDG.E R13, desc[UR36][R78.64+0x90] ;  /* 0x000090244e0d5981 */ /* 0x000ea2000c1e1900 */
[----:B------:R-:W-:Y:S01]  /*3ca0*/  @!P3 IADD3 R80, P4, R36, R82, RZ ;  /* 0x000000522450b210 */ /* 0x000fe20007f9e0ff */
[----:B----45:R-:W-:-:S03]  /*3cb0*/  HADD2 R54, R54, R27 ;  /* 0x0000001b36367230 */ /* 0x030fc60000000000 */
[----:B------:R-:W-:Y:S02]  /*3cc0*/  @!P3 LEA.HI.X.SX32 R81, R82, R40, 0x1, P4 ;  /* 0x000000285251b211 */ /* 0x000fe400020f0eff */
[----:B0-----:R-:W-:-:S04]  /*3cd0*/  @!P3 LEA R14, P4, R80, R14, 0x1 ;  /* 0x0000000e500eb211 */ /* 0x001fc800078808ff */
[----:B------:R-:W-:Y:S01]  /*3ce0*/  @!P3 LEA.HI.X R15, R80, R15, R81, 0x1, P4 ;  /* 0x0000000f500fb211 */ /* 0x000fe200020f0c51 */
[----:B--2---:R-:W-:-:S07]  /*3cf0*/  @P5 HFMA2.MMA R54, R54, R13, -RZ ;  /* 0x0000000d36365235 */ /* 0x004fce00001000ff */
[----:B------:R0:W-:Y:S04]  /*3d00*/  @!P3 STG.E desc[UR36][R14.64], R54 ;  /* 0x000000360e00b986 */ /* 0x0001e8000c101924 */
.L_x_869:
[----:B------:R-:W-:Y:S05]  /*3d10*/  BSYNC B1 ;  /* 0x0000000000017941 */ /* 0x000fea0003800000 */
.L_x_868:
        /* <DEDUP_REMOVED lines=13> */
.L_x_875:
[----:B------:R-:W-:Y:S05]  /*3df0*/  BSYNC B2 ;  /* 0x0000000000027941 */ /* 0x000fea0003800000 */
.L_x_874:
        /* <DEDUP_REMOVED lines=13> */
.L_x_873:
[----:B------:R-:W-:Y:S05]  /*3ed0*/  BSYNC B1 ;  /* 0x0000000000017941 */ /* 0x000fea0003800000 */
.L_x_872:
        /* <DEDUP_REMOVED lines=13> */
.L_x_879:
[----:B------:R-:W-:Y:S05]  /*3fb0*/  BSYNC B2 ;  /* 0x0000000000027941 */ /* 0x000fea0003800000 */
.L_x_878:
        /* <DEDUP_REMOVED lines=13> */
.L_x_877:
[----:B------:R-:W-:Y:S05]  /*4090*/  BSYNC B1 ;  /* 0x0000000000017941 */ /* 0x000fea0003800000 */
.L_x_876:
        /* <DEDUP_REMOVED lines=13> */
.L_x_883:
[----:B------:R-:W-:Y:S05]  /*4170*/  BSYNC B2 ;  /* 0x0000000000027941 */ /* 0x000fea0003800000 */
.L_x_882:
        /* <DEDUP_REMOVED lines=13> */
.L_x_881:
[----:B------:R-:W-:Y:S05]  /*4250*/  BSYNC B1 ;  /* 0x0000000000017941 */ /* 0x000fea0003800000 */
.L_x_880:
        /* <DEDUP_REMOVED lines=13> */
.L_x_887:
[----:B------:R-:W-:Y:S05]  /*4330*/  BSYNC B2 ;  /* 0x0000000000027941 */ /* 0x000fea0003800000 */
.L_x_886:
        /* <DEDUP_REMOVED lines=13> */
.L_x_885:
[----:B------:R-:W-:Y:S05]  /*4410*/  BSYNC B1 ;  /* 0x0000000000017941 */ /* 0x000fea0003800000 */
.L_x_884:
[----:B------:R-:W-:Y:S01]  /*4420*/  BSSY B1, `(.L_x_888) ;  /* 0x000001b000017945 */ /* 0x000fe20003800000 */
[----:B------:R-:W-:-:S03]  /*4430*/  IMAD R11, R11, 0xf, R12 ;  /* 0x0000000f0b0b7824 */ /* 0x000fc600078e020c */
[----:B------:R-:W-:Y:S05]  /*4440*/  @P1 BRA `(.L_x_889) ;  /* 0x0000000000601947 */ /* 0x000fea0003800000 */
[----:B------:R-:W-:Y:S01]  /*4450*/  IMAD.SHL.U32 R80, R11, 0x8, RZ ;  /* 0x000000080b507824 */ /* 0x000fe200078e00ff */
[----:B------:R-:W-:Y:S01]  /*4460*/  BSSY B2, `(.L_x_890) ;  /* 0x0000009000027945 */ /* 0x000fe20003800000 */
[----:B------:R-:W-:-:S03]  /*4470*/  MOV R59, RZ ;  /* 0x000000ff003b7202 */ /* 0x000fc60000000f00 */
[----:B------:R-:W-:-:S13]  /*4480*/  ISETP.GE.AND P1, PT, R80, R39, PT ;  /* 0x000000275000720c */ /* 0x000fda0003f26270 */
[----:B------:R-:W-:Y:S05]  /*4490*/  @P1 BRA `(.L_x_891) ;  /* 0x0000000000141947 */ /* 0x000fea0003800000 */
[----:B------:R-:W-:-:S04]  /*44a0*/  IADD3 R11, P2, R37, R80, RZ ;  /* 0x00000050250b7210 */ /* 0x000fc80007f5e0ff */
[----:B0123--:R-:W-:Y:S02]  /*44b0*/  LEA.HI.X.SX32 R14, R80, R41, 0x1, P2 ;  /* 0x00000029500e7211 */ /* 0x00ffe400010f0eff */
[----:B------:R-:W-:-:S04]  /*44c0*/  LEA R12, P2, R11, UR8, 0x1 ;  /* 0x000000080b0c7c11 */ /* 0x000fc8000f8408ff */
[----:B------:R-:W-:-:S05]  /*44d0*/  LEA.HI.X R13, R11, UR9, R14, 0x1, P2 ;  /* 0x000000090b0d7c11 */ /* 0x000fca00090f0c0e */
[----:B------:R0:W5:Y:S04]  /*44e0*/  LDG.E R59, desc[UR36][R12.64] ;  /* 0x000000240c3b7981 */ /* 0x000168000c1e1900 */
.L_x_891:
[----:B------:R-:W-:Y:S05]  /*44f0*/  BSYNC B2 ;  /* 0x0000000000027941 */ /* 0x000fea0003800000 */
.L_x_890:
        /* <DEDUP_REMOVED lines=13> */
.L_x_889:
[----:B------:R-:W-:Y:S05]  /*45d0*/  BSYNC B1 ;  /* 0x0000000000017941 */ /* 0x000fea0003800000 */
.L_x_888:
        /* <DEDUP_REMOVED lines=25> */
.L_x_973:
        /* <DEDUP_REMOVED lines=34> */
.L_x_894:
[----:B------:R-:W-:Y:S05]  /*4990*/  BSYNC B1 ;  /* 0x0000000000017941 */ /* 0x000fea0003800000 */
.L_x_893:
[----:B------:R-:W-:-:S05]  /*49a0*/  VIADD R38, R38, 0x10 ;  /* 0x0000001026267836 */ /* 0x000fca0000000000 */
[----:B------:R-:W-:-:S13]  /*49b0*/  ISETP.GE.AND P0, PT, R38, R4, PT ;  /* 0x000000042600720c */ /* 0x000fda0003f06270 */
[----:B------:R-:W-:Y:S05]  /*49c0*/  @!P0 BRA `(.L_x_895) ;  /* 0xffffffdc009c8947 */ /* 0x000fea000383ffff */
.L_x_827:
[----:B------:R-:W-:Y:S05]  /*49d0*/  BSYNC B0 ;  /* 0x0000000000007941 */ /* 0x000fea0003800000 */
.L_x_826:
        /* <DEDUP_REMOVED lines=8> */
.L_x_978:
        /* <DEDUP_REMOVED lines=45> */
.L_x_904:
        /* <DEDUP_REMOVED lines=15> */
.L_x_902:
[----:B------:R-:W1:Y:S02]  /*4e20*/  LDS R4, [R12] ;  /* 0x000000000c047984 */ /* 0x000e640000000800 */
[----:B-1----:R-:W-:-:S04]  /*4e30*/  FADD.FTZ R4, -R11, R4 ;  /* 0x000000040b047221 */ /* 0x002fc80000010100 */
[----:B------:R-:W-:-:S04]  /*4e40*/  FMUL.FTZ R4, R4, 1.4426950216293334961 ;  /* 0x3fb8aa3b04047820 */ /* 0x000fc80000410000 */
[----:B------:R0:W2:Y:S03]  /*4e50*/  MUFU.EX2 R9, R4 ;  /* 0x0000000400097308 */ /* 0x0000a60000000800 */
.L_x_903:
[----:B------:R-:W-:Y:S05]  /*4e60*/  BSYNC B2 ;  /* 0x0000000000027941 */ /* 0x000fea0003800000 */
.L_x_901:
[----:B--2---:R3:W-:Y:S01]  /*4e70*/  STS [R12], R9 ;  /* 0x000000090c007388 */ /* 0x0047e20000000800 */
[----:B------:R-:W-:Y:S01]  /*4e80*/  FADD.FTZ R6, R9, R6 ;  /* 0x0000000609067221 */ /* 0x000fe20000010000 */
[----:B------:R-:W-:Y:S01]  /*4e90*/  VIADD R10, R10, 0x40 ;  /* 0x000000400a0a7836 */ /* 0x000fe20000000000 */
[----:B------:R-:W-:Y:S06]  /*4ea0*/  @P3 BRA `(.L_x_904) ;  /* 0xfffffffc00a03947 */ /* 0x000fec000383ffff */
.L_x_900:
[----:B------:R-:W-:Y:S05]  /*4eb0*/  BSYNC B1 ;  /* 0x0000000000017941 */ /* 0x000fea0003800000 */
.L_x_899:
        /* <DEDUP_REMOVED lines=8> */
.L_x_917:
        /* <DEDUP_REMOVED lines=13> */
.L_x_906:
[----:B------:R-:W1:Y:S02]  /*5010*/  LDS R7, [R8] ;  /* 0x0000000008077984 */ /* 0x000e640000000800 */
[----:B-1----:R-:W-:-:S04]  /*5020*/  FADD.FTZ R7, -R11, R7 ;  /* 0x000000070b077221 */ /* 0x002fc80000010100 */
[----:B------:R-:W-:-:S06]  /*5030*/  FMUL.FTZ R7, R7, 1.4426950216293334961 ;  /* 0x3fb8aa3b07077820 */ /* 0x000fcc0000410000 */
[----:B------:R-:W0:Y:S02]  /*5040*/  MUFU.EX2 R7, R7 ;  /* 0x0000000700077308 */ /* 0x000e240000000800 */
.L_x_907:
[----:B------:R-:W-:Y:S05]  /*5050*/  BSYNC B1 ;  /* 0x0000000000017941 */ /* 0x000fea0003800000 */
.L_x_905:
        /* <DEDUP_REMOVED lines=8> */
.L_x_909:
[----:B------:R-:W1:Y:S02]  /*50e0*/  LDS R6, [R8+0x100] ;  /* 0x0001000008067984 */ /* 0x000e640000000800 */
[----:B-1----:R-:W-:-:S04]  /*50f0*/  FADD.FTZ R6, -R11, R6 ;  /* 0x000000060b067221 */ /* 0x002fc80000010100 */
[----:B------:R-:W-:-:S06]  /*5100*/  FMUL.FTZ R6, R6, 1.4426950216293334961 ;  /* 0x3fb8aa3b06067820 */ /* 0x000fcc0000410000 */
[----:B------:R-:W3:Y:S02]  /*5110*/  MUFU.EX2 R6, R6 ;  /* 0x0000000600067308 */ /* 0x000ee40000000800 */
.L_x_910:
[----:B------:R-:W-:Y:S05]  /*5120*/  BSYNC B1 ;  /* 0x0000000000017941 */ /* 0x000fea0003800000 */
.L_x_908:
        /* <DEDUP_REMOVED lines=8> */
.L_x_912:
[----:B---3--:R-:W1:Y:S02]  /*51b0*/  LDS R6, [R8+0x200] ;  /* 0x0002000008067984 */ /* 0x008e640000000800 */
[----:B-1----:R-:W-:-:S04]  /*51c0*/  FADD.FTZ R6, -R11, R6 ;  /* 0x000000060b067221 */ /* 0x002fc80000010100 */
[----:B------:R-:W-:-:S06]  /*51d0*/  FMUL.FTZ R6, R6, 1.4426950216293334961 ;  /* 0x3fb8aa3b06067820 */ /* 0x000fcc0000410000 */
[----:B------:R-:W3:Y:S02]  /*51e0*/  MUFU.EX2 R6, R6 ;  /* 0x0000000600067308 */ /* 0x000ee40000000800 */
.L_x_913:
[----:B------:R-:W-:Y:S05]  /*51f0*/  BSYNC B1 ;  /* 0x0000000000017941 */ /* 0x000fea0003800000 */
.L_x_911:
        /* <DEDUP_REMOVED lines=8> */
.L_x_915:
[----:B------:R-:W1:Y:S02]  /*5280*/  LDS R4, [R8+0x300] ;  /* 0x0003000008047984 */ /* 0x000e640000000800 */
[----:B-1----:R-:W-:-:S04]  /*5290*/  FADD.FTZ R4, -R11, R4 ;  /* 0x000000040b047221 */ /* 0x002fc80000010100 */
[----:B------:R-:W-:-:S04]  /*52a0*/  FMUL.FTZ R4, R4, 1.4426950216293334961 ;  /* 0x3fb8aa3b04047820 */ /* 0x000fc80000410000 */
[----:B0-----:R0:W2:Y:S03]  /*52b0*/  MUFU.EX2 R7, R4 ;  /* 0x0000000400077308 */ /* 0x0010a60000000800 */
.L_x_916:
[----:B------:R-:W-:Y:S05]  /*52c0*/  BSYNC B1 ;  /* 0x0000000000017941 */ /* 0x000fea0003800000 */
.L_x_914:
[----:B--2---:R2:W-:Y:S01]  /*52d0*/  STS [R8+0x300], R7 ;  /* 0x0003000708007388 */ /* 0x0045e20000000800 */
[----:B---3--:R-:W-:Y:S01]  /*52e0*/  FADD.FTZ R6, R12, R7 ;  /* 0x000000070c067221 */ /* 0x008fe20000010000 */
[----:B------:R-:W-:Y:S06]  /*52f0*/  @!P3 BRA `(.L_x_917) ;  /* 0xfffffffc0010b947 */ /* 0x000fec000383ffff */
.L_x_898:
[----:B------:R-:W-:Y:S05]  /*5300*/  BSYNC B0 ;  /* 0x0000000000007941 */ /* 0x000fea0003800000 */
.L_x_897:
        /* <DEDUP_REMOVED lines=40> */
.L_x_918:
        /* <DEDUP_REMOVED lines=10> */
.L_x_924:
        /* <DEDUP_REMOVED lines=15> */
.L_x_923:
[----:B------:R-:W-:Y:S01]  /*5720*/  VIADD R0, R0, 0x40 ;  /* 0x0000004000007836 */ /* 0x000fe20000000000 */
[----:B------:R-:W-:Y:S06]  /*5730*/  @P3 BRA `(.L_x_924) ;  /* 0xfffffffc00bc3947 */ /* 0x000fec000383ffff */
.L_x_922:
[----:B------:R-:W-:Y:S05]  /*5740*/  BSYNC B1 ;  /* 0x0000000000017941 */ /* 0x000fea0003800000 */
.L_x_921:
        /* <DEDUP_REMOVED lines=9> */
.L_x_925:
        /* <DEDUP_REMOVED lines=34> */
.L_x_920:
[----:B------:R-:W-:Y:S05]  /*5a00*/  BSYNC B0 ;  /* 0x0000000000007941 */ /* 0x000fea0003800000 */
.L_x_919:
[----:B------:R-:W2:Y:S01]  /*5a10*/  S2R R19, SR_CTAID.X ;  /* 0x0000000000137919 */ /* 0x000ea20000002500 */
[----:B------:R-:W2:Y:S01]  /*5a20*/  LDC R17, c[0x0][0x288] ;  /* 0x0000a200ff117b82 */ /* 0x000ea20000000800 */
[----:B------:R-:W-:Y:S01]  /*5a30*/  SHF.R.S32.HI R5, RZ, 0x1f, R18 ;  /* 0x0000001fff057819 */ /* 0x000fe20000011412 */
[----:B------:R-:W-:Y:S01]  /*5a40*/  USHF.R.S32.HI UR4, URZ, 0x1f, UR41 ;  /* 0x0000001f3f047899 */ /* 0x000fe20008011429 */
[----:B------:R-:W-:Y:S01]  /*5a50*/  BSSY B0, `(.L_x_926) ;  /* 0x0000026000007945 */ /* 0x000fe20003800000 */
[----:B------:R-:W-:Y:S01]  /*5a60*/  UMOV UR5, 0x400 ;  /* 0x0000040000057882 */ /* 0x000fe20000000000 */
[----:B-1----:R-:W-:Y:S01]  /*5a70*/  LEA.HI R6, R5, R18, RZ, 0x4 ;  /* 0x0000001205067211 */ /* 0x002fe200078f20ff */
[----:B------:R-:W-:Y:S01]  /*5a80*/  ULEA.HI UR4, UR4, UR41, URZ, 0x2 ;  /* 0x0000002904047291 */ /* 0x000fe2000f8f103f */
[----:B------:R-:W-:Y:S01]  /*5a90*/  CS2R R30, SRZ ;  /* 0x00000000001e7805 */ /* 0x000fe2000001ff00 */
[----:B------:R-:W1:Y:S01]  /*5aa0*/  S2UR UR6, SR_CgaCtaId ;  /* 0x00000000000679c3 */ /* 0x000e620000008800 */
[----:B------:R-:W-:Y:S01]  /*5ab0*/  LOP3.LUT R5, R6, 0xfffffff0, RZ, 0xc0, !PT ;  /* 0xfffffff006057812 */ /* 0x000fe200078ec0ff */
[----:B------:R-:W-:Y:S01]  /*5ac0*/  ULOP3.LUT UR4, UR4, 0xfffffffc, URZ, 0xc0, !UPT ;  /* 0xfffffffc04047892 */ /* 0x000fe2000f8ec03f */
[----:B------:R-:W-:Y:S01]  /*5ad0*/  SHF.R.S32.HI R6, RZ, 0x4, R6 ;  /* 0x00000004ff067819 */ /* 0x000fe20000011406 */
[----:B------:R-:W-:Y:S01]  /*5ae0*/  UIADD3 UR5, UR5, 0x110, URZ ;  /* 0x0000011005057890 */ /* 0x000fe2000fffe03f */
[----:B------:R-:W-:Y:S01]  /*5af0*/  CS2R R28, SRZ ;  /* 0x00000000001c7805 */ /* 0x000fe2000001ff00 */
[----:B------:R-:W-:Y:S01]  /*5b00*/  IMAD.IADD R4, R18, 0x1, -R5 ;  /* 0x0000000112047824 */ /* 0x000fe200078e0a05 */
[----:B------:R-:W-:Y:S01]  /*5b10*/  UIADD3 UR4, UR41, -UR4, URZ ;  /* 0x8000000429047290 */ /* 0x000fe2000fffe03f */
[----:B------:R-:W-:-:S02]  /*5b20*/  ULDC UR7, c[0x0][0x284] ;  /* 0x0000a10000077ab9 */ /* 0x000fc40000000800 */
[C---:B------:R-:W-:Y:S01]  /*5b30*/  IMAD.SHL.U32 R25, R4.reuse, 0x8, RZ ;  /* 0x0000000804197824 */ /* 0x040fe200078e00ff */
[----:B------:R-:W-:Y:S02]  /*5b40*/  ISETP.GT.OR P3, PT, R4, 0x9, P2 ;  /* 0x000000090400780c */ /* 0x000fe40001764670 */
[C---:B------:R-:W-:Y:S01]  /*5b50*/  ISETP.NE.AND P1, PT, R6.reuse, UR4, PT ;  /* 0x0000000406007c0c */ /* 0x040fe2000bf25270 */
[----:B0-----:R-:W-:Y:S01]  /*5b60*/  IMAD R8, R33, UR7, R25 ;  /* 0x0000000721087c24 */ /* 0x001fe2000f8e0219 */
[----:B------:R-:W-:Y:S02]  /*5b70*/  ISETP.NE.OR P3, PT, R6, UR4, P3 ;  /* 0x0000000406007c0c */ /* 0x000fe40009f65670 */
[----:B------:R-:W-:Y:S02]  /*5b80*/  ISETP.GT.AND P0, PT, R4, 0x9, PT ;  /* 0x000000090400780c */ /* 0x000fe40003f04270 */
[----:B------:R-:W-:Y:S01]  /*5b90*/  SHF.R.S32.HI R14, RZ, 0x1f, R8 ;  /* 0x0000001fff0e7819 */ /* 0x000fe20000011408 */
[----:B--2---:R-:W-:Y:S01]  /*5ba0*/  IMAD R2, R2, R17, R19 ;  /* 0x0000001102027224 */ /* 0x004fe200078e0213 */
[----:B-1----:R-:W-:-:S03]  /*5bb0*/  ULEA UR5, UR6, UR5, 0x18 ;  /* 0x0000000506057291 */ /* 0x002fc6000f8ec03f */
        /* <DEDUP_REMOVED lines=14> */
.L_x_928:
[----:B-----5:R0:W-:Y:S02]  /*5ca0*/  STS.128 [R12], R28 ;  /* 0x0000001c0c007388 */ /* 0x0201e40000000c00 */
.L_x_927:
[----:B------:R-:W-:Y:S05]  /*5cb0*/  BSYNC B0 ;  /* 0x0000000000007941 */ /* 0x000fea0003800000 */
.L_x_926:
[----:B------:R-:W-:Y:S01]  /*5cc0*/  BAR.SYNC.DEFER_BLOCKING 0x0 ;  /* 0x0000000000007b1d */ /* 0x000fe20000010000 */
[----:B------:R-:W-:Y:S01]  /*5cd0*/  HFMA2.MMA R7, -RZ, RZ, 0, 0 ;  /* 0x00000000ff077435 */ /* 0x000fe200000001ff */
[----:B------:R-:W-:Y:S01]  /*5ce0*/  IMAD.MOV.U32 R0, RZ, RZ, RZ ;  /* 0x000000ffff007224 */ /* 0x000fe200078e00ff */
[----:B------:R-:W-:Y:S01]  /*5cf0*/  MOV R50, RZ ;  /* 0x000000ff00327202 */ /* 0x000fe20000000f00 */
[----:B------:R-:W-:Y:S02]  /*5d00*/  IMAD.MOV.U32 R15, RZ, RZ, RZ ;  /* 0x000000ffff0f7224 */ /* 0x000fe400078e00ff */
[----:B------:R-:W-:Y:S01]  /*5d10*/  BSSY B0, `(.L_x_929) ;  /* 0x0000196000007945 */ /* 0x000fe20003800000 */
[----:B------:R-:W-:Y:S02]  /*5d20*/  IMAD.MOV.U32 R11, RZ, RZ, RZ ;  /* 0x000000ffff0b7224 */ /* 0x000fe400078e00ff */
[----:B------:R-:W-:Y:S02]  /*5d30*/  IMAD.MOV.U32 R48, RZ, RZ, RZ ;  /* 0x000000ffff307224 */ /* 0x000fe400078e00ff */
[----:B------:R-:W-:-:S02]  /*5d40*/  IMAD.MOV.U32 R46, RZ, RZ, RZ ;  /* 0x000000ffff2e7224 */ /* 0x000fc400078e00ff */
[----:B----4-:R-:W-:Y:S01]  /*5d50*/  IMAD.MOV.U32 R27, RZ, RZ, RZ ;  /* 0x000000ffff1b7224 */ /* 0x010fe200078e00ff */
[----:B------:R-:W-:Y:S06]  /*5d60*/  @P0 BRA `(.L_x_930) ;  /* 0x0000001800400947 */ /* 0x000fec0003800000 */
[----:B------:R-:W-:Y:S01]  /*5d70*/  IADD3 R26, R6, R3, RZ ;  /* 0x00000003061a7210 */ /* 0x000fe20007ffe0ff */
[----:B------:R-:W-:Y:S01]  /*5d80*/  IMAD.U32 R49, RZ, RZ, UR7 ;  /* 0x00000007ff317e24 */ /* 0x000fe2000f8e00ff */
[----:B------:R-:W-:Y:S01]  /*5d90*/  ULDC.64 UR4, c[0x0][0x250] ;  /* 0x0000940000047ab9 */ /* 0x000fe20000000a00 */
[----:B------:R-:W-:Y:S01]  /*5da0*/  BSSY B1, `(.L_x_931) ;  /* 0x00000a1000017945 */ /* 0x000fe20003800000 */
[----:B------:R-:W-:Y:S01]  /*5db0*/  IMAD.U32 R52, RZ, RZ, UR4 ;  /* 0x00000004ff347e24 */ /* 0x000fe2000f8e00ff */
[----:B------:R-:W-:Y:S01]  /*5dc0*/  MOV R53, UR5 ;  /* 0x0000000500357c02 */ /* 0x000fe20008000f00 */
[----:B------:R-:W-:Y:S01]  /*5dd0*/  IMAD R5, R26, 0x50, RZ ;  /* 0x000000501a057824 */ /* 0x000fe200078e02ff */
[----:B------:R-:W-:Y:S02]  /*5de0*/  VIMNMX R49, R49, UR41, PT ;  /* 0x0000002931317c48 */ /* 0x000fe4000bfe0100 */
[----:B------:R-:W-:Y:S02]  /*5df0*/  LEA R47, R6, UR42, 0x1 ;  /* 0x0000002a062f7c11 */ /* 0x000fe4000f8e08ff */
[----:B------:R-:W-:-:S02]  /*5e00*/  SHF.R.S32.HI R9, RZ, 0x1f, R5 ;  /* 0x0000001fff097819 */ /* 0x000fc40000011405 */
[----:B------:R-:W-:-:S04]  /*5e10*/  IADD3 R0, P3, R10, R5, RZ ;  /* 0x000000050a007210 */ /* 0x000fc80007f7e0ff */
[----:B------:R-:W-:Y:S01]  /*5e20*/  LEA R20, P4, R0, R52, 0x1 ;  /* 0x0000003400147211 */ /* 0x000fe200078808ff */
[----:B------:R-:W-:Y:S01]  /*5e30*/  IMAD.X R13, R22, 0x1, R9, P3 ;  /* 0x00000001160d7824 */ /* 0x000fe200018e0609 */
[----:B------:R-:W-:-:S04]  /*5e40*/  ISETP.GE.AND P3, PT, R26, R49, PT ;  /* 0x000000311a00720c */ /* 0x000fc80003f66270 */
[----:B------:R-:W-:Y:S01]  /*5e50*/  LEA.HI.X R21, R0, R53, R13, 0x1, P4 ;  /* 0x0000003500157211 */ /* 0x000fe200020f0c0d */
[----:B------:R-:W-:-:S08]  /*5e60*/  IMAD.MOV.U32 R0, RZ, RZ, RZ ;  /* 0x000000ffff007224 */ /* 0x000fd000078e00ff */
[----:B------:R-:W-:Y:S05]  /*5e70*/  @P3 BRA `(.L_x_932) ;  /* 0x00000008004c3947 */ /* 0x000fea0003800000 */
[----:B------:R-:W-:Y:S01]  /*5e80*/  ULOP3.LUT UR5, URZ, UR7, URZ, 0x33, !UPT ;  /* 0x000000073f057292 */ /* 0x000fe2000f8e333f */
[----:B------:R-:W1:Y:S01]  /*5e90*/  LDC.64 R44, c[0x0][0x2e8] ;  /* 0x0000ba00ff2c7b82 */ /* 0x000e620000000a00 */
[----:B------:R-:W-:Y:S01]  /*5ea0*/  UIADD3 UR4, -UR40, URZ, URZ ;  /* 0x0000003f28047290 */ /* 0x000fe2000fffe13f */
[----:B------:R-:W-:Y:S01]  /*5eb0*/  IADD3 R0, -R3, -0x2, -R6 ;  /* 0xfffffffe03007810 */ /* 0x000fe20007ffe906 */
[----:B------:R-:W-:Y:S01]  /*5ec0*/  IMAD R32, R16, R17, R19 ;  /* 0x0000001110207224 */ /* 0x000fe200078e0213 */
[----:B------:R-:W-:Y:S01]  /*5ed0*/  BSSY B2, `(.L_x_933) ;  /* 0x0000039000027945 */ /* 0x000fe20003800000 */
[----:B------:R-:W-:Y:S01]  /*5ee0*/  UISETP.LT.AND UP0, UPT, UR5, UR4, UPT ;  /* 0x000000040500728c */ /* 0x000fe2000bf01270 */
[----:B------:R-:W-:Y:S01]  /*5ef0*/  HFMA2.MMA R46, -RZ, RZ, 0, 0 ;  /* 0x00000000ff2e7435 */ /* 0x000fe200000001ff */
[----:B------:R-:W-:Y:S01]  /*5f00*/  IMAD R7, R32, 0x50, R25 ;  /* 0x0000005020077824 */ /* 0x000fe200078e0219 */
[----:B------:R-:W-:Y:S01]  /*5f10*/  MOV R27, RZ ;  /* 0x000000ff001b7202 */ /* 0x000fe20000000f00 */
[----:B------:R-:W-:Y:S01]  /*5f20*/  USEL UR4, UR5, UR4, !UP0 ;  /* 0x0000000405047287 */ /* 0x000fe2000c000000 */
[----:B------:R-:W-:Y:S01]  /*5f30*/  IMAD.MOV.U32 R56, RZ, RZ, R26 ;  /* 0x000000ffff387224 */ /* 0x000fe200078e001a */
[----:B------:R-:W-:Y:S01]  /*5f40*/  MOV R11, RZ ;  /* 0x000000ff000b7202 */ /* 0x000fe20000000f00 */
[----:B------:R-:W-:-:S02]  /*5f50*/  IMAD.MOV.U32 R48, RZ, RZ, RZ ;  /* 0x000000ffff307224 */ /* 0x000fc400078e00ff */
[----:B------:R-:W-:Y:S02]  /*5f60*/  IMAD.MOV.U32 R50, RZ, RZ, RZ ;  /* 0x000000ffff327224 */ /* 0x000fe400078e00ff */
[----:B------:R-:W-:Y:S01]  /*5f70*/  VIADD R51, R0, -UR4 ;  /* 0x8000000400337c36 */ /* 0x000fe20008000000 */
[----:B------:R-:W-:Y:S01]  /*5f80*/  HFMA2.MMA R0, -RZ, RZ, 0, 0 ;  /* 0x00000000ff007435 */ /* 0x000fe200000001ff */
[----:B------:R-:W-:-:S03]  /*5f90*/  IMAD.MOV.U32 R15, RZ, RZ, RZ ;  /* 0x000000ffff0f7224 */ /* 0x000fc600078e00ff */
[----:B------:R-:W-:Y:S01]  /*5fa0*/  LOP3.LUT P3, RZ, R51, 0x4, RZ, 0xc0, !PT ;  /* 0x0000000433ff7812 */ /* 0x000fe2000786c0ff */
[----:B-1----:R-:W-:-:S04]  /*5fb0*/  IMAD.WIDE R44, R7, 0x2, R44 ;  /* 0x00000002072c7825 */ /* 0x002fc800078e022c */
[----:B------:R-:W-:-:S08]  /*5fc0*/  IMAD.MOV.U32 R7, RZ, RZ, RZ ;  /* 0x000000ffff077224 */ /* 0x000fd000078e00ff */
[----:B------:R-:W-:Y:S05]  /*5fd0*/  @P3 BRA `(.L_x_934) ;  /* 0x0000000000a03947 */ /* 0x000fea0003800000 */
[----:B------:R-:W-:Y:S01]  /*5fe0*/  IADD3 R5, P2, R8, R5, RZ ;  /* 0x0000000508057210 */ /* 0x000fe20007f5e0ff */
[----:B------:R-:W-:-:S04]  /*5ff0*/  ULDC UR4, c[0x0][0x29c] ;  /* 0x0000a70000047ab9 */ /* 0x000fc80000000800 */
[----:B------:R-:W-:Y:S01]  /*6000*/  IMAD.X R0, R14, 0x1, R9, P2 ;  /* 0x000000010e007824 */ /* 0x000fe200010e0609 */
        /* <DEDUP_REMOVED lines=20> */
.L_x_935:
        /* <DEDUP_REMOVED lines=17> */
.L_x_934:
[----:B------:R-:W-:Y:S05]  /*6260*/  BSYNC B2 ;  /* 0x0000000000027941 */ /* 0x000fea0003800000 */
.L_x_933:
[----:B------:R-:W-:-:S13]  /*6270*/  LOP3.LUT P3, RZ, R51, 0xfffffffc, RZ, 0xc0, !PT ;  /* 0xfffffffc33ff7812 */ /* 0x000fda000786c0ff */
[----:B------:R-:W-:Y:S05]  /*6280*/  @!P3 BRA `(.L_x_932) ;  /* 0x000000040048b947 */ /* 0x000fea0003800000 */
[----:B------:R-:W2:Y:S01]  /*6290*/  LDC.64 R52, c[0x0][0x250] ;  /* 0x00009400ff347b82 */ /* 0x000ea20000000a00 */
[----:B------:R-:W-:Y:S02]  /*62a0*/  ULDC UR4, c[0x0][0x29c] ;  /* 0x0000a70000047ab9 */ /* 0x000fe40000000800 */
[----:B------:R-:W-:-:S06]  /*62b0*/  UISETP.NE.AND UP0, UPT, UR4, URZ, UPT ;  /* 0x0000003f0400728c */ /* 0x000fcc000bf05270 */
[----:B------:R-:W-:-:S13]  /*62c0*/  PLOP3.LUT P2, PT, PT, PT, UP0, 0x80, 0x0 ;  /* 0x000000000000781c */ /* 0x000fda0003f4f008 */
.L_x_938:
[----:B------:R-:W-:Y:S01]  /*62d0*/  IMAD R5, R56, 0x50, RZ ;  /* 0x0000005038057824 */ /* 0x000fe200078e02ff */
[----:B------:R-:W-:-:S04]  /*62e0*/  ISETP.NE.AND P5, PT, R24, RZ, PT ;  /* 0x000000ff1800720c */ /* 0x000fc80003fa5270 */
[----:B------:R-:W-:Y:S02]  /*62f0*/  SHF.R.S32.HI R9, RZ, 0x1f, R5 ;  /* 0x0000001fff097819 */ /* 0x000fe40000011405 */
[-C--:B------:R-:W-:Y:S02]  /*6300*/  IADD3 R13, P3, R8, R5.reuse, RZ ;  /* 0x00000005080d7210 */ /* 0x080fe40007f7e0ff */
[----:B------:R-:W-:Y:S02]  /*6310*/  IADD3 R5, P4, R10, R5, RZ ;  /* 0x000000050a057210 */ /* 0x000fe40007f9e0ff */
[----:B-1----:R-:W-:Y:S02]  /*6320*/  IADD3.X R34, R14, R9, RZ, P3, !PT ;  /* 0x000000090e227210 */ /* 0x002fe40001ffe4ff */
[-C--:B--2---:R-:W-:Y:S01]  /*6330*/  LEA R58, P3, R13, R52.reuse, 0x1 ;  /* 0x000000340d3a7211 */ /* 0x084fe200078608ff */
        /* <DEDUP_REMOVED lines=17> */
.L_x_936:
[----:B------:R-:W-:Y:S01]  /*6450*/  IMAD.IADD R5, R56, 0x1, -R3 ;  /* 0x0000000138057824 */ /* 0x000fe200078e0a03 */
[----:B------:R1:W5:Y:S02]  /*6460*/  LDG.E.128 R36, desc[UR36][R58.64+0x280] ;  /* 0x000280243a247981 */ /* 0x000364000c1e1d00 */
[----:B-----5:R-:W-:Y:S02]  /*6470*/  HADD2.F32 R9, -RZ, R32.H1_H1 ;  /* 0x30000020ff097230 */ /* 0x020fe40000004100 */
[--C-:B------:R-:W-:Y:S01]  /*6480*/  HADD2.F32 R42, -RZ, R34.reuse.H0_H0 ;  /* 0x20000022ff2a7230 */ /* 0x100fe20000004100 */
[----:B------:R-:W-:Y:S01]  /*6490*/  LEA R17, R5, UR42, 0x1 ;  /* 0x0000002a05117c11 */ /* 0x000fe2000f8e08ff */
[----:B------:R-:W-:Y:S02]  /*64a0*/  HADD2.F32 R13, -RZ, R34.H1_H1 ;  /* 0x30000022ff0d7230 */ /* 0x000fe40000004100 */
[--C-:B--2---:R-:W-:Y:S02]  /*64b0*/  HADD2.F32 R34, -RZ, R35.reuse.H0_H0 ;  /* 0x20000023ff227230 */ /* 0x104fe40000004100 */
[----:B------:R-:W2:Y:S01]  /*64c0*/  LDS.U16 R5, [R17] ;  /* 0x0000000011057984 */ /* 0x000ea20000000400 */
[----:B------:R-:W-:-:S02]  /*64d0*/  HADD2.F32 R35, -RZ, R35.H1_H1 ;  /* 0x30000023ff237230 */ /* 0x000fc40000004100 */
[----:B--2---:R-:W-:Y:S02]  /*64e0*/  HADD2.F32 R40, -RZ, R5.H0_H0 ;  /* 0x20000005ff287230 */ /* 0x004fe40000004100 */
[----:B------:R-:W-:Y:S02]  /*64f0*/  HADD2.F32 R5, -RZ, R32.H0_H0 ;  /* 0x20000020ff057230 */ /* 0x000fe40000004100 */
[--C-:B------:R-:W-:Y:S02]  /*6500*/  HADD2.F32 R32, -RZ, R33.reuse.H0_H0 ;  /* 0x20000021ff207230 */ /* 0x100fe40000004100 */
[C---:B------:R-:W-:Y:S01]  /*6510*/  FFMA.FTZ R46, R40.reuse, R9, R46 ;  /* 0x00000009282e7223 */ /* 0x040fe2000001002e */
[----:B------:R-:W-:Y:S02]  /*6520*/  HADD2.F32 R33, -RZ, R33.H1_H1 ;  /* 0x30000021ff217230 */ /* 0x000fe40000004100 */
[C---:B------:R-:W-:Y:S01]  /*6530*/  FFMA.FTZ R51, R40.reuse, R5, R27 ;  /* 0x0000000528337223 */ /* 0x040fe2000001001b */
[C---:B------:R-:W-:Y:S01]  /*6540*/  FFMA.FTZ R60, R40.reuse, R42, R11 ;  /* 0x0000002a283c7223 */ /* 0x040fe2000001000b */
[C---:B-1----:R-:W-:Y:S01]  /*6550*/  FFMA.FTZ R58, R40.reuse, R32, R7 ;  /* 0x00000020283a7223 */ /* 0x042fe20000010007 */
        /* <DEDUP_REMOVED lines=16> */
.L_x_937:
[----:B------:R-:W2:Y:S01]  /*6660*/  LDS.U16 R0, [R17+0x8] ;  /* 0x0000080011007984 */ /* 0x000ea20000000400 */
[----:B------:R-:W-:Y:S01]  /*6670*/  IADD3 R56, R56, 0x8, RZ ;  /* 0x0000000838387810 */ /* 0x000fe20007ffe0ff */
[--C-:B------:R-:W-:Y:S02]  /*6680*/  HADD2.F32 R7, -RZ, R37.reuse.H0_H0 ;  /* 0x20000025ff077230 */ /* 0x100fe40000004100 */
[--C-:B------:R-:W-:Y:S01]  /*6690*/  HADD2.F32 R27, -RZ, R36.reuse.H0_H0 ;  /* 0x20000024ff1b7230 */ /* 0x100fe20000004100 */
[----:B------:R-:W-:Y:S01]  /*66a0*/  ISETP.GE.AND P3, PT, R56, R49, PT ;  /* 0x000000313800720c */ /* 0x000fe20003f66270 */
[----:B------:R-:W-:Y:S02]  /*66b0*/  HADD2.F32 R5, -RZ, R36.H1_H1 ;  /* 0x30000024ff057230 */ /* 0x000fe40000004100 */
        /* <DEDUP_REMOVED lines=15> */
.L_x_932:
[----:B------:R-:W-:Y:S05]  /*67b0*/  BSYNC B1 ;  /* 0x0000000000017941 */ /* 0x000fea0003800000 */
.L_x_931:
[----:B------:R-:W-:-:S13]  /*67c0*/  ISETP.GE.AND P3, PT, R26, UR41, PT ;  /* 0x000000291a007c0c */ /* 0x000fda000bf66270 */
[----:B------:R-:W-:Y:S05]  /*67d0*/  @P3 BRA `(.L_x_930) ;  /* 0x0000000c00a43947 */ /* 0x000fea0003800000 */
[----:B------:R-:W2:Y:S01]  /*67e0*/  LDC R9, c[0x0][0x288] ;  /* 0x0000a200ff097b82 */ /* 0x000ea20000000800 */
[----:B------:R-:W-:Y:S01]  /*67f0*/  IMAD.U32 R5, RZ, RZ, UR40 ;  /* 0x00000028ff057e24 */ /* 0x000fe2000f8e00ff */
[----:B------:R-:W-:Y:S04]  /*6800*/  BSSY B1, `(.L_x_939) ;  /* 0x000004c000017945 */ /* 0x000fe80003800000 */
[----:B-1----:R-:W-:Y:S02]  /*6810*/  IADD3 R32, -R6, -0x2, R5 ;  /* 0xfffffffe06207810 */ /* 0x002fe40007ffe105 */
[----:B------:R-:W1:Y:S03]  /*6820*/  LDC.64 R44, c[0x0][0x2e8] ;  /* 0x0000ba00ff2c7b82 */ /* 0x000e660000000a00 */
[----:B------:R-:W-:-:S05]  /*6830*/  IMAD.IADD R5, R32, 0x1, -R3 ;  /* 0x0000000120057824 */ /* 0x000fca00078e0a03 */
[----:B------:R-:W-:Y:S01]  /*6840*/  LOP3.LUT P3, RZ, R5, 0x4, RZ, 0xc0, !PT ;  /* 0x0000000405ff7812 */ /* 0x000fe2000786c0ff */
[----:B--2---:R-:W-:-:S04]  /*6850*/  IMAD R32, R16, R9, R19 ;  /* 0x0000000910207224 */ /* 0x004fc800078e0213 */
[----:B------:R-:W-:-:S04]  /*6860*/  IMAD R9, R32, 0x50, R25 ;  /* 0x0000005020097824 */ /* 0x000fc800078e0219 */
[----:B-1----:R-:W-:-:S04]  /*6870*/  IMAD.WIDE R44, R9, 0x2, R44 ;  /* 0x00000002092c7825 */ /* 0x002fc800078e022c */
[----:B------:R-:W-:Y:S05]  /*6880*/  @P3 BRA `(.L_x_940) ;  /* 0x00000004000c3947 */ /* 0x000fea0003800000 */
[----:B------:R-:W1:Y:S01]  /*6890*/  LDC R17, c[0x0][0x284] ;  /* 0x0000a100ff117b82 */ /* 0x000e620000000800 */
[----:B------:R-:W-:Y:S01]  /*68a0*/  BSSY B2, `(.L_x_941) ;  /* 0x0000040000027945 */ /* 0x000fe20003800000 */
[----:B-1----:R-:W-:-:S13]  /*68b0*/  ISETP.GE.AND P3, PT, R26, R17, PT ;  /* 0x000000111a00720c */ /* 0x002fda0003f66270 */
[----:B------:R-:W-:Y:S05]  /*68c0*/  @!P3 BRA `(.L_x_942) ;  /* 0x0000000000f4b947 */ /* 0x000fea0003800000 */
[----:B------:R-:W-:Y:S01]  /*68d0*/  IABS R34, R17 ;  /* 0x0000001100227213 */ /* 0x000fe20000000000 */
[----:B------:R-:W-:Y:S01]  /*68e0*/  IMAD.MOV.U32 R32, RZ, RZ, RZ ;  /* 0x000000ffff207224 */ /* 0x000fe200078e00ff */
[----:B------:R-:W-:Y:S01]  /*68f0*/  IABS R13, R26 ;  /* 0x0000001a000d7213 */ /* 0x000fe20000000000 */
[----:B------:R-:W1:Y:S01]  /*6900*/  LDS.U16 R47, [R47] ;  /* 0x000000002f2f7984 */ /* 0x000e620000000400 */
[----:B------:R-:W2:Y:S01]  /*6910*/  I2F.RP R35, R34 ;  /* 0x0000002200237306 */ /* 0x000ea20000209400 */
[----:B------:R-:W-:Y:S01]  /*6920*/  ISETP.GE.AND P3, PT, R26, RZ, PT ;  /* 0x000000ff1a00720c */ /* 0x000fe20003f66270 */
[----:B------:R-:W-:Y:S01]  /*6930*/  ULDC UR4, c[0x0][0x29c] ;  /* 0x0000a70000047ab9 */ /* 0x000fe20000000800 */
[----:B------:R-:W-:-:S05]  /*6940*/  ISETP.NE.AND P4, PT, R17, RZ, PT ;  /* 0x000000ff1100720c */ /* 0x000fca0003f85270 */
[----:B--2---:R-:W2:Y:S02]  /*6950*/  MUFU.RCP R35, R35 ;  /* 0x0000002300237308 */ /* 0x004ea40000001000 */
[----:B--2---:R-:W-:-:S06]  /*6960*/  IADD3 R33, R35, 0xffffffe, RZ ;  /* 0x0ffffffe23217810 */ /* 0x004fcc0007ffe0ff */
[----:B------:R-:W2:Y:S02]  /*6970*/  F2I.FTZ.U32.TRUNC.NTZ R33, R33 ;  /* 0x0000002100217305 */ /* 0x000ea4000021f000 */
[----:B--2---:R-:W-:-:S04]  /*6980*/  IMAD.MOV R9, RZ, RZ, -R33 ;  /* 0x000000ffff097224 */ /* 0x004fc800078e0a21 */
        /* <DEDUP_REMOVED lines=33> */
.L_x_943:
[--C-:B-----5:R-:W-:Y:S02]  /*6ba0*/  HADD2.F32 R9, -RZ, R32.reuse.H0_H0 ;  /* 0x20000020ff097230 */ /* 0x120fe40000004100 */
[----:B------:R-:W-:Y:S02]  /*6bb0*/  HADD2.F32 R13, -RZ, R32.H1_H1 ;  /* 0x30000020ff0d7230 */ /* 0x000fe40000004100 */
[--C-:B-1----:R-:W-:Y:S02]  /*6bc0*/  HADD2.F32 R32, -RZ, R34.reuse.H0_H0 ;  /* 0x20000022ff207230 */ /* 0x102fe40000004100 */
        /* <DEDUP_REMOVED lines=13> */
.L_x_942:
[----:B------:R-:W-:Y:S05]  /*6ca0*/  BSYNC B2 ;  /* 0x0000000000027941 */ /* 0x000fea0003800000 */
.L_x_941:
[----:B------:R-:W-:-:S07]  /*6cb0*/  VIADD R26, R26, 0x4 ;  /* 0x000000041a1a7836 */ /* 0x000fce0000000000 */
.L_x_940:
[----:B------:R-:W-:Y:S05]  /*6cc0*/  BSYNC B1 ;  /* 0x0000000000017941 */ /* 0x000fea0003800000 */
.L_x_939:
[----:B------:R-:W-:-:S13]  /*6cd0*/  LOP3.LUT P3, RZ, R5, 0xfffffffc, RZ, 0xc0, !PT ;  /* 0xfffffffc05ff7812 */ /* 0x000fda000786c0ff */
[----:B------:R-:W-:Y:S05]  /*6ce0*/  @!P3 BRA `(.L_x_930) ;  /* 0x000000080060b947 */ /* 0x000fea0003800000 */
[----:B------:R-:W-:Y:S01]  /*6cf0*/  LEA R20, R26, UR38, 0x1 ;  /* 0x000000261a147c11 */ /* 0x000fe2000f8e08ff */
[----:B------:R-:W-:Y:S01]  /*6d00*/  IMAD.MOV.U32 R9, RZ, RZ, 0x50 ;  /* 0x00000050ff097424 */ /* 0x000fe200078e00ff */
[----:B------:R-:W-:-:S03]  /*6d10*/  MOV R5, RZ ;  /* 0x000000ff00057202 */ /* 0x000fc60000000f00 */
[----:B------:R-:W-:Y:S02]  /*6d20*/  IMAD R20, R3, -0x2, R20 ;  /* 0xfffffffe03147824 */ /* 0x000fe400078e0214 */
[----:B------:R-:W-:Y:S02]  /*6d30*/  IMAD R9, R26, R9, 0x140 ;  /* 0x000001401a097424 */ /* 0x000fe400078e0209 */
[----:B------:R-:W-:-:S07]  /*6d40*/  VIADD R54, R20, UR39 ;  /* 0x0000002714367c36 */ /* 0x000fce0008000000 */
.L_x_950:
[----:B------:R-:W1:Y:S01]  /*6d50*/  LDC R17, c[0x0][0x284] ;  /* 0x0000a100ff117b82 */ /* 0x000e620000000800 */
[----:B------:R-:W-:Y:S01]  /*6d60*/  IADD3 R13, R9, -0x140, RZ ;  /* 0xfffffec0090d7810 */ /* 0x000fe20007ffe0ff */
[----:B------:R-:W-:Y:S03]  /*6d70*/  BSSY B1, `(.L_x_944) ;  /* 0x0000047000017945 */ /* 0x000fe60003800000 */
[----:B------:R-:W-:-:S03]  /*6d80*/  IADD3 R21, P3, R10, R13, RZ ;  /* 0x0000000d0a157210 */ /* 0x000fc60007f7e0ff */
[----:B------:R-:W2:Y:S01]  /*6d90*/  LDC.64 R52, c[0x0][0x250] ;  /* 0x00009400ff347b82 */ /* 0x000ea20000000a00 */
[----:B------:R-:W-:Y:S01]  /*6da0*/  LEA.HI.X.SX32 R32, R13, R22, 0x1, P3 ;  /* 0x000000160d207211 */ /* 0x000fe200018f0eff */
[----:B------:R-:W-:Y:S01]  /*6db0*/  IMAD.IADD R13, R54, 0x1, R5 ;  /* 0x00000001360d7824 */ /* 0x000fe200078e0205 */
        /* <DEDUP_REMOVED lines=11> */
[----:B-1----:R-:W-:-:S06]  /*6e70*/  IADD3 R36, R34, 0xffffffe, RZ ;  /* 0x0ffffffe22247810 */ /* 0x002fcc0007ffe0ff */
[----:B------:R1:W2:Y:S02]  /*6e80*/  F2I.FTZ.U32.TRUNC.NTZ R33, R36 ;  /* 0x0000002400217305 */ /* 0x0002a4000021f000 */
[----:B-1----:R-:W1:Y:S01]  /*6e90*/  LDS.U16 R36, [R13] ;  /* 0x000000000d247984 */ /* 0x002e620000000400 */
[----:B--2---:R-:W-:-:S04]  /*6ea0*/  IMAD.MOV R32, RZ, RZ, -R33 ;  /* 0x000000ffff207224 */ /* 0x004fc800078e0a21 */
[----:B------:R-:W-:Y:S01]  /*6eb0*/  IMAD R37, R32, R35, RZ ;  /* 0x0000002320257224 */ /* 0x000fe200078e02ff */
[----:B------:R-:W-:-:S10]  /*6ec0*/  HFMA2.MMA R32, -RZ, RZ, 0, 0 ;  /* 0x00000000ff207435 */ /* 0x000fd400000001ff */
        /* <DEDUP_REMOVED lines=33> */
.L_x_946:
        /* <DEDUP_REMOVED lines=16> */
.L_x_945:
[----:B------:R-:W-:Y:S05]  /*71e0*/  BSYNC B1 ;  /* 0x0000000000017941 */ /* 0x000fea0003800000 */
.L_x_944:
[----:B------:R-:W-:Y:S01]  /*71f0*/  IADD3 R34, R26, 0x4, RZ ;  /* 0x000000041a227810 */ /* 0x000fe20007ffe0ff */
[----:B------:R-:W-:Y:S03]  /*7200*/  BSSY B1, `(.L_x_947) ;  /* 0x0000041000017945 */ /* 0x000fe60003800000 */
[----:B------:R-:W-:-:S13]  /*7210*/  ISETP.GE.AND P3, PT, R34, R17, PT ;  /* 0x000000112200720c */ /* 0x000fda0003f66270 */
[----:B------:R-:W-:Y:S05]  /*7220*/  @!P3 BRA `(.L_x_948) ;  /* 0x0000000000f8b947 */ /* 0x000fea0003800000 */
[----:B------:R-:W-:Y:S01]  /*7230*/  IABS R35, R17 ;  /* 0x0000001100237213 */ /* 0x000fe20000000000 */
[----:B------:R-:W1:Y:S01]  /*7240*/  LDS.U16 R13, [R13+0x8] ;  /* 0x000008000d0d7984 */ /* 0x000e620000000400 */
[----:B------:R-:W-:Y:S01]  /*7250*/  IABS R38, R34 ;  /* 0x0000002200267213 */ /* 0x000fe20000000000 */
[----:B------:R-:W-:Y:S01]  /*7260*/  ULDC UR4, c[0x0][0x29c] ;  /* 0x0000a70000047ab9 */ /* 0x000fe20000000800 */
[----:B------:R-:W2:Y:S01]  /*7270*/  I2F.RP R36, R35 ;  /* 0x0000002300247306 */ /* 0x000ea20000209400 */
[----:B------:R-:W-:Y:S02]  /*7280*/  ISETP.GE.AND P3, PT, R34, RZ, PT ;  /* 0x000000ff2200720c */ /* 0x000fe40003f66270 */
[----:B------:R-:W-:-:S05]  /*7290*/  ISETP.NE.AND P4, PT, R17, RZ, PT ;  /* 0x000000ff1100720c */ /* 0x000fca0003f85270 */
[----:B--2---:R-:W2:Y:S02]  /*72a0*/  MUFU.RCP R36, R36 ;  /* 0x0000002400247308 */ /* 0x004ea40000001000 */
[----:B--2---:R-:W-:-:S06]  /*72b0*/  VIADD R37, R36, 0xffffffe ;  /* 0x0ffffffe24257836 */ /* 0x004fcc0000000000 */
[----:B------:R-:W2:Y:S02]  /*72c0*/  F2I.FTZ.U32.TRUNC.NTZ R33, R37 ;  /* 0x0000002500217305 */ /* 0x000ea4000021f000 */
        /* <DEDUP_REMOVED lines=36> */
.L_x_949:
        /* <DEDUP_REMOVED lines=16> */
.L_x_948:
[----:B------:R-:W-:Y:S05]  /*7610*/  BSYNC B1 ;  /* 0x0000000000017941 */ /* 0x000fea0003800000 */
.L_x_947:
[----:B------:R-:W-:Y:S01]  /*7620*/  VIADD R26, R26, 0x8 ;  /* 0x000000081a1a7836 */ /* 0x000fe20000000000 */
[----:B------:R-:W-:Y:S01]  /*7630*/  IADD3 R5, R5, 0x10, RZ ;  /* 0x0000001005057810 */ /* 0x000fe20007ffe0ff */
[----:B------:R-:W-:-:S03]  /*7640*/  VIADD R9, R9, 0x280 ;  /* 0x0000028009097836 */ /* 0x000fc60000000000 */
[----:B------:R-:W-:-:S13]  /*7650*/  ISETP.GE.AND P3, PT, R26, UR41, PT ;  /* 0x000000291a007c0c */ /* 0x000fda000bf66270 */
[----:B------:R-:W-:Y:S05]  /*7660*/  @!P3 BRA `(.L_x_950) ;  /* 0xfffffff400b8b947 */ /* 0x000fea000383ffff */
.L_x_930:
[----:B------:R-:W-:Y:S05]  /*7670*/  BSYNC B0 ;  /* 0x0000000000007941 */ /* 0x000fea0003800000 */
.L_x_929:
[----:B------:R-:W-:Y:S01]  /*7680*/  ISETP.GT.OR P1, PT, R4, 0x9, P1 ;  /* 0x000000090400780c */ /* 0x000fe20000f24670 */
[----:B------:R-:W-:-:S12]  /*7690*/  BSSY B0, `(.L_x_951) ;  /* 0x0000037000007945 */ /* 0x000fd80003800000 */
[----:B------:R-:W-:Y:S05]  /*76a0*/  @P1 BRA `(.L_x_952) ;  /* 0x0000000000d41947 */ /* 0x000fea0003800000 */
[----:B0-----:R-:W1:Y:S01]  /*76b0*/  LDC.64 R12, c[0x0][0x250] ;  /* 0x00009400ff0c7b82 */ /* 0x001e620000000a00 */
[----:B------:R-:W-:Y:S02]  /*76c0*/  UMOV UR4, 0x50 ;  /* 0x0000005000047882 */ /* 0x000fe40000000000 */
[----:B------:R-:W-:-:S06]  /*76d0*/  UIMAD UR4, UR40, UR4, -0x50 ;  /* 0xffffffb0280474a4 */ /* 0x000fcc000f8e0204 */
[----:B------:R-:W-:Y:S02]  /*76e0*/  IADD3 R4, P1, R10, UR4, RZ ;  /* 0x000000040a047c10 */ /* 0x000fe4000ff3e0ff */
[----:B------:R-:W-:-:S04]  /*76f0*/  MOV R5, UR4 ;  /* 0x0000000400057c02 */ /* 0x000fc80008000f00 */
[----:B------:R-:W-:Y:S02]  /*7700*/  LEA.HI.X.SX32 R5, R5, R22, 0x1, P1 ;  /* 0x0000001605057211 */ /* 0x000fe400008f0eff */
[----:B-1----:R-:W-:-:S04]  /*7710*/  LEA R32, P1, R4, R12, 0x1 ;  /* 0x0000000c04207211 */ /* 0x002fc800078208ff */
[----:B------:R-:W-:-:S06]  /*7720*/  LEA.HI.X R33, R4, R13, R5, 0x1, P1 ;  /* 0x0000000d04217211 */ /* 0x000fcc00008f0c05 */
[----:B------:R-:W5:Y:S01]  /*7730*/  LDG.E.128 R32, desc[UR36][R32.64] ;  /* 0x0000002420207981 */ /* 0x000f62000c1e1d00 */
        /* <DEDUP_REMOVED lines=27> */
.L_x_954:
[----:B------:R-:W-:Y:S05]  /*78f0*/  BSYNC B1 ;  /* 0x0000000000017941 */ /* 0x000fea0003800000 */
.L_x_953:
[----:B0----5:R-:W-:Y:S02]  /*7900*/  HADD2.F32 R4, -RZ, R33.H0_H0 ;  /* 0x20000021ff047230 */ /* 0x021fe40000004100 */
[----:B------:R-:W-:Y:S02]  /*7910*/  HADD2.F32 R12, -RZ, R35.H0_H0 ;  /* 0x20000023ff0c7230 */ /* 0x000fe40000004100 */
[--C-:B------:R-:W-:Y:S02]  /*7920*/  HADD2.F32 R3, -RZ, R32.reuse.H0_H0 ;  /* 0x20000020ff037230 */ /* 0x100fe40000004100 */
        /* <DEDUP_REMOVED lines=13> */
.L_x_952:
[----:B------:R-:W-:Y:S05]  /*7a00*/  BSYNC B0 ;  /* 0x0000000000007941 */ /* 0x000fea0003800000 */
.L_x_951:
[----:B------:R-:W-:Y:S06]  /*7a10*/  BAR.SYNC.DEFER_BLOCKING 0x0 ;  /* 0x0000000000007b1d */ /* 0x000fec0000010000 */
[----:B------:R-:W-:Y:S05]  /*7a20*/  @P0 BRA `(.L_x_955) ;  /* 0x00000004000c0947 */ /* 0x000fea0003800000 */
[----:B------:R-:W-:Y:S01]  /*7a30*/  LOP3.LUT R3, R18, 0xffffffe0, RZ, 0xc0, !PT ;  /* 0xffffffe012037812 */ /* 0x000fe200078ec0ff */
[----:B------:R-:W-:Y:S01]  /*7a40*/  IMAD R6, R6, 0x50, R25 ;  /* 0x0000005006067824 */ /* 0x000fe200078e0219 */
[C---:B------:R-:W-:Y:S02]  /*7a50*/  LOP3.LUT R4, R18.reuse, 0xfffffff0, RZ, 0xc0, !PT ;  /* 0xfffffff012047812 */ /* 0x040fe400078ec0ff */
[----:B------:R-:W-:Y:S02]  /*7a60*/  ISETP.NE.AND P1, PT, R3, 0x20, PT ;  /* 0x000000200300780c */ /* 0x000fe40003f25270 */
[----:B------:R-:W-:Y:S02]  /*7a70*/  ISETP.GT.AND P4, PT, R18, 0x1f, PT ;  /* 0x0000001f1200780c */ /* 0x000fe40003f84270 */
[----:B------:R-:W-:Y:S02]  /*7a80*/  ISETP.NE.AND P2, PT, R4, 0x10, PT ;  /* 0x000000100400780c */ /* 0x000fe40003f45270 */
[----:B------:R-:W-:-:S02]  /*7a90*/  ISETP.GT.AND P3, PT, R18, 0xf, PT ;  /* 0x0000000f1200780c */ /* 0x000fc40003f64270 */
[----:B------:R-:W-:-:S05]  /*7aa0*/  LEA R6, R6, UR39, 0x1 ;  /* 0x0000002706067c11 */ /* 0x000fca000f8e08ff */
[----:B------:R-:W-:Y:S06]  /*7ab0*/  @P1 BRA `(.L_x_956) ;  /* 0x0000000000141947 */ /* 0x000fec0003800000 */
[----:B-1----:R-:W-:Y:S02]  /*7ac0*/  F2FP.F16.F32.PACK_AB R20, R46, R27 ;  /* 0x0000001b2e14723e */ /* 0x002fe400000000ff */
[----:B------:R-:W-:Y:S02]  /*7ad0*/  F2FP.F16.F32.PACK_AB R21, R48, R7 ;  /* 0x000000073015723e */ /* 0x000fe400000000ff */
[----:B------:R-:W-:Y:S02]  /*7ae0*/  F2FP.F16.F32.PACK_AB R22, R50, R11 ;  /* 0x0000000b3216723e */ /* 0x000fe400000000ff */
[----:B------:R-:W-:-:S05]  /*7af0*/  F2FP.F16.F32.PACK_AB R23, R0, R15 ;  /* 0x0000000f0017723e */ /* 0x000fca00000000ff */
[----:B------:R2:W-:Y:S02]  /*7b00*/  STS.128 [R6+-0x140], R20 ;  /* 0xfffec01406007388 */ /* 0x0005e40000000c00 */
.L_x_956:
[----:B------:R-:W-:Y:S05]  /*7b10*/  WARPSYNC.ALL ;  /* 0x0000000000007948 */ /* 0x000fea0003800000 */
[----:B------:R-:W-:Y:S06]  /*7b20*/  BAR.SYNC.DEFER_BLOCKING 0x0 ;  /* 0x0000000000007b1d */ /* 0x000fec0000010000 */
[----:B------:R-:W-:Y:S04]  /*7b30*/  BSSY B0, `(.L_x_957) ;  /* 0x0000013000007945 */ /* 0x000fe80003800000 */
[----:B------:R-:W-:Y:S05]  /*7b40*/  @P4 BRA `(.L_x_958) ;  /* 0x0000000000444947 */ /* 0x000fea0003800000 */
[----:B-12---:R-:W1:Y:S02]  /*7b50*/  LDS.128 R20, [R6] ;  /* 0x0000000006147984 */ /* 0x006e640000000c00 */
[----:B-1----:R-:W-:Y:S02]  /*7b60*/  HADD2.F32 R8, -RZ, R21.H0_H0 ;  /* 0x20000015ff087230 */ /* 0x002fe40000004100 */
[----:B0-----:R-:W-:Y:S02]  /*7b70*/  HADD2.F32 R12, -RZ, R23.H0_H0 ;  /* 0x20000017ff0c7230 */ /* 0x001fe40000004100 */
[--C-:B------:R-:W-:Y:S02]  /*7b80*/  HADD2.F32 R4, -RZ, R20.reuse.H0_H0 ;  /* 0x20000014ff047230 */ /* 0x100fe40000004100 */
        /* <DEDUP_REMOVED lines=13> */
.L_x_958:
[----:B------:R-:W-:Y:S05]  /*7c60*/  BSYNC B0 ;  /* 0x0000000000007941 */ /* 0x000fea0003800000 */
.L_x_957:
        /* <DEDUP_REMOVED lines=8> */
.L_x_960:
[----:B------:R-:W-:Y:S05]  /*7cf0*/  BSYNC B0 ;  /* 0x0000000000007941 */ /* 0x000fea0003800000 */
.L_x_959:
[----:B------:R-:W-:Y:S06]  /*7d00*/  BAR.SYNC.DEFER_BLOCKING 0x0 ;  /* 0x0000000000007b1d */ /* 0x000fec0000010000 */
[----:B------:R-:W-:Y:S04]  /*7d10*/  BSSY B0, `(.L_x_961) ;  /* 0x0000013000007945 */ /* 0x000fe80003800000 */
[----:B------:R-:W-:Y:S05]  /*7d20*/  @P3 BRA `(.L_x_962) ;  /* 0x0000000000443947 */ /* 0x000fea0003800000 */
[----:B-123--:R-:W1:Y:S02]  /*7d30*/  LDS.128 R20, [R6] ;  /* 0x0000000006147984 */ /* 0x00ee640000000c00 */
        /* <DEDUP_REMOVED lines=16> */
.L_x_962:
[----:B------:R-:W-:Y:S05]  /*7e40*/  BSYNC B0 ;  /* 0x0000000000007941 */ /* 0x000fea0003800000 */
.L_x_961:
[----:B------:R-:W-:Y:S06]  /*7e50*/  BAR.SYNC.DEFER_BLOCKING 0x0 ;  /* 0x0000000000007b1d */ /* 0x000fec0000010000 */
.L_x_955:
[----:B------:R-:W-:-:S05]  /*7e60*/  VIADD R18, R18, 0xf ;  /* 0x0000000f12127836 */ /* 0x000fca0000000000 */
[----:B------:R-:W-:-:S13]  /*7e70*/  ISETP.GT.U32.OR P0, PT, R18, 0x1e, P0 ;  /* 0x0000001e1200780c */ /* 0x000fda0000704470 */
[----:B------:R-:W-:Y:S05]  /*7e80*/  @P0 EXIT ;  /* 0x000000000000094d */ /* 0x000fea0003800000 */
[----:B------:R-:W4:Y:S02]  /*7e90*/  LDC R3, c[0x0][0x308] ;  /* 0x0000c200ff037b82 */ /* 0x000f240000000800 */
[----:B----4-:R-:W-:-:S13]  /*7ea0*/  ISETP.NE.AND P0, PT, R3, 0x2, PT ;  /* 0x000000020300780c */ /* 0x010fda0003f05270 */
[----:B------:R-:W-:Y:S05]  /*7eb0*/  @!P0 BRA `(.L_x_963) ;  /* 0x0000000000308947 */ /* 0x000fea0003800000 */
[----:B------:R-:W4:Y:S01]  /*7ec0*/  LDC.64 R4, c[0x0][0x210] ;  /* 0x00008400ff047b82 */ /* 0x000f220000000a00 */
[----:B------:R-:W-:Y:S01]  /*7ed0*/  IMAD R3, R2, 0x50, R25 ;  /* 0x0000005002037824 */ /* 0x000fe200078e0219 */
[----:B------:R-:W-:Y:S02]  /*7ee0*/  F2FP.F16.F32.PACK_AB R27, R46, R27 ;  /* 0x0000001b2e1b723e */ /* 0x000fe400000000ff */
[----:B------:R-:W-:Y:S02]  /*7ef0*/  F2FP.F16.F32.PACK_AB R7, R48, R7 ;  /* 0x000000073007723e */ /* 0x000fe400000000ff */
[----:B------:R-:W-:Y:S02]  /*7f00*/  F2FP.F16.F32.PACK_AB R11, R50, R11 ;  /* 0x0000000b320b723e */ /* 0x000fe400000000ff */
[----:B------:R-:W-:Y:S01]  /*7f10*/  F2FP.F16.F32.PACK_AB R15, R0, R15 ;  /* 0x0000000f000f723e */ /* 0x000fe200000000ff */
[----:B----4-:R-:W-:-:S05]  /*7f20*/  IMAD.WIDE R2, R3, 0x2, R4 ;  /* 0x0000000203027825 */ /* 0x010fca00078e0204 */
[----:B------:R-:W-:Y:S04]  /*7f30*/  STG.E desc[UR36][R2.64], R27 ;  /* 0x0000001b02007986 */ /* 0x000fe8000c101924 */
[----:B------:R-:W-:Y:S04]  /*7f40*/  STG.E desc[UR36][R2.64+0x4], R7 ;  /* 0x0000040702007986 */ /* 0x000fe8000c101924 */
[----:B------:R-:W-:Y:S04]  /*7f50*/  STG.E desc[UR36][R2.64+0x8], R11 ;  /* 0x0000080b02007986 */ /* 0x000fe8000c101924 */
[----:B------:R-:W-:Y:S01]  /*7f60*/  STG.E desc[UR36][R2.64+0xc], R15 ;  /* 0x00000c0f02007986 */ /* 0x000fe2000c101924 */
[----:B------:R-:W-:Y:S05]  /*7f70*/  EXIT ;  /* 0x000000000000794d */ /* 0x000fea0003800000 */
.L_x_963:
[----:B------:R-:W4:Y:S01]  /*7f80*/  LDC.64 R4, c[0x0][0x300] ;  /* 0x0000c000ff047b82 */ /* 0x000f220000000a00 */
[----:B------:R-:W-:Y:S01]  /*7f90*/  IMAD R25, R2, 0x50, R25 ;  /* 0x0000005002197824 */ /* 0x000fe200078e0219 */
[----:B------:R-:W-:Y:S01]  /*7fa0*/  ULDC.64 UR4, c[0x0][0x210] ;  /* 0x0000840000047ab9 */ /* 0x000fe20000000a00 */
[----:B----4-:R-:W4:Y:S02]  /*7fb0*/  LDG.E R4, desc[UR36][R4.64] ;  /* 0x0000002404047981 */ /* 0x010f24000c1e1900 */
[C---:B----4-:R-:W-:Y:S01]  /*7fc0*/  FMUL.FTZ R7, R4.reuse, R7 ;  /* 0x0000000704077220 */ /* 0x050fe20000410000 */
[C---:B------:R-:W-:Y:S01]  /*7fd0*/  FMUL.FTZ R46, R4.reuse, R46 ;  /* 0x0000002e042e7220 */ /* 0x040fe20000410000 */
[C---:B------:R-:W-:Y:S01]  /*7fe0*/  FMUL.FTZ R48, R4.reuse, R48 ;  /* 0x0000003004307220 */ /* 0x040fe20000410000 */
[C---:B------:R-:W-:Y:S01]  /*7ff0*/  FMUL.FTZ R11, R4.reuse, R11 ;  /* 0x0000000b040b7220 */ /* 0x040fe20000410000 */
[C---:B------:R-:W-:Y:S01]  /*8000*/  FMUL.FTZ R27, R4.reuse, R27 ;  /* 0x0000001b041b7220 */ /* 0x040fe20000410000 */
[C---:B------:R-:W-:Y:S01]  /*8010*/  FMUL.FTZ R50, R4.reuse, R50 ;  /* 0x0000003204327220 */ /* 0x040fe20000410000 */
[----:B------:R-:W4:Y:S01]  /*8020*/  F2I.S8.NTZ R7, R7 ;  /* 0x0000000700077305 */ /* 0x000f220000202100 */
[C---:B------:R-:W-:Y:S01]  /*8030*/  FMUL.FTZ R15, R4.reuse, R15 ;  /* 0x0000000f040f7220 */ /* 0x040fe20000410000 */
[----:B------:R-:W-:-:S06]  /*8040*/  FMUL.FTZ R0, R4, R0 ;  /* 0x0000000004007220 */ /* 0x000fcc0000410000 */
[----:B------:R-:W5:Y:S01]  /*8050*/  F2I.S8.NTZ R46, R46 ;  /* 0x0000002e002e7305 */ /* 0x000f620000202100 */
[----:B----4-:R-:W-:-:S07]  /*8060*/  PRMT R5, R7, 0x8880, RZ ;  /* 0x0000888007057816 */ /* 0x010fce00000000ff */
[----:B------:R-:W2:Y:S01]  /*8070*/  F2I.S8.NTZ R48, R48 ;  /* 0x0000003000307305 */ /* 0x000ea20000202100 */
[----:B------:R-:W-:Y:S02]  /*8080*/  PRMT R4, R5, 0x7710, RZ ;  /* 0x0000771005047816 */ /* 0x000fe400000000ff */
[----:B-----5:R-:W-:-:S05]  /*8090*/  PRMT R3, R46, 0x8880, RZ ;  /* 0x000088802e037816 */ /* 0x020fca00000000ff */
[----:B------:R-:W4:Y:S01]  /*80a0*/  F2I.S8.NTZ R11, R11 ;  /* 0x0000000b000b7305 */ /* 0x000f220000202100 */
[----:B------:R-:W-:Y:S02]  /*80b0*/  LOP3.LUT R8, R4, 0xff, RZ, 0xc0, !PT ;  /* 0x000000ff04087812 */ /* 0x000fe400078ec0ff */
[----:B------:R-:W-:Y:S02]  /*80c0*/  PRMT R3, R3, 0x7710, RZ ;  /* 0x0000771003037816 */ /* 0x000fe400000000ff */
[----:B------:R-:W-:Y:S02]  /*80d0*/  SHF.L.U64.HI R4, R8, 0x10, RZ ;  /* 0x0000001008047819 */ /* 0x000fe400000102ff */
[----:B--23--:R-:W-:Y:S01]  /*80e0*/  PRMT R6, R48, 0x8880, RZ ;  /* 0x0000888030067816 */ /* 0x00cfe200000000ff */
[----:B------:R-:W2:Y:S01]  /*80f0*/  F2I.S8.NTZ R27, R27 ;  /* 0x0000001b001b7305 */ /* 0x000ea20000202100 */
[----:B------:R-:W-:Y:S02]  /*8100*/  LOP3.LUT R13, R3, 0xff, RZ, 0xc0, !PT ;  /* 0x000000ff030d7812 */ /* 0x000fe400078ec0ff */
[----:B------:R-:W-:-:S02]  /*8110*/  PRMT R5, R6, 0x7710, RZ ;  /* 0x0000771006057816 */ /* 0x000fc400000000ff */
[----:B------:R-:W-:Y:S02]  /*8120*/  SHF.L.U64.HI R9, R13, 0x8, RZ ;  /* 0x000000080d097819 */ /* 0x000fe400000102ff */
[----:B------:R-:W-:Y:S01]  /*8130*/  LOP3.LUT R7, R5, 0xff, RZ, 0xc0, !PT ;  /* 0x000000ff05077812 */ /* 0x000fe200078ec0ff */
[----:B------:R-:W3:Y:S01]  /*8140*/  F2I.S8.NTZ R50, R50 ;  /* 0x0000003200327305 */ /* 0x000ee20000202100 */
[----:B----4-:R-:W-:Y:S02]  /*8150*/  PRMT R3, R11, 0x8880, RZ ;  /* 0x000088800b037816 */ /* 0x010fe400000000ff */
[----:B------:R-:W-:Y:S02]  /*8160*/  SHF.L.U64.HI R5, R7, 0x18, RZ ;  /* 0x0000001807057819 */ /* 0x000fe400000102ff */
[----:B------:R-:W-:Y:S02]  /*8170*/  PRMT R3, R3, 0x7710, RZ ;  /* 0x0000771003037816 */ /* 0x000fe400000000ff */
[----:B--2---:R-:W-:Y:S01]  /*8180*/  PRMT R27, R27, 0x8880, RZ ;  /* 0x000088801b1b7816 */ /* 0x004fe200000000ff */
[----:B------:R-:W2:Y:S01]  /*8190*/  F2I.S8.NTZ R15, R15 ;  /* 0x0000000f000f7305 */ /* 0x000ea20000202100 */
[----:B------:R-:W-:-:S02]  /*81a0*/  LOP3.LUT R5, R5, R4, R9, 0xfe, !PT ;  /* 0x0000000405057212 */ /* 0x000fc400078efe09 */
[----:B------:R-:W-:Y:S02]  /*81b0*/  LOP3.LUT R4, R3, 0xff, RZ, 0xc0, !PT ;  /* 0x000000ff03047812 */ /* 0x000fe400078ec0ff */
[----:B---3--:R-:W-:-:S03]  /*81c0*/  PRMT R50, R50, 0x8880, RZ ;  /* 0x0000888032327816 */ /* 0x008fc600000000ff */
[----:B------:R3:W4:Y:S01]  /*81d0*/  F2I.S8.NTZ R6, R0 ;  /* 0x0000000000067305 */ /* 0x0007220000202100 */
[----:B------:R-:W-:Y:S02]  /*81e0*/  LOP3.LUT R4, R4, 0xffffff00, R5, 0xf8, !PT ;  /* 0xffffff0004047812 */ /* 0x000fe400078ef805 */
[----:B------:R-:W-:Y:S02]  /*81f0*/  PRMT R3, R50, 0x7710, RZ ;  /* 0x0000771032037816 */ /* 0x000fe400000000ff */
[----:B------:R-:W-:Y:S02]  /*8200*/  SHF.L.U32 R5, R8, 0x10, RZ ;  /* 0x0000001008057819 */ /* 0x000fe400000006ff */
[----:B--2---:R-:W-:Y:S02]  /*8210*/  PRMT R15, R15, 0x8880, RZ ;  /* 0x000088800f0f7816 */ /* 0x004fe400000000ff */
[----:B---3--:R-:W-:Y:S02]  /*8220*/  PRMT R0, R27, 0x7710, RZ ;  /* 0x000077101b007816 */ /* 0x008fe400000000ff */
[----:B------:R-:W-:-:S02]  /*8230*/  PRMT R3, R3, 0x7604, RZ ;  /* 0x0000760403037816 */ /* 0x000fc400000000ff */
[----:B------:R-:W-:Y:S02]  /*8240*/  PRMT R10, R0, 0x6540, R13 ;  /* 0x00006540000a7816 */ /* 0x000fe4000000000d */
[----:B------:R-:W-:Y:S02]  /*8250*/  PRMT R0, R15, 0x7710, RZ ;  /* 0x000077100f007816 */ /* 0x000fe400000000ff */
[----:B------:R-:W-:Y:S02]  /*8260*/  LOP3.LUT R3, R3, 0xffff00ff, R4, 0xf8, !PT ;  /* 0xffff00ff03037812 */ /* 0x000fe400078ef804 */
[----:B------:R-:W-:Y:S02]  /*8270*/  PRMT R0, R0, 0x7054, RZ ;  /* 0x0000705400007816 */ /* 0x000fe400000000ff */
[----:B----4-:R-:W-:Y:S02]  /*8280*/  PRMT R6, R6, 0x8880, RZ ;  /* 0x0000888006067816 */ /* 0x010fe400000000ff */
[----:B------:R-:W-:-:S02]  /*8290*/  LOP3.LUT R3, R0, 0xff00ffff, R3, 0xf8, !PT ;  /* 0xff00ffff00037812 */ /* 0x000fc400078ef803 */
[----:B------:R-:W-:Y:S02]  /*82a0*/  LOP3.LUT R2, R5, 0xff00ffff, R10, 0xf8, !PT ;  /* 0xff00ffff05027812 */ /* 0x000fe400078ef80a */
[C---:B------:R-:W-:Y:S02]  /*82b0*/  IADD3 R4, P0, R25.reuse, UR4, RZ ;  /* 0x0000000419047c10 */ /* 0x040fe4000ff1e0ff */
[----:B------:R-:W-:Y:S02]  /*82c0*/  PRMT R0, R6, 0x7710, RZ ;  /* 0x0000771006007816 */ /* 0x000fe400000000ff */
[----:B------:R-:W-:Y:S02]  /*82d0*/  PRMT R2, R2, 0x4210, R7 ;  /* 0x0000421002027816 */ /* 0x000fe40000000007 */
[----:B------:R-:W-:Y:S02]  /*82e0*/  LEA.HI.X.SX32 R5, R25, UR5, 0x1, P0 ;  /* 0x0000000519057c11 */ /* 0x000fe400080f0eff */
[----:B------:R-:W-:-:S05]  /*82f0*/  PRMT R3, R3, 0x4210, R0 ;  /* 0x0000421003037816 */ /* 0x000fca0000000000 */
[----:B------:R-:W-:Y:S01]  /*8300*/  STG.E.64 desc[UR36][R4.64], R2 ;  /* 0x0000000204007986 */ /* 0x000fe2000c101b24 */
[----:B------:R-:W-:Y:S05]  /*8310*/  EXIT ;  /* 0x000000000000794d */ /* 0x000fea0003800000 */
.L_x_823:
[----:B------:R-:W-:Y:S01]  /*8320*/  IMAD.MOV.U32 R12, RZ, RZ, 0x10 ;  /* 0x00000010ff0c7424 */ /* 0x000fe200078e00ff */
[----:B------:R-:W-:Y:S01]  /*8330*/  MOV R11, 0x1f ;  /* 0x0000001f000b7802 */ /* 0x000fe20000000f00 */
[----:B------:R-:W-:-:S07]  /*8340*/  IMAD.MOV.U32 R15, RZ, RZ, -0x1 ;  /* 0xffffffffff0f7424 */ /* 0x000fce00078e00ff */
[----:B-1----:R-:W-:Y:S05]  /*8350*/  WARPSYNC.COLLECTIVE R15, `(.L_x_964) ;  /* 0x000000000f087348 */ /* 0x002fea0003c00000 */
[----:B------:R0:W2:Y:S02]  /*8360*/  SHFL.BFLY P6, R14, R13, R12, R11 ;  /* 0x0c00000c0d0e7389 */ /* 0x0000a400000c000b */
[----:B012---:R-:W-:Y:S01]  /*8370*/  ENDCOLLECTIVE ;  /* 0x000000000000791b */ /* 0x007fe20003800000 */
.L_x_964:
[----:B------:R-:W-:Y:S02]  /*8380*/  IMAD.MOV.U32 R12, RZ, RZ, 0x8 ;  /* 0x00000008ff0c7424 */ /* 0x000fe400078e00ff */
[----:B------:R-:W-:-:S05]  /*8390*/  FADD.FTZ R0, R13, R14 ;  /* 0x0000000e0d007221 */ /* 0x000fca0000010000 */
[----:B------:R-:W-:-:S07]  /*83a0*/  MOV R13, R0 ;  /* 0x00000000000d7202 */ /* 0x000fce0000000f00 */
[----:B------:R-:W-:Y:S05]  /*83b0*/  WARPSYNC.COLLECTIVE R15, `(.L_x_965) ;  /* 0x000000000f087348 */ /* 0x000fea0003c00000 */
[----:B------:R0:W1:Y:S02]  /*83c0*/  SHFL.BFLY P6, R14, R13, R12, R11 ;  /* 0x0c00000c0d0e7389 */ /* 0x00006400000c000b */
[----:B01----:R-:W-:Y:S01]  /*83d0*/  ENDCOLLECTIVE ;  /* 0x000000000000791b */ /* 0x003fe20003800000 */
.L_x_965:
[----:B------:R-:W-:Y:S02]  /*83e0*/  IMAD.MOV.U32 R12, RZ, RZ, 0x4 ;  /* 0x00000004ff0c7424 */ /* 0x000fe400078e00ff */
[----:B------:R-:W-:-:S05]  /*83f0*/  FADD.FTZ R3, R0, R14 ;  /* 0x0000000e00037221 */ /* 0x000fca0000010000 */
[----:B------:R-:W-:-:S07]  /*8400*/  MOV R13, R3 ;  /* 0x00000003000d7202 */ /* 0x000fce0000000f00 */
[----:B------:R-:W-:Y:S05]  /*8410*/  WARPSYNC.COLLECTIVE R15, `(.L_x_966) ;  /* 0x000000000f087348 */ /* 0x000fea0003c00000 */
[----:B------:R0:W1:Y:S02]  /*8420*/  SHFL.BFLY P6, R14, R13, R12, R11 ;  /* 0x0c00000c0d0e7389 */ /* 0x00006400000c000b */
[----:B01----:R-:W-:Y:S01]  /*8430*/  ENDCOLLECTIVE ;  /* 0x000000000000791b */ /* 0x003fe20003800000 */
.L_x_966:
[----:B------:R-:W-:Y:S02]  /*8440*/  IMAD.MOV.U32 R12, RZ, RZ, 0x2 ;  /* 0x00000002ff0c7424 */ /* 0x000fe400078e00ff */
[----:B------:R-:W-:-:S05]  /*8450*/  FADD.FTZ R4, R3, R14 ;  /* 0x0000000e03047221 */ /* 0x000fca0000010000 */
[----:B------:R-:W-:-:S07]  /*8460*/  MOV R13, R4 ;  /* 0x00000004000d7202 */ /* 0x000fce0000000f00 */
[----:B------:R-:W-:Y:S05]  /*8470*/  WARPSYNC.COLLECTIVE R15, `(.L_x_967) ;  /* 0x000000000f087348 */ /* 0x000fea0003c00000 */
[----:B------:R0:W1:Y:S02]  /*8480*/  SHFL.BFLY P6, R14, R13, R12, R11 ;  /* 0x0c00000c0d0e7389 */ /* 0x00006400000c000b */
[----:B01----:R-:W-:Y:S01]  /*8490*/  ENDCOLLECTIVE ;  /* 0x000000000000791b */ /* 0x003fe20003800000 */
.L_x_967:
[----:B------:R-:W-:Y:S02]  /*84a0*/  IMAD.MOV.U32 R12, RZ, RZ, 0x1 ;  /* 0x00000001ff0c7424 */ /* 0x000fe400078e00ff */
[----:B------:R-:W-:-:S05]  /*84b0*/  FADD.FTZ R5, R4, R14 ;  /* 0x0000000e04057221 */ /* 0x000fca0000010000 */
[----:B------:R-:W-:-:S07]  /*84c0*/  MOV R13, R5 ;  /* 0x00000005000d7202 */ /* 0x000fce0000000f00 */
[----:B------:R-:W-:Y:S05]  /*84d0*/  WARPSYNC.COLLECTIVE R15, `(.L_x_968) ;  /* 0x000000000f087348 */ /* 0x000fea0003c00000 */
[----:B------:R0:W1:Y:S02]  /*84e0*/  SHFL.BFLY P6, R14, R13, R12, R11 ;  /* 0x0c00000c0d0e7389 */ /* 0x00006400000c000b */
[----:B01----:R-:W-:Y:S01]  /*84f0*/  ENDCOLLECTIVE ;  /* 0x000000000000791b */ /* 0x003fe20003800000 */
.L_x_968:
[----:B------:R-:W-:Y:S05]  /*8500*/  BRA `(.L_x_969) ;  /* 0xffffff9800f87947 */ /* 0x000fea000383ffff */
.L_x_892:
[----:B------:R-:W-:Y:S01]  /*8510*/  BSSY B1, `(.L_x_970) ;  /* 0x0000007000017945 */ /* 0x000fe20003800000 */
[----:B------:R-:W-:Y:S01]  /*8520*/  MOV R12, 0x2 ;  /* 0x00000002000c7802 */ /* 0x000fe20000000f00 */
[----:B------:R-:W-:Y:S01]  /*8530*/  IMAD.MOV.U32 R11, RZ, RZ, 0x1f ;  /* 0x0000001fff0b7424 */ /* 0x000fe200078e00ff */
[----:B-123--:R-:W-:-:S07]  /*8540*/  MOV R15, 0xffffffff ;  /* 0xffffffff000f7802 */ /* 0x00efce0000000f00 */
[----:B----4-:R-:W-:Y:S05]  /*8550*/  WARPSYNC.COLLECTIVE R15, `(.L_x_971) ;  /* 0x000000000f087348 */ /* 0x010fea0003c00000 */
[----:B------:R0:W1:Y:S02]  /*8560*/  SHFL.BFLY P6, R14, R13, R12, R11 ;  /* 0x0c00000c0d0e7389 */ /* 0x00006400000c000b */
[----:B01--4-:R-:W-:Y:S01]  /*8570*/  ENDCOLLECTIVE ;  /* 0x000000000000791b */ /* 0x013fe20003800000 */
.L_x_971:
[----:B------:R-:W-:Y:S05]  /*8580*/  BSYNC B1 ;  /* 0x0000000000017941 */ /* 0x000fea0003800000 */
.L_x_970:
[----:B------:R-:W-:Y:S01]  /*8590*/  HFMA2.MMA R11, -RZ, RZ, 0, 1.847743988037109375e-06 ;  /* 0x0000001fff0b7435 */ /* 0x000fe200000001ff */
[----:B------:R-:W-:Y:S01]  /*85a0*/  FADD.FTZ R13, R13, R14 ;  /* 0x0000000e0d0d7221 */ /* 0x000fe20000010000 */
[----:B------:R-:W-:Y:S02]  /*85b0*/  IMAD.MOV.U32 R12, RZ, RZ, 0x1 ;  /* 0x00000001ff0c7424 */ /* 0x000fe400078e00ff */
[----:B------:R-:W-:-:S07]  /*85c0*/  IMAD.MOV.U32 R15, RZ, RZ, -0x1 ;  /* 0xffffffffff0f7424 */ /* 0x000fce00078e00ff */
[----:B------:R-:W-:Y:S05]  /*85d0*/  WARPSYNC.COLLECTIVE R15, `(.L_x_972) ;  /* 0x000000000f087348 */ /* 0x000fea0003c00000 */
[----:B------:R0:W1:Y:S02]  /*85e0*/  SHFL.BFLY P6, R14, R13, R12, R11 ;  /* 0x0c00000c0d0e7389 */ /* 0x00006400000c000b */
[----:B01----:R-:W-:Y:S01]  /*85f0*/  ENDCOLLECTIVE ;  /* 0x000000000000791b */ /* 0x003fe20003800000 */
.L_x_972:
[----:B------:R-:W-:Y:S05]  /*8600*/  BRA `(.L_x_973) ;  /* 0xffffffc000587947 */ /* 0x000fea000383ffff */
.L_x_896:
        /* <DEDUP_REMOVED lines=8> */
.L_x_975:
[----:B------:R-:W-:Y:S05]  /*8690*/  BSYNC B0 ;  /* 0x0000000000007941 */ /* 0x000fea0003800000 */
.L_x_974:
[----:B------:R-:W-:Y:S01]  /*86a0*/  FMNMX.FTZ R13, R14, R74, !PT ;  /* 0x0000004a0e0d7209 */ /* 0x000fe20007810000 */
[----:B------:R-:W-:Y:S01]  /*86b0*/  IMAD.MOV.U32 R11, RZ, RZ, 0x1f ;  /* 0x0000001fff0b7424 */ /* 0x000fe200078e00ff */
[----:B------:R-:W-:Y:S02]  /*86c0*/  MOV R12, 0x8 ;  /* 0x00000008000c7802 */ /* 0x000fe40000000f00 */
[----:B------:R-:W-:-:S07]  /*86d0*/  MOV R15, 0xffffffff ;  /* 0xffffffff000f7802 */ /* 0x000fce0000000f00 */
[----:B------:R-:W-:Y:S05]  /*86e0*/  WARPSYNC.COLLECTIVE R15, `(.L_x_976) ;  /* 0x000000000f087348 */ /* 0x000fea0003c00000 */
[----:B------:R0:W1:Y:S02]  /*86f0*/  SHFL.BFLY P6, R14, R13, R12, R11 ;  /* 0x0c00000c0d0e7389 */ /* 0x00006400000c000b */
[----:B01----:R-:W-:Y:S01]  /*8700*/  ENDCOLLECTIVE ;  /* 0x000000000000791b */ /* 0x003fe20003800000 */
.L_x_976:
[----:B------:R-:W-:Y:S01]  /*8710*/  HFMA2.MMA R12, -RZ, RZ, 0, 2.384185791015625e-07 ;  /* 0x00000004ff0c7435 */ /* 0x000fe200000001ff */
[----:B------:R-:W-:-:S05]  /*8720*/  FMNMX.FTZ R0, R13, R14, !PT ;  /* 0x0000000e0d007209 */ /* 0x000fca0007810000 */
[----:B------:R-:W-:-:S07]  /*8730*/  IMAD.MOV.U32 R13, RZ, RZ, R0 ;  /* 0x000000ffff0d7224 */ /* 0x000fce00078e0000 */
[----:B------:R-:W-:Y:S05]  /*8740*/  WARPSYNC.COLLECTIVE R15, `(.L_x_977) ;  /* 0x000000000f087348 */ /* 0x000fea0003c00000 */
[----:B------:R0:W1:Y:S02]  /*8750*/  SHFL.BFLY P6, R14, R13, R12, R11 ;  /* 0x0c00000c0d0e7389 */ /* 0x00006400000c000b */
[----:B01----:R-:W-:Y:S01]  /*8760*/  ENDCOLLECTIVE ;  /* 0x000000000000791b */ /* 0x003fe20003800000 */
.L_x_977:
[----:B------:R-:W-:Y:S05]  /*8770*/  BRA `(.L_x_978) ;  /* 0xffffffc000b87947 */ /* 0x000fea000383ffff */
.L_x_979:
        /* <DEDUP_REMOVED lines=16> */
.L_x_3324:


//--------------------- .text._ZN4mmha33masked_multihead_attention_kernelIfLi80ELi128ELi1ELi32ELi256ELb1ELb1EEEv26Multihead_attention_paramsIT_XT5_EE --------------------------
	.section	.text._ZN4mmha33masked_multihead_attention_kernelIfLi80ELi128ELi1ELi32ELi256ELb1ELb1EEEv26Multihead_attention_paramsIT_XT5_EE,"ax",@progbits
	.align	128
        .global         _ZN4mmha33masked_multihead_attention_kernelIfLi80ELi128ELi1ELi32ELi256ELb1ELb1EEEv26Multihead_attention_paramsIT_XT5_EE
        .type           _ZN4mmha33masked_multihead_attention_kernelIfLi80ELi128ELi1ELi32ELi256ELb1ELb1EEEv26Multihead_attention_paramsIT_XT5_EE,@function
        .size           _ZN4mmha33masked_multihead_attention_kernelIfLi80ELi128ELi1ELi32ELi256ELb1ELb1EEEv26Multihead_attention_paramsIT_XT5_EE,(.L_x_3325 - _ZN4mmha33masked_multihead_attention_kernelIfLi80ELi128ELi1ELi32ELi256ELb1ELb1EEEv26Multihead_attention_paramsIT_XT5_EE)
        .other          _ZN4mmha33masked_multihead_attention_kernelIfLi80ELi128ELi1ELi32ELi256ELb1ELb1EEEv26Multihead_attention_paramsIT_XT5_EE,@"STO_CUDA_ENTRY STV_DEFAULT"
_ZN4mmha33masked_multihead_attention_kernelIfLi80ELi128ELi1ELi32ELi256ELb1ELb1EEEv26Multihead_attention_paramsIT_XT5_EE:
.text._ZN4mmha33masked_multihead_attention_kernelIfLi80ELi128ELi1ELi32ELi256ELb1ELb1EEEv26Multihead_attention_paramsIT_XT5_EE:
[----:B------:R-:W0:Y:S08]  /*0000*/  LDC R1, c[0x0][0x28] ;  /* 0x00000a00ff017b82 */ /* 0x000e300000000800 */
[----:B------:R-:W1:Y:S01]  /*0010*/  LDC.64 R2, c[0x0][0x320] ;  /* 0x0000c800ff027b82 */ /* 0x000e620000000a00 */
[----:B------:R-:W2:Y:S01]  /*0020*/  S2R R16, SR_CTAID.Y ;  /* 0x0000000000107919 */ /* 0x000ea20000002600 */
[----:B------:R-:W-:Y:S01]  /*0030*/  ULDC.64 UR36, c[0x0][0x208] ;  /* 0x0000820000247ab9 */ /* 0x000fe20000000a00 */
[----:B0-----:R-:W-:Y:S01]  /*0040*/  VIADD R1, R1, 0xfffffe08 ;  /* 0xfffffe0801017836 */ /* 0x001fe20000000000 */
[----:B-1----:R-:W-:-:S04]  /*0050*/  ISETP.NE.U32.AND P0, PT, R2, RZ, PT ;  /* 0x000000ff0200720c */ /* 0x002fc80003f05070 */
[----:B------:R-:W-:-:S13]  /*0060*/  ISETP.NE.AND.EX P0, PT, R3, RZ, PT, P0 ;  /* 0x000000ff0300720c */ /* 0x000fda0003f05300 */
[----:B--2---:R-:W-:Y:S05]  /*0070*/  @!P0 BRA `(.L_x_980) ;  /* 0x0000000000148947 */ /* 0x004fea0003800000 */
[----:B------:R-:W-:-:S04]  /*0080*/  IADD3 R2, P0, R16, R2, RZ ;  /* 0x0000000210027210 */ /* 0x000fc80007f1e0ff */
[----:B------:R-:W-:-:S05]  /*0090*/  LEA.HI.X.SX32 R3, R16, R3, 0x1, P0 ;  /* 0x0000000310037211 */ /* 0x000fca00000f0eff */
[----:B------:R-:W2:Y:S02]  /*00a0*/  LDG.E.U8 R2, desc[UR36][R2.64] ;  /* 0x0000002402027981 */ /* 0x000ea4000c1e1100 */
[----:B--2---:R-:W-:-:S13]  /*00b0*/  ISETP.NE.AND P0, PT, R2, 0x1, PT ;  /* 0x000000010200780c */ /* 0x004fda0003f05270 */
[----:B------:R-:W-:Y:S05]  /*00c0*/  @!P0 EXIT ;  /* 0x000000000000894d */ /* 0x000fea0003800000 */
.L_x_980:
[----:B------:R-:W0:Y:S08]  /*00d0*/  LDC R21, c[0x0][0x280] ;  /* 0x0000a000ff157b82 */ /* 0x000e300000000800 */
[----:B------:R-:W1:Y:S08]  /*00e0*/  LDC.64 R4, c[0x0][0x328] ;  /* 0x0000ca00ff047b82 */ /* 0x000e700000000a00 */
[----:B------:R-:W2:Y:S08]  /*00f0*/  LDC.64 R10, c[0x0][0x2f0] ;  /* 0x0000bc00ff0a7b82 */ /* 0x000eb00000000a00 */
[----:B------:R-:W3:Y:S01]  /*0100*/  LDC R34, c[0x0][0x29c] ;  /* 0x0000a700ff227b82 */ /* 0x000ee20000000800 */
[----:B0-----:R-:W-:Y:S01]  /*0110*/  IABS R3, R21 ;  /* 0x0000001500037213 */ /* 0x001fe20000000000 */
[----:B------:R-:W-:Y:S01]  /*0120*/  HFMA2.MMA R13, -RZ, RZ, 0, 0 ;  /* 0x00000000ff0d7435 */ /* 0x000fe200000001ff */
[----:B------:R-:W-:-:S02]  /*0130*/  ULDC UR8, c[0x0][0x284] ;  /* 0x0000a10000087ab9 */ /* 0x000fc40000000800 */
[----:B------:R-:W0:Y:S01]  /*0140*/  I2F.RP R0, R3 ;  /* 0x0000000300007306 */ /* 0x000e220000209400 */
[----:B-1----:R-:W-:Y:S01]  /*0150*/  IMAD.WIDE R4, R16, 0x4, R4 ;  /* 0x0000000410047825 */ /* 0x002fe200078e0204 */
[----:B------:R-:W-:Y:S01]  /*0160*/  UMOV UR4, URZ ;  /* 0x0000003f00047c82 */ /* 0x000fe20008000000 */
[----:B------:R-:W1:Y:S01]  /*0170*/  S2R R22, SR_TID.X ;  /* 0x0000000000167919 */ /* 0x000e620000002100 */
[----:B------:R-:W4:Y:S02]  /*0180*/  LDC.64 R14, c[0x0][0x2a8] ;  /* 0x0000aa00ff0e7b82 */ /* 0x000f240000000a00 */
[----:B------:R5:W4:Y:S02]  /*0190*/  LDG.E R12, desc[UR36][R4.64] ;  /* 0x00000024040c7981 */ /* 0x000b24000c1e1900 */
[----:B0-----:R-:W0:Y:S02]  /*01a0*/  MUFU.RCP R0, R0 ;  /* 0x0000000000007308 */ /* 0x001e240000001000 */
[----:B0-----:R-:W-:-:S06]  /*01b0*/  VIADD R6, R0, 0xffffffe ;  /* 0x0ffffffe00067836 */ /* 0x001fcc0000000000 */
[----:B------:R0:W2:Y:S01]  /*01c0*/  F2I.FTZ.U32.TRUNC.NTZ R7, R6 ;  /* 0x0000000600077305 */ /* 0x0000a2000021f000 */
[----:B------:R-:W-:Y:S01]  /*01d0*/  IABS R0, R16 ;  /* 0x0000001000007213 */ /* 0x000fe20000000000 */
[----:B0-----:R-:W-:Y:S01]  /*01e0*/  IMAD.MOV.U32 R6, RZ, RZ, RZ ;  /* 0x000000ffff067224 */ /* 0x001fe200078e00ff */
[----:B--2---:R-:W-:-:S05]  /*01f0*/  IADD3 R8, RZ, -R7, RZ ;  /* 0x80000007ff087210 */ /* 0x004fca0007ffe0ff */
[----:B------:R-:W-:-:S04]  /*0200*/  IMAD R9, R8, R3, RZ ;  /* 0x0000000308097224 */ /* 0x000fc800078e02ff */
[----:B------:R-:W-:-:S06]  /*0210*/  IMAD.HI.U32 R7, R7, R9, R6 ;  /* 0x0000000907077227 */ /* 0x000fcc00078e0006 */
[----:B------:R-:W-:-:S05]  /*0220*/  IMAD.HI.U32 R7, R7, R0, RZ ;  /* 0x0000000007077227 */ /* 0x000fca00078e00ff */
[----:B-----5:R-:W-:-:S05]  /*0230*/  IADD3 R4, -R7, RZ, RZ ;  /* 0x000000ff07047210 */ /* 0x020fca0007ffe1ff */
[----:B------:R-:W-:Y:S01]  /*0240*/  IMAD R0, R3, R4, R0 ;  /* 0x0000000403007224 */ /* 0x000fe200078e0200 */
[----:B------:R-:W-:-:S04]  /*0250*/  ISETP.NE.U32.AND P0, PT, R10, RZ, PT ;  /* 0x000000ff0a00720c */ /* 0x000fc80003f05070 */
[----:B------:R-:W-:Y:S02]  /*0260*/  ISETP.GT.U32.AND P1, PT, R3, R0, PT ;  /* 0x000000000300720c */ /* 0x000fe40003f24070 */
[----:B------:R-:W-:-:S04]  /*0270*/  ISETP.NE.AND.EX P0, PT, R11, RZ, PT, P0 ;  /* 0x000000ff0b00720c */ /* 0x000fc80003f05300 */
[----:B---3--:R-:W-:-:S07]  /*0280*/  ISETP.EQ.AND P3, PT, R34, RZ, P0 ;  /* 0x000000ff2200720c */ /* 0x008fce0000762270 */
[----:B------:R-:W-:-:S05]  /*0290*/  @!P1 IMAD.IADD R0, R0, 0x1, -R3 ;  /* 0x0000000100009824 */ /* 0x000fca00078e0a03 */
[----:B------:R-:W-:Y:S01]  /*02a0*/  ISETP.GE.U32.AND P0, PT, R0, R3, PT ;  /* 0x000000030000720c */ /* 0x000fe20003f06070 */
[----:B------:R-:W0:Y:S01]  /*02b0*/  @P3 LDC.64 R4, c[0x0][0x2f0] ;  /* 0x0000bc00ff043b82 */ /* 0x000e220000000a00 */
[----:B------:R-:W-:Y:S02]  /*02c0*/  LOP3.LUT R0, R16, R21, RZ, 0x3c, !PT ;  /* 0x0000001510007212 */ /* 0x000fe400078e3cff */
[----:B------:R-:W-:Y:S02]  /*02d0*/  @!P1 IADD3 R7, R7, 0x1, RZ ;  /* 0x0000000107079810 */ /* 0x000fe40007ffe0ff */
[----:B------:R-:W-:Y:S02]  /*02e0*/  ISETP.GE.AND P2, PT, R0, RZ, PT ;  /* 0x000000ff0000720c */ /* 0x000fe40003f46270 */
[----:B------:R-:W-:-:S05]  /*02f0*/  ISETP.NE.AND P1, PT, R21, RZ, PT ;  /* 0x000000ff1500720c */ /* 0x000fca0003f25270 */
[----:B------:R-:W-:-:S05]  /*0300*/  @P0 VIADD R7, R7, 0x1 ;  /* 0x0000000107070836 */ /* 0x000fca0000000000 */
[----:B------:R-:W-:-:S05]  /*0310*/  MOV R25, R7 ;  /* 0x0000000700197202 */ /* 0x000fca0000000f00 */
[----:B------:R-:W-:Y:S01]  /*0320*/  @!P2 IMAD.MOV R25, RZ, RZ, -R25 ;  /* 0x000000ffff19a224 */ /* 0x000fe200078e0a19 */
[----:B------:R-:W-:-:S05]  /*0330*/  @!P1 LOP3.LUT R25, RZ, R21, RZ, 0x33, !PT ;  /* 0x00000015ff199212 */ /* 0x000fca00078e33ff */
[----:B0-----:R-:W-:-:S05]  /*0340*/  @P3 IMAD.WIDE R4, R25, 0x4, R4 ;  /* 0x0000000419043825 */ /* 0x001fca00078e0204 */
[----:B------:R0:W2:Y:S01]  /*0350*/  @P3 LDG.E R13, desc[UR36][R4.64] ;  /* 0x00000024040d3981 */ /* 0x0000a2000c1e1900 */
[----:B------:R-:W-:-:S05]  /*0360*/  IMAD.U32 R0, RZ, RZ, UR8 ;  /* 0x00000008ff007e24 */ /* 0x000fca000f8e00ff */
[----:B------:R-:W-:-:S04]  /*0370*/  IABS R0, R0 ;  /* 0x0000000000007213 */ /* 0x000fc80000000000 */
[----:B------:R-:W-:-:S13]  /*0380*/  R2UR UR7, R0 ;  /* 0x00000000000772ca */ /* 0x000fda00000e0000 */
[----:B------:R-:W3:Y:S08]  /*0390*/  I2F.RP R0, UR7 ;  /* 0x0000000700007d06 */ /* 0x000ef00008209400 */
[----:B---3--:R-:W3:Y:S02]  /*03a0*/  MUFU.RCP R0, R0 ;  /* 0x0000000000007308 */ /* 0x008ee40000001000 */
[----:B---3--:R-:W-:-:S06]  /*03b0*/  IADD3 R3, R0, 0xffffffe, RZ ;  /* 0x0ffffffe00037810 */ /* 0x008fcc0007ffe0ff */
[----:B------:R-:W3:Y:S02]  /*03c0*/  F2I.FTZ.U32.TRUNC.NTZ R3, R3 ;  /* 0x0000000300037305 */ /* 0x000ee4000021f000 */
[----:B---3--:R-:W-:Y:S01]  /*03d0*/  R2UR UR5, R3 ;  /* 0x00000000030572ca */ /* 0x008fe200000e0000 */
[----:B------:R-:W3:Y:S01]  /*03e0*/  S2R R44, SR_CTAID.X ;  /* 0x00000000002c7919 */ /* 0x000ee20000002500 */
[----:B------:R-:W5:Y:S11]  /*03f0*/  LDC R3, c[0x0][0x278] ;  /* 0x00009e00ff037b82 */ /* 0x000f760000000800 */
[----:B------:R-:W-:-:S04]  /*0400*/  UIADD3 UR6, URZ, -UR5, URZ ;  /* 0x800000053f067290 */ /* 0x000fc8000fffe03f */
[----:B------:R-:W-:-:S04]  /*0410*/  UIMAD UR6, UR6, UR7, URZ ;  /* 0x00000007060672a4 */ /* 0x000fc8000f8e023f */
[----:B------:R-:W-:Y:S01]  /*0420*/  UIMAD.WIDE.U32 UR4, UR5, UR6, UR4 ;  /* 0x00000006050472a5 */ /* 0x000fe2000f8e0004 */
[----:B-1----:R-:W-:Y:S02]  /*0430*/  ISETP.GT.AND P0, PT, R22, 0x13, PT ;  /* 0x000000131600780c */ /* 0x002fe40003f04270 */
[----:B----4-:R-:W-:-:S13]  /*0440*/  R2UR UR39, R12 ;  /* 0x000000000c2772ca */ /* 0x010fda00000e0000 */
[----:B------:R-:W-:-:S06]  /*0450*/  UIADD3 UR40, UR39, -0x1, URZ ;  /* 0xffffffff27287890 */ /* 0x000fcc000fffe03f */
[----:B------:R-:W-:-:S05]  /*0460*/  IMAD.U32 R23, RZ, RZ, UR40 ;  /* 0x00000028ff177e24 */ /* 0x000fca000f8e00ff */
[----:B0-----:R-:W-:-:S04]  /*0470*/  IABS R4, R23 ;  /* 0x0000001700047213 */ /* 0x001fc80000000000 */
[----:B------:R-:W-:-:S13]  /*0480*/  R2UR UR38, R4 ;  /* 0x00000000042672ca */ /* 0x000fda00000e0000 */
[----:B------:R-:W-:-:S04]  /*0490*/  UIMAD.WIDE.U32 UR4, UR5, UR38, URZ ;  /* 0x00000026050472a5 */ /* 0x000fc8000f8e003f */
[----:B------:R-:W-:Y:S02]  /*04a0*/  UIADD3 UR5, -UR5, URZ, URZ ;  /* 0x0000003f05057290 */ /* 0x000fe4000fffe13f */
[----:B------:R-:W-:Y:S02]  /*04b0*/  UISETP.GE.AND UP2, UPT, UR40, URZ, UPT ;  /* 0x0000003f2800728c */ /* 0x000fe4000bf46270 */
[----:B------:R-:W-:Y:S01]  /*04c0*/  UIMAD UR38, UR7, UR5, UR38 ;  /* 0x00000005072672a4 */ /* 0x000fe2000f8e0226 */
[----:B------:R-:W-:-:S03]  /*04d0*/  ULDC UR4, c[0x0][0x288] ;  /* 0x0000a20000047ab9 */ /* 0x000fc60000000800 */
[----:B------:R-:W-:-:S11]  /*04e0*/  UISETP.GT.U32.AND UP0, UPT, UR7, UR38, UPT ;  /* 0x000000260700728c */ /* 0x000fd6000bf04070 */
[----:B------:R-:W-:-:S04]  /*04f0*/  @!UP0 UIADD3 UR38, UR38, -UR7, URZ ;  /* 0x8000000726268290 */ /* 0x000fc8000fffe03f */
[----:B------:R-:W-:Y:S02]  /*0500*/  UISETP.GT.U32.AND UP1, UPT, UR7, UR38, UPT ;  /* 0x000000260700728c */ /* 0x000fe4000bf24070 */
[----:B------:R-:W-:Y:S01]  /*0510*/  UISETP.NE.AND UP0, UPT, UR8, URZ, UPT ;  /* 0x0000003f0800728c */ /* 0x000fe2000bf05270 */
[----:B---3--:R-:W-:Y:S02]  /*0520*/  IMAD R93, R16, UR4, R44 ;  /* 0x00000004105d7c24 */ /* 0x008fe4000f8e022c */
[----:B------:R-:W-:Y:S01]  /*0530*/  IMAD R0, R44, 0x50, RZ ;  /* 0x000000502c007824 */ /* 0x000fe200078e02ff */
[----:B------:R-:W-:Y:S01]  /*0540*/  LOP3.LUT R2, R2, 0xfffffff7, RZ, 0xc0, !PT ;  /* 0xfffffff702027812 */ /* 0x000fe200078ec0ff */
[----:B------:R-:W-:-:S04]  /*0550*/  IMAD R93, R93, 0x50, RZ ;  /* 0x000000505d5d7824 */ /* 0x000fc800078e02ff */
[----:B------:R-:W-:Y:S01]  /*0560*/  @!UP1 UIADD3 UR38, UR38, -UR7, URZ ;  /* 0x8000000726269290 */ /* 0x000fe2000fffe03f */
[----:B-----5:R-:W-:Y:S01]  /*0570*/  IMAD R4, R16, R3, R0 ;  /* 0x0000000310047224 */ /* 0x020fe200078e0200 */
[----:B------:R-:W-:Y:S01]  /*0580*/  ISETP.NE.AND P1, PT, R3, RZ, PT ;  /* 0x000000ff0300720c */ /* 0x000fe20003f25270 */
[----:B------:R-:W-:Y:S01]  /*0590*/  BSSY B0, `(.L_x_981) ;  /* 0x0000022000007945 */ /* 0x000fe20003800000 */
[----:B------:R-:W-:Y:S02]  /*05a0*/  @!UP2 UIADD3 UR38, -UR38, URZ, URZ ;  /* 0x0000003f2626a290 */ /* 0x000fe4000fffe13f */
[----:B------:R-:W-:Y:S01]  /*05b0*/  @!UP0 ULOP3.LUT UR38, URZ, UR8, URZ, 0x33, !UPT ;  /* 0x000000083f268292 */ /* 0x000fe2000f8e333f */
[----:B------:R-:W-:Y:S02]  /*05c0*/  @P3 LOP3.LUT R2, R2, 0x8, RZ, 0xfc, !PT ;  /* 0x0000000802023812 */ /* 0x000fe400078efcff */
[----:B------:R-:W-:Y:S02]  /*05d0*/  CS2R R28, SRZ ;  /* 0x00000000001c7805 */ /* 0x000fe4000001ff00 */
[----:B------:R-:W-:-:S02]  /*05e0*/  CS2R R30, SRZ ;  /* 0x00000000001e7805 */ /* 0x000fc4000001ff00 */
[----:B------:R-:W-:Y:S02]  /*05f0*/  SHF.L.U32 R3, R22, 0x2, RZ ;  /* 0x0000000216037819 */ /* 0x000fe400000006ff */
[----:B------:R-:W-:Y:S01]  /*0600*/  SEL R4, R93, R4, !P1 ;  /* 0x000000045d047207 */ /* 0x000fe20004800000 */
[----:B--2---:R0:W-:Y:S01]  /*0610*/  STL [R1+0x1a0], R13 ;  /* 0x0001a00d01007387 */ /* 0x0041e20000100800 */
[----:B------:R-:W-:Y:S05]  /*0620*/  @P0 BRA `(.L_x_982) ;  /* 0x0000000000600947 */ /* 0x000fea0003800000 */
[----:B------:R-:W1:Y:S01]  /*0630*/  LDC R5, c[0x0][0x308] ;  /* 0x0000c200ff057b82 */ /* 0x000e620000000800 */
[----:B------:R-:W-:Y:S01]  /*0640*/  IMAD.IADD R11, R4, 0x1, R3 ;  /* 0x00000001040b7824 */ /* 0x000fe200078e0203 */
[----:B-1----:R-:W-:-:S13]  /*0650*/  ISETP.NE.AND P1, PT, R5, 0x2, PT ;  /* 0x000000020500780c */ /* 0x002fda0003f25270 */
[----:B------:R-:W1:Y:S08]  /*0660*/  @!P1 LDC.64 R8, c[0x0][0x218] ;  /* 0x00008600ff089b82 */ /* 0x000e700000000a00 */
[----:B------:R-:W2:Y:S01]  /*0670*/  @P1 LDC.64 R6, c[0x0][0x218] ;  /* 0x00008600ff061b82 */ /* 0x000ea20000000a00 */
[----:B-1----:R-:W-:-:S04]  /*0680*/  @!P1 IADD3 R8, P2, R11, R8, RZ ;  /* 0x000000080b089210 */ /* 0x002fc80007f5e0ff */
[----:B------:R-:W-:-:S03]  /*0690*/  @!P1 LEA.HI.X.SX32 R9, R11, R9, 0x1, P2 ;  /* 0x000000090b099211 */ /* 0x000fc600010f0eff */
[----:B------:R-:W1:Y:S02]  /*06a0*/  @!P1 LDC.64 R4, c[0x0][0x2f8] ;  /* 0x0000be00ff049b82 */ /* 0x000e640000000a00 */
[----:B------:R-:W3:Y:S01]  /*06b0*/  @!P1 LDG.E R8, desc[UR36][R8.64] ;  /* 0x0000002408089981 */ /* 0x000ee2000c1e1900 */
[----:B--2---:R-:W-:-:S05]  /*06c0*/  @P1 IMAD.WIDE R6, R11, 0x4, R6 ;  /* 0x000000040b061825 */ /* 0x004fca00078e0206 */
[----:B------:R2:W5:Y:S04]  /*06d0*/  @P1 LDG.E.128 R28, desc[UR36][R6.64] ;  /* 0x00000024061c1981 */ /* 0x000568000c1e1d00 */
[----:B-1----:R-:W4:Y:S01]  /*06e0*/  @!P1 LDG.E R4, desc[UR36][R4.64] ;  /* 0x0000002404049981 */ /* 0x002f22000c1e1900 */
[----:B---3--:R-:W-:Y:S02]  /*06f0*/  @!P1 PRMT R9, R8, 0x9910, RZ ;  /* 0x0000991008099816 */ /* 0x008fe400000000ff */
[--C-:B------:R-:W-:Y:S02]  /*0700*/  @!P1 SHF.R.U32.HI R10, RZ, 0x10, R8.reuse ;  /* 0x00000010ff0a9819 */ /* 0x100fe40000011608 */
[----:B------:R-:W-:Y:S02]  /*0710*/  @!P1 SHF.R.U32.HI R11, RZ, 0x18, R8 ;  /* 0x00000018ff0b9819 */ /* 0x000fe40000011608 */
[----:B------:R-:W-:Y:S01]  /*0720*/  @!P1 SHF.R.S32.HI R9, RZ, 0x8, R9 ;  /* 0x00000008ff099819 */ /* 0x000fe20000011409 */
[----:B------:R-:W4:Y:S08]  /*0730*/  @!P1 I2F.S8 R12, R8 ;  /* 0x00000008000c9306 */ /* 0x000f300000001400 */
[----:B------:R-:W1:Y:S08]  /*0740*/  @!P1 I2F.S8 R10, R10 ;  /* 0x0000000a000a9306 */ /* 0x000e700000001400 */
[----:B------:R-:W3:Y:S08]  /*0750*/  @!P1 I2F.S8 R11, R11 ;  /* 0x0000000b000b9306 */ /* 0x000ef00000001400 */
[----:B------:R-:W0:Y:S01]  /*0760*/  @!P1 I2F.S16 R9, R9 ;  /* 0x0000000900099306 */ /* 0x000e220000101400 */
[-C--:B----4-:R-:W-:Y:S01]  /*0770*/  @!P1 FMUL.FTZ R28, R12, R4.reuse ;  /* 0x000000040c1c9220 */ /* 0x090fe20000410000 */
[-C--:B-1----:R-:W-:Y:S01]  /*0780*/  @!P1 FMUL.FTZ R30, R10, R4.reuse ;  /* 0x000000040a1e9220 */ /* 0x082fe20000410000 */
[-C--:B---3--:R-:W-:Y:S01]  /*0790*/  @!P1 FMUL.FTZ R31, R11, R4.reuse ;  /* 0x000000040b1f9220 */ /* 0x088fe20000410000 */
[----:B0-2---:R-:W-:-:S07]  /*07a0*/  @!P1 FMUL.FTZ R29, R9, R4 ;  /* 0x00000004091d9220 */ /* 0x005fce0000410000 */
.L_x_982:
[----:B------:R-:W-:Y:S05]  /*07b0*/  BSYNC B0 ;  /* 0x0000000000007941 */ /* 0x000fea0003800000 */
.L_x_981:
[----:B------:R-:W1:Y:S01]  /*07c0*/  @!P0 LDC.64 R4, c[0x0][0x248] ;  /* 0x00009200ff048b82 */ /* 0x000e620000000a00 */
[----:B------:R-:W-:Y:S01]  /*07d0*/  ISETP.LT.AND P2, PT, R22, 0x20, P3 ;  /* 0x000000201600780c */ /* 0x000fe20001f41270 */
[----:B------:R-:W-:Y:S01]  /*07e0*/  ULDC.64 UR6, c[0x0][0x220] ;  /* 0x0000880000067ab9 */ /* 0x000fe20000000a00 */
[----:B------:R-:W-:Y:S01]  /*07f0*/  ISETP.NE.U32.AND P3, PT, R14, RZ, PT ;  /* 0x000000ff0e00720c */ /* 0x000fe20003f65070 */
[----:B------:R-:W-:Y:S01]  /*0800*/  IMAD.IADD R33, R93, 0x1, R3 ;  /* 0x000000015d217824 */ /* 0x000fe200078e0203 */
[----:B------:R-:W-:Y:S01]  /*0810*/  ISETP.EQ.U32.AND P1, PT, RZ, UR6, PT ;  /* 0x00000006ff007c0c */ /* 0x000fe2000bf22070 */
[----:B------:R-:W-:Y:S01]  /*0820*/  IMAD.MOV.U32 R45, RZ, RZ, RZ ;  /* 0x000000ffff2d7224 */ /* 0x000fe200078e00ff */
[----:B------:R-:W-:Y:S02]  /*0830*/  ISETP.NE.AND.EX P3, PT, R15, RZ, PT, P3 ;  /* 0x000000ff0f00720c */ /* 0x000fe40003f65330 */
[----:B------:R-:W-:Y:S02]  /*0840*/  CS2R R18, SRZ ;  /* 0x0000000000127805 */ /* 0x000fe4000001ff00 */
[----:B------:R-:W-:-:S02]  /*0850*/  MOV R10, UR40 ;  /* 0x00000028000a7c02 */ /* 0x000fc40008000f00 */
[----:B------:R-:W-:Y:S02]  /*0860*/  CS2R R36, SRZ ;  /* 0x0000000000247805 */ /* 0x000fe4000001ff00 */
[----:B------:R-:W-:Y:S02]  /*0870*/  ISETP.EQ.OR.EX P1, PT, RZ, UR7, P0, P1 ;  /* 0x00000007ff007c0c */ /* 0x000fe40008722710 */
[----:B------:R-:W-:Y:S02]  /*0880*/  CS2R R38, SRZ ;  /* 0x0000000000267805 */ /* 0x000fe4000001ff00 */
[----:B------:R-:W-:Y:S01]  /*0890*/  @!P0 SHF.L.U32 R10, R10, 0x2, RZ ;  /* 0x000000020a0a8819 */ /* 0x000fe200000006ff */
[----:B------:R-:W2:Y:S01]  /*08a0*/  @P2 LDC.64 R8, c[0x0][0x2e0] ;  /* 0x0000b800ff082b82 */ /* 0x000ea20000000a00 */
[----:B------:R-:W-:-:S03]  /*08b0*/  SHF.R.S32.HI R12, RZ, 0x1f, R16 ;  /* 0x0000001fff0c7819 */ /* 0x000fc60000011410 */
[----:B------:R-:W-:Y:S01]  /*08c0*/  @!P0 IMAD R11, R33, UR8, R10 ;  /* 0x00000008210b8c24 */ /* 0x000fe2000f8e020a */
[----:B------:R-:W-:-:S03]  /*08d0*/  @P3 LEA R10, P4, R16, R14, 0x2 ;  /* 0x0000000e100a3211 */ /* 0x000fc600078810ff */
[----:B-1----:R-:W-:Y:S01]  /*08e0*/  @!P0 IMAD.WIDE R4, R11, 0x4, R4 ;  /* 0x000000040b048825 */ /* 0x002fe200078e0204 */
[----:B------:R-:W1:Y:S01]  /*08f0*/  @!P1 LDC.64 R6, c[0x0][0x220] ;  /* 0x00008800ff069b82 */ /* 0x000e620000000a00 */
[----:B------:R-:W-:Y:S02]  /*0900*/  @P3 LEA.HI.X R11, R16, R15, R12, 0x2, P4 ;  /* 0x0000000f100b3211 */ /* 0x000fe400020f140c */
[----:B------:R-:W-:Y:S01]  /*0910*/  CS2R R16, SRZ ;  /* 0x0000000000107805 */ /* 0x000fe2000001ff00 */
[----:B------:R-:W-:Y:S01]  /*0920*/  @P2 IMAD R12, R13, UR4, R44 ;  /* 0x000000040d0c2c24 */ /* 0x000fe2000f8e022c */
[----:B0-----:R-:W-:Y:S01]  /*0930*/  IADD3 R13, R0, R3, RZ ;  /* 0x00000003000d7210 */ /* 0x001fe20007ffe0ff */
[----:B------:R-:W3:Y:S02]  /*0940*/  @P3 LDG.E R45, desc[UR36][R10.64] ;  /* 0x000000240a2d3981 */ /* 0x000ee4000c1e1900 */
[----:B------:R-:W-:Y:S02]  /*0950*/  @P2 IMAD R15, R12, 0x50, R3 ;  /* 0x000000500c0f2824 */ /* 0x000fe400078e0203 */
[----:B------:R-:W0:Y:S01]  /*0960*/  LDC R12, c[0x0][0x290] ;  /* 0x0000a400ff0c7b82 */ /* 0x000e220000000800 */
[----:B------:R4:W5:Y:S01]  /*0970*/  @!P0 LDG.E.128 R16, desc[UR36][R4.64] ;  /* 0x0000002404108981 */ /* 0x000962000c1e1d00 */
[----:B--2---:R-:W-:-:S05]  /*0980*/  @P2 IMAD.WIDE R8, R15, 0x4, R8 ;  /* 0x000000040f082825 */ /* 0x004fca00078e0208 */
[----:B------:R4:W5:Y:S01]  /*0990*/  @P2 LDG.E.128 R40, desc[UR36][R8.64] ;  /* 0x0000002408282981 */ /* 0x000962000c1e1d00 */
[----:B-1----:R-:W-:-:S05]  /*09a0*/  @!P1 IMAD.WIDE R6, R13, 0x4, R6 ;  /* 0x000000040d069825 */ /* 0x002fca00078e0206 */
[----:B------:R4:W5:Y:S01]  /*09b0*/  @!P1 LDG.E.128 R36, desc[UR36][R6.64] ;  /* 0x0000002406249981 */ /* 0x000962000c1e1d00 */
[----:B------:R-:W-:Y:S01]  /*09c0*/  ISETP.NE.AND P5, PT, R34, RZ, PT ;  /* 0x000000ff2200720c */ /* 0x000fe20003fa5270 */
[----:B------:R-:W-:Y:S01]  /*09d0*/  IMAD R92, R25, UR4, RZ ;  /* 0x00000004195c7c24 */ /* 0x000fe2000f8e02ff */
[----:B------:R-:W-:Y:S02]  /*09e0*/  CS2R R26, SRZ ;  /* 0x00000000001a7805 */ /* 0x000fe4000001ff00 */
[----:B------:R-:W-:Y:S01]  /*09f0*/  CS2R R24, SRZ ;  /* 0x0000000000187805 */ /* 0x000fe2000001ff00 */
[----:B------:R-:W-:Y:S01]  /*0a00*/  IMAD R92, R92, R21, R44 ;  /* 0x000000155c5c7224 */ /* 0x000fe200078e022c */
[----:B---3--:R4:W-:Y:S07]  /*0a10*/  STL [R1+0x1ac], R45 ;  /* 0x0001ac2d01007387 */ /* 0x0089ee0000100800 */
[----:B0-----:R-:W-:Y:S05]  /*0a20*/  @P5 BRA `(.L_x_983) ;  /* 0x00000000002c5947 */ /* 0x001fea0003800000 */
[----:B------:R-:W-:Y:S01]  /*0a30*/  ULDC.64 UR6, c[0x0][0x230] ;  /* 0x00008c0000067ab9 */ /* 0x000fe20000000a00 */
[----:B------:R-:W-:Y:S01]  /*0a40*/  BSSY B0, `(.L_x_983) ;  /* 0x0000009000007945 */ /* 0x000fe20003800000 */
[----:B------:R-:W-:Y:S02]  /*0a50*/  ISETP.EQ.U32.AND P1, PT, RZ, UR6, PT ;  /* 0x00000006ff007c0c */ /* 0x000fe4000bf22070 */
[----:B------:R-:W-:Y:S02]  /*0a60*/  CS2R R24, SRZ ;  /* 0x0000000000187805 */ /* 0x000fe4000001ff00 */
[----:B------:R-:W-:Y:S02]  /*0a70*/  CS2R R26, SRZ ;  /* 0x00000000001a7805 */ /* 0x000fe4000001ff00 */
[----:B------:R-:W-:-:S13]  /*0a80*/  ISETP.EQ.OR.EX P0, PT, RZ, UR7, P0, P1 ;  /* 0x00000007ff007c0c */ /* 0x000fda0008702710 */
[----:B------:R-:W-:Y:S05]  /*0a90*/  @P0 BRA `(.L_x_984) ;  /* 0x00000000000c0947 */ /* 0x000fea0003800000 */
[----:B------:R-:W0:Y:S02]  /*0aa0*/  LDC.64 R24, c[0x0][0x230] ;  /* 0x00008c00ff187b82 */ /* 0x000e240000000a00 */
[----:B0-----:R-:W-:-:S06]  /*0ab0*/  IMAD.WIDE R24, R13, 0x4, R24 ;  /* 0x000000040d187825 */ /* 0x001fcc00078e0218 */
[----:B------:R-:W5:Y:S02]  /*0ac0*/  LDG.E.128 R24, desc[UR36][R24.64] ;  /* 0x0000002418187981 */ /* 0x000f64000c1e1d00 */
.L_x_984:
[----:B------:R-:W-:Y:S05]  /*0ad0*/  BSYNC B0 ;  /* 0x0000000000007941 */ /* 0x000fea0003800000 */
.L_x_983:
[----:B------:R-:W-:Y:S01]  /*0ae0*/  ULDC.U8 UR4, c[0x0][0x294] ;  /* 0x0000a50000047ab9 */ /* 0x000fe20000000000 */
[----:B------:R-:W-:Y:S01]  /*0af0*/  ISETP.NE.AND P1, PT, R34, RZ, PT ;  /* 0x000000ff2200720c */ /* 0x000fe20003f25270 */
[----:B-----5:R-:W-:Y:S01]  /*0b00*/  @!P5 FADD.FTZ R16, R16, R24 ;  /* 0x000000181010d221 */ /* 0x020fe20000010000 */
[----:B------:R-:W-:Y:S01]  /*0b10*/  ISETP.GT.AND P3, PT, R12, RZ, PT ;  /* 0x000000ff0c00720c */ /* 0x000fe20003f64270 */
[----:B------:R-:W-:Y:S01]  /*0b20*/  @!P5 FADD.FTZ R17, R17, R25 ;  /* 0x000000191111d221 */ /* 0x000fe20000010000 */
[----:B------:R-:W-:Y:S01]  /*0b30*/  ISETP.NE.AND P1, PT, RZ, UR4, PT ;  /* 0x00000004ff007c0c */ /* 0x000fe2000bf25270 */
[----:B------:R-:W-:Y:S01]  /*0b40*/  @!P5 FADD.FTZ R18, R18, R26 ;  /* 0x0000001a1212d221 */ /* 0x000fe20000010000 */
[----:B------:R-:W-:Y:S01]  /*0b50*/  @!P5 FADD.FTZ R19, R19, R27 ;  /* 0x0000001b1313d221 */ /* 0x000fe20000010000 */
[----:B------:R-:W-:Y:S01]  /*0b60*/  FADD.FTZ R28, R36, R28 ;  /* 0x0000001c241c7221 */ /* 0x000fe20000010000 */
[----:B------:R-:W-:Y:S01]  /*0b70*/  FADD.FTZ R29, R37, R29 ;  /* 0x0000001d251d7221 */ /* 0x000fe20000010000 */
[----:B------:R-:W-:Y:S01]  /*0b80*/  FADD.FTZ R30, R38, R30 ;  /* 0x0000001e261e7221 */ /* 0x000fe20000010000 */
[----:B------:R-:W-:Y:S01]  /*0b90*/  FADD.FTZ R31, R39, R31 ;  /* 0x0000001f271f7221 */ /* 0x000fe20000010000 */
[----:B------:R-:W-:Y:S01]  /*0ba0*/  ISETP.GE.AND P0, PT, R22, 0x20, PT ;  /* 0x000000201600780c */ /* 0x000fe20003f06270 */
[----:B------:R-:W-:Y:S01]  /*0bb0*/  @P2 FMUL.FTZ R16, R16, R40 ;  /* 0x0000002810102220 */ /* 0x000fe20000410000 */
[----:B------:R-:W-:Y:S01]  /*0bc0*/  @P2 FMUL.FTZ R17, R17, R41 ;  /* 0x0000002911112220 */ /* 0x000fe20000410000 */
[----:B------:R-:W-:Y:S01]  /*0bd0*/  @P2 FMUL.FTZ R18, R18, R42 ;  /* 0x0000002a12122220 */ /* 0x000fe20000410000 */
[----:B------:R-:W-:-:S02]  /*0be0*/  @P2 FMUL.FTZ R19, R19, R43 ;  /* 0x0000002b13132220 */ /* 0x000fc40000410000 */
[----:B------:R-:W-:Y:S07]  /*0bf0*/  @!P1 BRA P3, `(.L_x_985) ;  /* 0x0000000c00009947 */ /* 0x000fee0001800000 */
[----:B------:R-:W-:-:S13]  /*0c00*/  ISETP.LT.OR P1, PT, R12, 0x1, !P1 ;  /* 0x000000010c00780c */ /* 0x000fda0004f21670 */
[----:B------:R-:W-:Y:S05]  /*0c10*/  @P1 BRA `(.L_x_986) ;  /* 0x0000001000281947 */ /* 0x000fea0003800000 */
[----:B------:R-:W-:Y:S02]  /*0c20*/  LEA.HI R0, R12, R12, RZ, 0x1 ;  /* 0x0000000c0c007211 */ /* 0x000fe400078f08ff */
[----:B----4-:R-:W-:Y:S02]  /*0c30*/  IABS R8, R3 ;  /* 0x0000000300087213 */ /* 0x010fe40000000000 */
        /* <DEDUP_REMOVED lines=8> */
[----:B0-----:R-:W-:Y:S01]  /*0cc0*/  HFMA2.MMA R4, -RZ, RZ, 0, 0 ;  /* 0x00000000ff047435 */ /* 0x001fe200000001ff */
        /* <DEDUP_REMOVED lines=30> */
[----:B------:R-:W-:Y:S01]  /*0eb0*/  MOV R10, UR6 ;  /* 0x00000006000a7c02 */ /* 0x000fe20008000f00 */
[----:B------:R-:W-:Y:S01]  /*0ec0*/  IMAD.U32 R7, RZ, RZ, UR5 ;  /* 0x00000005ff077e24 */ /* 0x000fe2000f8e00ff */
[----:B------:R-:W-:Y:S01]  /*0ed0*/  MOV R6, UR4 ;  /* 0x0000000400067c02 */ /* 0x000fe20008000f00 */
[----:B------:R-:W-:Y:S01]  /*0ee0*/  IMAD.U32 R11, RZ, RZ, UR7 ;  /* 0x00000007ff0b7e24 */ /* 0x000fe2000f8e00ff */
[----:B------:R-:W-:Y:S01]  /*0ef0*/  MOV R8, 0x53f ;  /* 0x0000053f00087802 */ /* 0x000fe20000000f00 */
[----:B------:R-:W-:Y:S01]  /*0f00*/  IMAD.MOV.U32 R12, RZ, RZ, 0x1 ;  /* 0x00000001ff0c7424 */ /* 0x000fe200078e00ff */
[----:B0-----:R-:W-:-:S07]  /*0f10*/  MOV R13, RZ ;  /* 0x000000ff000d7202 */ /* 0x001fce0000000f00 */
[----:B------:R-:W-:-:S07]  /*0f20*/  LEPC R20, `(.L_x_987) ;  /* 0x000000001014794e */ /* 0x000fce0000000000 */
[----:B-1----:R-:W-:Y:S05]  /*0f30*/  CALL.ABS.NOINC R14 ;  /* 0x000000000e007343 */ /* 0x002fea0003c00000 */
.L_x_987:
[----:B------:R-:W0:Y:S01]  /*0f40*/  S2R R4, SR_CgaCtaId ;  /* 0x0000000000047919 */ /* 0x000e220000008800 */
[----:B------:R-:W1:Y:S01]  /*0f50*/  LDC R6, c[0x0][0x290] ;  /* 0x0000a400ff067b82 */ /* 0x000e620000000800 */
[----:B------:R-:W-:Y:S02]  /*0f60*/  MOV R0, 0x400 ;  /* 0x0000040000007802 */ /* 0x000fe40000000f00 */
[----:B------:R-:W-:-:S03]  /*0f70*/  ISETP.NE.AND P6, PT, R37, RZ, PT ;  /* 0x000000ff2500720c */ /* 0x000fc60003fc5270 */
[----:B------:R-:W-:Y:S02]  /*0f80*/  VIADD R3, R0, 0x440 ;  /* 0x0000044000037836 */ /* 0x000fe40000000000 */
[----:B------:R-:W-:-:S03]  /*0f90*/  IMAD R0, R32, R35, R36 ;  /* 0x0000002320007224 */ /* 0x000fc600078e0224 */
[----:B0-----:R-:W-:-:S04]  /*0fa0*/  LEA R3, R4, R3, 0x18 ;  /* 0x0000000304037211 */ /* 0x001fc800078ec0ff */
[----:B------:R-:W-:-:S05]  /*0fb0*/  LEA R13, R0, R3, 0x2 ;  /* 0x00000003000d7211 */ /* 0x000fca00078e10ff */
[----:B-1----:R-:W-:Y:S01]  /*0fc0*/  IMAD R14, R6, 0x4, R13 ;  /* 0x00000004060e7824 */ /* 0x002fe200078e020d */
[----:B------:R-:W-:Y:S06]  /*0fd0*/  @!P6 BRA `(.L_x_988) ;  /* 0x00000000000ce947 */ /* 0x000fec0003800000 */
[----:B------:R-:W-:Y:S01]  /*0fe0*/  ISETP.NE.AND P5, PT, R34, RZ, PT ;  /* 0x000000ff2200720c */ /* 0x000fe20003fa5270 */
[----:B------:R0:W-:-:S12]  /*0ff0*/  STS.128 [R13], R28 ;  /* 0x0000001c0d007388 */ /* 0x0001d80000000c00 */
[----:B------:R0:W-:Y:S02]  /*1000*/  @!P5 STS.128 [R14], R16 ;  /* 0x000000100e00d388 */ /* 0x0001e40000000c00 */
.L_x_988:
        /* <DEDUP_REMOVED lines=11> */
[----:B------:R-:W-:Y:S01]  /*10c0*/  LEA R15, R0, R3, 0x2 ;  /* 0x00000003000f7211 */ /* 0x000fe200078e10ff */
[----:B------:R-:W-:Y:S01]  /*10d0*/  BSSY B1, `(.L_x_991) ;  /* 0x0000064000017945 */ /* 0x000fe20003800000 */
[----:B------:R-:W-:-:S03]  /*10e0*/  ISETP.NE.AND P0, PT, R34, RZ, PT ;  /* 0x000000ff2200720c */ /* 0x000fc60003f05270 */
[----:B------:R-:W-:Y:S01]  /*10f0*/  IMAD R32, R32, 0x4, R15 ;  /* 0x0000000420207824 */ /* 0x000fe200078e020f */
[----:B0-----:R0:W1:Y:S04]  /*1100*/  LDS R28, [R15] ;  /* 0x000000000f1c7984 */ /* 0x0010680000000800 */
[----:B------:R0:W2:Y:S04]  /*1110*/  LDS R30, [R15+0x4] ;  /* 0x000004000f1e7984 */ /* 0x0000a80000000800 */
[----:B------:R0:W3:Y:S04]  /*1120*/  LDS R29, [R32] ;  /* 0x00000000201d7984 */ /* 0x0000e80000000800 */
[----:B------:R0:W4:Y:S01]  /*1130*/  LDS R31, [R32+0x4] ;  /* 0x00000400201f7984 */ /* 0x0001220000000800 */
[----:B------:R-:W-:Y:S05]  /*1140*/  @!P0 BRA `(.L_x_992) ;  /* 0x00000000008c8947 */ /* 0x000fea0003800000 */
[----:B------:R-:W-:-:S04]  /*1150*/  LEA.HI R0, R0, R0, RZ, 0x1 ;  /* 0x0000000000007211 */ /* 0x000fc800078f08ff */
[----:B------:R-:W-:-:S04]  /*1160*/  SHF.L.U32 R0, R0, 0x1, RZ ;  /* 0x0000000100007819 */ /* 0x000fc800000006ff */
[----:B------:R-:W-:-:S04]  /*1170*/  LOP3.LUT R5, R0, 0xfffffffc, RZ, 0xc0, !PT ;  /* 0xfffffffc00057812 */ /* 0x000fc800078ec0ff */
[----:B------:R-:W-:-:S13]  /*1180*/  ISETP.GE.AND P0, PT, R5, R6, PT ;  /* 0x000000060500720c */ /* 0x000fda0003f06270 */
[----:B------:R-:W-:Y:S05]  /*1190*/  @P0 BRA `(.L_x_993) ;  /* 0x00000004005c0947 */ /* 0x000fea0003800000 */
[----:B------:R-:W-:Y:S01]  /*11a0*/  I2FP.F32.S32 R0, R6 ;  /* 0x0000000600007245 */ /* 0x000fe20000201400 */
[----:B------:R-:W-:Y:S01]  /*11b0*/  VIADD R3, R5, 0x2 ;  /* 0x0000000205037836 */ /* 0x000fe20000000000 */
[----:B------:R-:W-:-:S04]  /*11c0*/  ULDC UR4, c[0x0][0x29c] ;  /* 0x0000a70000047ab9 */ /* 0x000fc80000000800 */
[----:B------:R-:W5:Y:S01]  /*11d0*/  MUFU.RCP R0, R0 ;  /* 0x0000000000007308 */ /* 0x000f620000001000 */
[----:B------:R-:W-:-:S05]  /*11e0*/  I2FP.F32.S32 R3, R3 ;  /* 0x0000000300037245 */ /* 0x000fca0000201400 */
[----:B-----5:R-:W-:Y:S01]  /*11f0*/  FMUL.FTZ R4, R3, R0 ;  /* 0x0000000003047220 */ /* 0x020fe20000410000 */
[----:B------:R-:W-:-:S03]  /*1200*/  I2FP.F32.S32 R3, R5 ;  /* 0x0000000500037245 */ /* 0x000fc60000201400 */
[----:B------:R-:W-:Y:S02]  /*1210*/  FMUL.FTZ R4, R4, 13.28771209716796875 ;  /* 0x41549a7804047820 */ /* 0x000fe40000410000 */
[----:B------:R-:W-:Y:S01]  /*1220*/  FMUL.FTZ R3, R3, R0 ;  /* 0x0000000003037220 */ /* 0x000fe20000410000 */
[----:B------:R-:W-:Y:S01]  /*1230*/  I2FP.F32.S32 R0, UR4 ;  /* 0x0000000400007c45 */ /* 0x000fe20008201400 */
[----:B------:R-:W5:Y:S02]  /*1240*/  MUFU.EX2 R5, -R4 ;  /* 0x8000000400057308 */ /* 0x000f640000000800 */
[----:B------:R-:W-:-:S06]  /*1250*/  FMUL.FTZ R3, R3, 13.28771209716796875 ;  /* 0x41549a7803037820 */ /* 0x000fcc0000410000 */
[----:B------:R-:W0:Y:S01]  /*1260*/  MUFU.EX2 R3, -R3 ;  /* 0x8000000300037308 */ /* 0x000e220000000800 */
[----:B-----5:R-:W-:-:S04]  /*1270*/  FMUL.FTZ R5, R0, R5 ;  /* 0x0000000500057220 */ /* 0x020fc80000410000 */
[----:B------:R-:W-:Y:S01]  /*1280*/  FMUL.RZ R9, R5, 0.15915493667125701904 ;  /* 0x3e22f98305097820 */ /* 0x000fe2000040c000 */
[----:B0-----:R-:W-:-:S03]  /*1290*/  FMUL.FTZ R0, R0, R3 ;  /* 0x0000000300007220 */ /* 0x001fc60000410000 */
[----:B------:R-:W4:Y:S01]  /*12a0*/  MUFU.SIN R6, R9 ;  /* 0x0000000900067308 */ /* 0x000f220000000400 */
[----:B------:R-:W-:-:S07]  /*12b0*/  FMUL.RZ R8, R0, 0.15915493667125701904 ;  /* 0x3e22f98300087820 */ /* 0x000fce000040c000 */
[----:B------:R-:W3:Y:S08]  /*12c0*/  MUFU.SIN R4, R8 ;  /* 0x0000000800047308 */ /* 0x000ef00000000400 */
[----:B------:R-:W0:Y:S01]  /*12d0*/  MUFU.COS R5, R9 ;  /* 0x0000000900057308 */ /* 0x000e220000000000 */
[-C--:B----4-:R-:W-:Y:S01]  /*12e0*/  FMUL.FTZ R7, R31, R6.reuse ;  /* 0x000000061f077220 */ /* 0x090fe20000410000 */
[----:B--2---:R-:W-:-:S06]  /*12f0*/  FMUL.FTZ R6, R30, R6 ;  /* 0x000000061e067220 */ /* 0x004fcc0000410000 */
[----:B------:R-:W2:Y:S01]  /*1300*/  MUFU.COS R0, R8 ;  /* 0x0000000800007308 */ /* 0x000ea20000000000 */
[-C--:B---3--:R-:W-:Y:S01]  /*1310*/  FMUL.FTZ R3, R29, R4.reuse ;  /* 0x000000041d037220 */ /* 0x088fe20000410000 */
[----:B-1----:R-:W-:Y:S01]  /*1320*/  FMUL.FTZ R4, R28, R4 ;  /* 0x000000041c047220 */ /* 0x002fe20000410000 */
[-C--:B0-----:R-:W-:Y:S01]  /*1330*/  FFMA.FTZ R30, R30, R5.reuse, -R7 ;  /* 0x000000051e1e7223 */ /* 0x081fe20000010807 */
[----:B------:R-:W-:Y:S01]  /*1340*/  FFMA.FTZ R31, R31, R5, R6 ;  /* 0x000000051f1f7223 */ /* 0x000fe20000010006 */
[-C--:B--2---:R-:W-:Y:S01]  /*1350*/  FFMA.FTZ R28, R28, R0.reuse, -R3 ;  /* 0x000000001c1c7223 */ /* 0x084fe20000010803 */
[----:B------:R-:W-:Y:S01]  /*1360*/  FFMA.FTZ R29, R29, R0, R4 ;  /* 0x000000001d1d7223 */ /* 0x000fe20000010004 */
[----:B------:R-:W-:Y:S06]  /*1370*/  BRA `(.L_x_993) ;  /* 0x0000000000e47947 */ /* 0x000fec0003800000 */
.L_x_992:
[C---:B------:R-:W-:Y:S01]  /*1380*/  IMAD R21, R6.reuse, 0x4, R15 ;  /* 0x0000000406157824 */ /* 0x040fe200078e020f */
[----:B------:R-:W-:Y:S01]  /*1390*/  LEA R20, R6, R32, 0x2 ;  /* 0x0000002006147211 */ /* 0x000fe200078e10ff */
[----:B------:R-:W-:Y:S01]  /*13a0*/  BSSY B2, `(.L_x_994) ;  /* 0x0000032000027945 */ /* 0x000fe20003800000 */
[----:B------:R-:W-:Y:S02]  /*13b0*/  LEA.HI R0, R0, R0, RZ, 0x1 ;  /* 0x0000000000007211 */ /* 0x000fe400078f08ff */
[----:B------:R0:W0:Y:S02]  /*13c0*/  LDS R16, [R21] ;  /* 0x0000000015107984 */ /* 0x0000240000000800 */
[----:B------:R-:W-:Y:S02]  /*13d0*/  SHF.L.U32 R0, R0, 0x1, RZ ;  /* 0x0000000100007819 */ /* 0x000fe400000006ff */
[----:B------:R0:W0:Y:S02]  /*13e0*/  LDS R18, [R21+0x4] ;  /* 0x0000040015127984 */ /* 0x0000240000000800 */
[----:B------:R-:W-:-:S02]  /*13f0*/  LOP3.LUT R5, R0, 0xfffffffc, RZ, 0xc0, !PT ;  /* 0xfffffffc00057812 */ /* 0x000fc400078ec0ff */
[----:B------:R0:W0:Y:S02]  /*1400*/  LDS R17, [R20] ;  /* 0x0000000014117984 */ /* 0x0000240000000800 */
[----:B------:R-:W-:Y:S02]  /*1410*/  ISETP.GE.AND P0, PT, R5, R6, PT ;  /* 0x000000060500720c */ /* 0x000fe40003f06270 */
[----:B------:R0:W0:Y:S11]  /*1420*/  LDS R19, [R20+0x4] ;  /* 0x0000040014137984 */ /* 0x0000360000000800 */
[----:B------:R-:W-:Y:S05]  /*1430*/  @P0 BRA `(.L_x_995) ;  /* 0x0000000000a00947 */ /* 0x000fea0003800000 */
[----:B------:R-:W-:Y:S01]  /*1440*/  I2FP.F32.S32 R6, R6 ;  /* 0x0000000600067245 */ /* 0x000fe20000201400 */
[----:B------:R-:W-:Y:S01]  /*1450*/  VIADD R0, R5, 0x2 ;  /* 0x0000000205007836 */ /* 0x000fe20000000000 */
[----:B------:R-:W-:Y:S02]  /*1460*/  ULDC UR4, c[0x0][0x29c] ;  /* 0x0000a70000047ab9 */ /* 0x000fe40000000800 */
[----:B------:R-:W5:Y:S02]  /*1470*/  MUFU.RCP R7, R6 ;  /* 0x0000000600077308 */ /* 0x000f640000001000 */
[----:B------:R-:W-:-:S05]  /*1480*/  I2FP.F32.S32 R0, R0 ;  /* 0x0000000000007245 */ /* 0x000fca0000201400 */
[----:B-----5:R-:W-:Y:S01]  /*1490*/  FMUL.FTZ R3, R0, R7 ;  /* 0x0000000700037220 */ /* 0x020fe20000410000 */
[----:B------:R-:W-:-:S03]  /*14a0*/  I2FP.F32.S32 R0, R5 ;  /* 0x0000000500007245 */ /* 0x000fc60000201400 */
[----:B------:R-:W-:Y:S02]  /*14b0*/  FMUL.FTZ R4, R3, 13.28771209716796875 ;  /* 0x41549a7803047820 */ /* 0x000fe40000410000 */
[----:B------:R-:W-:Y:S02]  /*14c0*/  FMUL.FTZ R0, R0, R7 ;  /* 0x0000000700007220 */ /* 0x000fe40000410000 */
[----:B------:R-:W5:Y:S02]  /*14d0*/  MUFU.EX2 R5, -R4 ;  /* 0x8000000400057308 */ /* 0x000f640000000800 */
[----:B------:R-:W-:Y:S01]  /*14e0*/  FMUL.FTZ R3, R0, 13.28771209716796875 ;  /* 0x41549a7800037820 */ /* 0x000fe20000410000 */
[----:B------:R-:W-:-:S04]  /*14f0*/  IADD3 R0, -R45, UR4, RZ ;  /* 0x000000042d007c10 */ /* 0x000fc8000fffe1ff */
[----:B------:R-:W-:Y:S01]  /*1500*/  I2FP.F32.S32 R0, R0 ;  /* 0x0000000000007245 */ /* 0x000fe20000201400 */
[----:B------:R-:W1:Y:S04]  /*1510*/  MUFU.EX2 R3, -R3 ;  /* 0x8000000300037308 */ /* 0x000e680000000800 */
[----:B-----5:R-:W-:-:S04]  /*1520*/  FMUL.FTZ R5, R0, R5 ;  /* 0x0000000500057220 */ /* 0x020fc80000410000 */
[----:B------:R-:W-:Y:S01]  /*1530*/  FMUL.RZ R6, R5, 0.15915493667125701904 ;  /* 0x3e22f98305067820 */ /* 0x000fe2000040c000 */
[----:B-1----:R-:W-:-:S03]  /*1540*/  FMUL.FTZ R0, R0, R3 ;  /* 0x0000000300007220 */ /* 0x002fc60000410000 */
[----:B------:R-:W4:Y:S01]  /*1550*/  MUFU.SIN R5, R6 ;  /* 0x0000000600057308 */ /* 0x000f220000000400 */
[----:B------:R-:W-:-:S07]  /*1560*/  FMUL.RZ R12, R0, 0.15915493667125701904 ;  /* 0x3e22f983000c7820 */ /* 0x000fce000040c000 */
[----:B------:R-:W3:Y:S08]  /*1570*/  MUFU.SIN R4, R12 ;  /* 0x0000000c00047308 */ /* 0x000ef00000000400 */
[----:B------:R1:W5:Y:S01]  /*1580*/  MUFU.COS R7, R6 ;  /* 0x0000000600077308 */ /* 0x0003620000000000 */
[-C--:B----4-:R-:W-:Y:S01]  /*1590*/  FMUL.FTZ R9, R31, R5.reuse ;  /* 0x000000051f097220 */ /* 0x090fe20000410000 */
[-C--:B0-----:R-:W-:Y:S01]  /*15a0*/  FMUL.FTZ R11, R19, R5.reuse ;  /* 0x00000005130b7220 */ /* 0x081fe20000410000 */
[-C--:B--2---:R-:W-:Y:S01]  /*15b0*/  FMUL.FTZ R8, R30, R5.reuse ;  /* 0x000000051e087220 */ /* 0x084fe20000410000 */
[----:B------:R-:W-:-:S04]  /*15c0*/  FMUL.FTZ R10, R18, R5 ;  /* 0x00000005120a7220 */ /* 0x000fc80000410000 */
[----:B------:R-:W0:Y:S01]  /*15d0*/  MUFU.COS R0, R12 ;  /* 0x0000000c00007308 */ /* 0x000e220000000000 */
[-C--:B---3--:R-:W-:Y:S01]  /*15e0*/  FMUL.FTZ R3, R29, R4.reuse ;  /* 0x000000041d037220 */ /* 0x088fe20000410000 */
[-C--:B------:R-:W-:Y:S01]  /*15f0*/  FMUL.FTZ R5, R17, R4.reuse ;  /* 0x0000000411057220 */ /* 0x080fe20000410000 */
[-C--:B-1----:R-:W-:Y:S01]  /*1600*/  FMUL.FTZ R6, R28, R4.reuse ;  /* 0x000000041c067220 */ /* 0x082fe20000410000 */
[----:B------:R-:W-:Y:S01]  /*1610*/  FMUL.FTZ R4, R16, R4 ;  /* 0x0000000410047220 */ /* 0x000fe20000410000 */
[-C--:B-----5:R-:W-:Y:S01]  /*1620*/  FFMA.FTZ R9, R30, R7.reuse, -R9 ;  /* 0x000000071e097223 */ /* 0x0a0fe20000010809 */
[-C--:B------:R-:W-:Y:S01]  /*1630*/  FFMA.FTZ R18, R18, R7.reuse, -R11 ;  /* 0x0000000712127223 */ /* 0x080fe2000001080b */
[-C--:B------:R-:W-:Y:S01]  /*1640*/  FFMA.FTZ R31, R31, R7.reuse, R8 ;  /* 0x000000071f1f7223 */ /* 0x080fe20000010008 */
[----:B------:R-:W-:Y:S02]  /*1650*/  FFMA.FTZ R19, R19, R7, R10 ;  /* 0x0000000713137223 */ /* 0x000fe4000001000a */
[----:B------:R-:W-:Y:S01]  /*1660*/  MOV R30, R9 ;  /* 0x00000009001e7202 */ /* 0x000fe20000000f00 */
[-C--:B0-----:R-:W-:Y:S01]  /*1670*/  FFMA.FTZ R3, R28, R0.reuse, -R3 ;  /* 0x000000001c037223 */ /* 0x081fe20000010803 */
[-C--:B------:R-:W-:Y:S01]  /*1680*/  FFMA.FTZ R16, R16, R0.reuse, -R5 ;  /* 0x0000000010107223 */ /* 0x080fe20000010805 */
[-C--:B------:R-:W-:Y:S01]  /*1690*/  FFMA.FTZ R29, R29, R0.reuse, R6 ;  /* 0x000000001d1d7223 */ /* 0x080fe20000010006 */
[----:B------:R-:W-:Y:S01]  /*16a0*/  FFMA.FTZ R17, R17, R0, R4 ;  /* 0x0000000011117223 */ /* 0x000fe20000010004 */
[----:B------:R-:W-:-:S07]  /*16b0*/  IMAD.MOV.U32 R28, RZ, RZ, R3 ;  /* 0x000000ffff1c7224 */ /* 0x000fce00078e0003 */
.L_x_995:
[----:B------:R-:W-:Y:S05]  /*16c0*/  BSYNC B2 ;  /* 0x0000000000027941 */ /* 0x000fea0003800000 */
.L_x_994:
[----:B0-----:R0:W-:Y:S04]  /*16d0*/  STS [R21], R16 ;  /* 0x0000001015007388 */ /* 0x0011e80000000800 */
[----:B------:R0:W-:Y:S04]  /*16e0*/  STS [R21+0x4], R18 ;  /* 0x0000041215007388 */ /* 0x0001e80000000800 */
[----:B------:R0:W-:Y:S04]  /*16f0*/  STS [R20], R17 ;  /* 0x0000001114007388 */ /* 0x0001e80000000800 */
[----:B------:R0:W-:Y:S02]  /*1700*/  STS [R20+0x4], R19 ;  /* 0x0000041314007388 */ /* 0x0001e40000000800 */
.L_x_993:
[----:B------:R-:W-:Y:S05]  /*1710*/  BSYNC B1 ;  /* 0x0000000000017941 */ /* 0x000fea0003800000 */
.L_x_991:
[----:B-1----:R1:W-:Y:S04]  /*1720*/  STS [R15], R28 ;  /* 0x0000001c0f007388 */ /* 0x0023e80000000800 */
[----:B--2---:R1:W-:Y:S04]  /*1730*/  STS [R15+0x4], R30 ;  /* 0x0000041e0f007388 */ /* 0x0043e80000000800 */
[----:B---3--:R1:W-:Y:S04]  /*1740*/  STS [R32], R29 ;  /* 0x0000001d20007388 */ /* 0x0083e80000000800 */
[----:B----4-:R1:W-:Y:S02]  /*1750*/  STS [R32+0x4], R31 ;  /* 0x0000041f20007388 */ /* 0x0103e40000000800 */
.L_x_990:
[----:B------:R-:W-:Y:S05]  /*1760*/  BSYNC B0 ;  /* 0x0000000000007941 */ /* 0x000fea0003800000 */
.L_x_989:
[----:B------:R-:W-:Y:S06]  /*1770*/  BAR.SYNC.DEFER_BLOCKING 0x0 ;  /* 0x0000000000007b1d */ /* 0x000fec0000010000 */
[----:B------:R-:W-:Y:S04]  /*1780*/  BSSY B0, `(.L_x_996) ;  /* 0x0000005000007945 */ /* 0x000fe80003800000 */
[----:B------:R-:W-:Y:S05]  /*1790*/  @!P6 BRA `(.L_x_997) ;  /* 0x00000000000ce947 */ /* 0x000fea0003800000 */
[----:B------:R-:W-:Y:S01]  /*17a0*/  ISETP.NE.AND P0, PT, R34, RZ, PT ;  /* 0x000000ff2200720c */ /* 0x000fe20003f05270 */
[----:B01----:R2:W3:-:S12]  /*17b0*/  LDS.128 R28, [R13] ;  /* 0x000000000d1c7984 */ /* 0x0034d80000000c00 */
[----:B------:R2:W4:Y:S02]  /*17c0*/  @!P0 LDS.128 R16, [R14] ;  /* 0x000000000e108984 */ /* 0x0005240000000c00 */
.L_x_997:
[----:B------:R-:W-:Y:S05]  /*17d0*/  BSYNC B0 ;  /* 0x0000000000007941 */ /* 0x000fea0003800000 */
.L_x_996:
[----:B------:R-:W-:Y:S06]  /*17e0*/  BAR.SYNC.DEFER_BLOCKING 0x0 ;  /* 0x0000000000007b1d */ /* 0x000fec0000010000 */
[----:B------:R-:W-:Y:S05]  /*17f0*/  BRA `(.L_x_986) ;  /* 0x0000000400307947 */ /* 0x000fea0003800000 */
.L_x_985:
        /* <DEDUP_REMOVED lines=8> */
[----:B------:R-:W-:-:S04]  /*1880*/  I2FP.F32.S32 R3, R3 ;  /* 0x0000000300037245 */ /* 0x000fc80000201400 */
[----:B------:R-:W0:Y:S01]  /*1890*/  MUFU.RCP R12, R12 ;  /* 0x0000000c000c7308 */ /* 0x000e220000001000 */
[----:B------:R-:W-:Y:S01]  /*18a0*/  I2FP.F32.S32 R0, R0 ;  /* 0x0000000000007245 */ /* 0x000fe20000201400 */
[----:B0-----:R-:W-:-:S04]  /*18b0*/  FMUL.FTZ R3, R3, R12 ;  /* 0x0000000c03037220 */ /* 0x001fc80000410000 */
[----:B------:R-:W-:Y:S01]  /*18c0*/  FMUL.FTZ R0, R0, R12 ;  /* 0x0000000c00007220 */ /* 0x000fe20000410000 */
[----:B------:R-:W-:-:S03]  /*18d0*/  FMUL.FTZ R3, R3, 13.28771209716796875 ;  /* 0x41549a7803037820 */ /* 0x000fc60000410000 */
[----:B----4-:R-:W-:Y:S01]  /*18e0*/  FMUL.FTZ R4, R0, 13.28771209716796875 ;  /* 0x41549a7800047820 */ /* 0x010fe20000410000 */
        /* <DEDUP_REMOVED lines=10> */
[-C--:B0-----:R-:W-:Y:S01]  /*1990*/  FMUL.FTZ R7, R31, R6.reuse ;  /* 0x000000061f077220 */ /* 0x081fe20000410000 */
[----:B------:R-:W-:-:S06]  /*19a0*/  FMUL.FTZ R6, R30, R6 ;  /* 0x000000061e067220 */ /* 0x000fcc0000410000 */
[----:B------:R-:W0:Y:S01]  /*19b0*/  MUFU.COS R0, R8 ;  /* 0x0000000800007308 */ /* 0x000e220000000000 */
[-C--:B-1----:R-:W-:Y:S01]  /*19c0*/  FMUL.FTZ R3, R29, R4.reuse ;  /* 0x000000041d037220 */ /* 0x082fe20000410000 */
[----:B------:R-:W-:Y:S01]  /*19d0*/  FMUL.FTZ R4, R28, R4 ;  /* 0x000000041c047220 */ /* 0x000fe20000410000 */
[-C--:B--2---:R-:W-:Y:S01]  /*19e0*/  FFMA.FTZ R30, R30, R5.reuse, -R7 ;  /* 0x000000051e1e7223 */ /* 0x084fe20000010807 */
[----:B------:R-:W-:Y:S01]  /*19f0*/  FFMA.FTZ R31, R31, R5, R6 ;  /* 0x000000051f1f7223 */ /* 0x000fe20000010006 */
[-C--:B0-----:R-:W-:Y:S01]  /*1a00*/  FFMA.FTZ R28, R28, R0.reuse, -R3 ;  /* 0x000000001c1c7223 */ /* 0x081fe20000010803 */
[----:B------:R-:W-:Y:S01]  /*1a10*/  FFMA.FTZ R29, R29, R0, R4 ;  /* 0x000000001d1d7223 */ /* 0x000fe20000010004 */
[----:B------:R-:W-:Y:S06]  /*1a20*/  BRA `(.L_x_999) ;  /* 0x0000000000a07947 */ /* 0x000fec0003800000 */
.L_x_998:
[----:B------:R-:W-:-:S13]  /*1a30*/  ISETP.GE.AND P0, PT, R3, R12, PT ;  /* 0x0000000c0300720c */ /* 0x000fda0003f06270 */
[----:B------:R-:W-:Y:S05]  /*1a40*/  @P0 BRA `(.L_x_999) ;  /* 0x0000000000980947 */ /* 0x000fea0003800000 */
[----:B------:R-:W-:Y:S02]  /*1a50*/  I2FP.F32.S32 R12, R12 ;  /* 0x0000000c000c7245 */ /* 0x000fe40000201400 */
[----:B------:R-:W-:Y:S02]  /*1a60*/  IADD3 R0, R3, 0x2, RZ ;  /* 0x0000000203007810 */ /* 0x000fe40007ffe0ff */
[----:B------:R-:W-:Y:S02]  /*1a70*/  I2FP.F32.S32 R3, R3 ;  /* 0x0000000300037245 */ /* 0x000fe40000201400 */
[----:B------:R-:W0:Y:S01]  /*1a80*/  MUFU.RCP R12, R12 ;  /* 0x0000000c000c7308 */ /* 0x000e220000001000 */
[----:B----4-:R-:W-:Y:S02]  /*1a90*/  I2FP.F32.S32 R5, R0 ;  /* 0x0000000000057245 */ /* 0x010fe40000201400 */
[----:B------:R-:W-:-:S03]  /*1aa0*/  I2FP.F32.S32 R34, R34 ;  /* 0x0000002200227245 */ /* 0x000fc60000201400 */
[-C--:B0-----:R-:W-:Y:S01]  /*1ab0*/  FMUL.FTZ R5, R5, R12.reuse ;  /* 0x0000000c05057220 */ /* 0x081fe20000410000 */
[----:B------:R-:W-:-:S03]  /*1ac0*/  FMUL.FTZ R3, R3, R12 ;  /* 0x0000000c03037220 */ /* 0x000fc60000410000 */
[----:B------:R-:W-:Y:S01]  /*1ad0*/  FMUL.FTZ R5, R5, 13.28771209716796875 ;  /* 0x41549a7805057820 */ /* 0x000fe20000410000 */
[----:B------:R-:W-:-:S05]  /*1ae0*/  FMUL.FTZ R3, R3, 13.28771209716796875 ;  /* 0x41549a7803037820 */ /* 0x000fca0000410000 */
[----:B------:R-:W0:Y:S08]  /*1af0*/  MUFU.EX2 R5, -R5 ;  /* 0x8000000500057308 */ /* 0x000e300000000800 */
[----:B------:R-:W1:Y:S01]  /*1b00*/  MUFU.EX2 R3, -R3 ;  /* 0x8000000300037308 */ /* 0x000e620000000800 */
[----:B0-----:R-:W-:-:S04]  /*1b10*/  FMUL.FTZ R0, R34, R5 ;  /* 0x0000000522007220 */ /* 0x001fc80000410000 */
[----:B------:R-:W-:Y:S01]  /*1b20*/  FMUL.RZ R6, R0, 0.15915493667125701904 ;  /* 0x3e22f98300067820 */ /* 0x000fe2000040c000 */
[----:B-1----:R-:W-:-:S03]  /*1b30*/  FMUL.FTZ R34, R34, R3 ;  /* 0x0000000322227220 */ /* 0x002fc60000410000 */
[----:B------:R-:W0:Y:S01]  /*1b40*/  MUFU.SIN R4, R6 ;  /* 0x0000000600047308 */ /* 0x000e220000000400 */
[----:B------:R-:W-:-:S07]  /*1b50*/  FMUL.RZ R34, R34, 0.15915493667125701904 ;  /* 0x3e22f98322227820 */ /* 0x000fce000040c000 */
[----:B------:R-:W1:Y:S08]  /*1b60*/  MUFU.COS R8, R6 ;  /* 0x0000000600087308 */ /* 0x000e700000000000 */
[----:B------:R-:W2:Y:S01]  /*1b70*/  MUFU.SIN R0, R34 ;  /* 0x0000002200007308 */ /* 0x000ea20000000400 */
[-C--:B0-----:R-:W-:Y:S01]  /*1b80*/  FMUL.FTZ R7, R31, R4.reuse ;  /* 0x000000041f077220 */ /* 0x081fe20000410000 */
[-C--:B------:R-:W-:Y:S01]  /*1b90*/  FMUL.FTZ R3, R19, R4.reuse ;  /* 0x0000000413037220 */ /* 0x080fe20000410000 */
[-C--:B------:R-:W-:Y:S01]  /*1ba0*/  FMUL.FTZ R10, R30, R4.reuse ;  /* 0x000000041e0a7220 */ /* 0x080fe20000410000 */
[----:B------:R-:W-:-:S04]  /*1bb0*/  FMUL.FTZ R4, R18, R4 ;  /* 0x0000000412047220 */ /* 0x000fc80000410000 */
[----:B------:R-:W0:Y:S01]  /*1bc0*/  MUFU.COS R5, R34 ;  /* 0x0000002200057308 */ /* 0x000e220000000000 */
[-C--:B-1----:R-:W-:Y:S01]  /*1bd0*/  FFMA.FTZ R9, R30, R8.reuse, -R7 ;  /* 0x000000081e097223 */ /* 0x082fe20000010807 */
[-C--:B------:R-:W-:Y:S01]  /*1be0*/  FFMA.FTZ R18, R18, R8.reuse, -R3 ;  /* 0x0000000812127223 */ /* 0x080fe20000010803 */
[-C--:B------:R-:W-:Y:S01]  /*1bf0*/  FFMA.FTZ R31, R31, R8.reuse, R10 ;  /* 0x000000081f1f7223 */ /* 0x080fe2000001000a */
[----:B------:R-:W-:Y:S01]  /*1c00*/  FFMA.FTZ R19, R19, R8, R4 ;  /* 0x0000000813137223 */ /* 0x000fe20000010004 */
[----:B------:R-:W-:Y:S02]  /*1c10*/  IMAD.MOV.U32 R30, RZ, RZ, R9 ;  /* 0x000000ffff1e7224 */ /* 0x000fe400078e0009 */
[-C--:B--2---:R-:W-:Y:S01]  /*1c20*/  FMUL.FTZ R7, R29, R0.reuse ;  /* 0x000000001d077220 */ /* 0x084fe20000410000 */
[-C--:B------:R-:W-:Y:S01]  /*1c30*/  FMUL.FTZ R3, R17, R0.reuse ;  /* 0x0000000011037220 */ /* 0x080fe20000410000 */
[-C--:B------:R-:W-:Y:S01]  /*1c40*/  FMUL.FTZ R6, R28, R0.reuse ;  /* 0x000000001c067220 */ /* 0x080fe20000410000 */
[----:B------:R-:W-:Y:S01]  /*1c50*/  FMUL.FTZ R0, R16, R0 ;  /* 0x0000000010007220 */ /* 0x000fe20000410000 */
[-C--:B0-----:R-:W-:Y:S01]  /*1c60*/  FFMA.FTZ R7, R28, R5.reuse, -R7 ;  /* 0x000000051c077223 */ /* 0x081fe20000010807 */
[-C--:B------:R-:W-:Y:S01]  /*1c70*/  FFMA.FTZ R16, R16, R5.reuse, -R3 ;  /* 0x0000000510107223 */ /* 0x080fe20000010803 */
[-C--:B------:R-:W-:Y:S01]  /*1c80*/  FFMA.FTZ R29, R29, R5.reuse, R6 ;  /* 0x000000051d1d7223 */ /* 0x080fe20000010006 */
[----:B------:R-:W-:-:S02]  /*1c90*/  FFMA.FTZ R17, R17, R5, R0 ;  /* 0x0000000511117223 */ /* 0x000fc40000010000 */
[----:B------:R-:W-:-:S07]  /*1ca0*/  MOV R28, R7 ;  /* 0x00000007001c7202 */ /* 0x000fce0000000f00 */
.L_x_999:
[----:B------:R-:W-:Y:S05]  /*1cb0*/  BSYNC B0 ;  /* 0x0000000000007941 */ /* 0x000fea0003800000 */
.L_x_986:
[----:B------:R-:W-:Y:S01]  /*1cc0*/  ULDC UR4, c[0x0][0x284] ;  /* 0x0000a10000047ab9 */ /* 0x000fe20000000800 */
[----:B------:R-:W-:Y:S01]  /*1cd0*/  ISETP.GT.AND P0, PT, R22, 0x1f, PT ;  /* 0x0000001f1600780c */ /* 0x000fe20003f04270 */
[----:B------:R-:W-:Y:S01]  /*1ce0*/  IMAD.U32 R0, RZ, RZ, UR4 ;  /* 0x00000004ff007e24 */ /* 0x000fe2000f8e00ff */
[----:B------:R-:W-:Y:S01]  /*1cf0*/  BSSY B0, `(.L_x_1000) ;  /* 0x0000029000007945 */ /* 0x000fe20003800000 */
[----:B----4-:R-:W-:-:S03]  /*1d00*/  IMAD.MOV.U32 R6, RZ, RZ, RZ ;  /* 0x000000ffff067224 */ /* 0x010fc600078e00ff */
[----:B------:R-:W-:-:S04]  /*1d10*/  IADD3 R3, RZ, -R0, RZ ;  /* 0x80000000ff037210 */ /* 0x000fc80007ffe0ff */
[----:B------:R-:W-:-:S04]  /*1d20*/  VIADDMNMX R3, R3, UR39, RZ, !PT ;  /* 0x0000002703037c46 */ /* 0x000fc8000f8001ff */
[----:B------:R-:W-:Y:S01]  /*1d30*/  R2UR UR6, R3 ;  /* 0x00000000030672ca */ /* 0x000fe200000e0000 */
[----:B------:R-:W-:-:S14]  /*1d40*/  @P0 BRA `(.L_x_1001) ;  /* 0x00000000008c0947 */ /* 0x000fdc0003800000 */
[----:B------:R-:W4:Y:S01]  /*1d50*/  LDC R3, c[0x0][0x29c] ;  /* 0x0000a700ff037b82 */ /* 0x000f220000000800 */
[----:B------:R-:W5:Y:S01]  /*1d60*/  S2R R7, SR_CgaCtaId ;  /* 0x0000000000077919 */ /* 0x000f620000008800 */
[----:B------:R-:W-:Y:S01]  /*1d70*/  MOV R6, 0x400 ;  /* 0x0000040000067802 */ /* 0x000fe20000000f00 */
[----:B---3--:R-:W-:-:S04]  /*1d80*/  FMUL.FTZ R9, R29, R17 ;  /* 0x000000111d097220 */ /* 0x008fc80000410000 */
[----:B------:R-:W-:Y:S01]  /*1d90*/  FFMA.FTZ R9, R28, R16, R9 ;  /* 0x000000101c097223 */ /* 0x000fe20000010009 */
[----:B----4-:R-:W-:Y:S02]  /*1da0*/  ISETP.NE.AND P1, PT, R3, RZ, PT ;  /* 0x000000ff0300720c */ /* 0x010fe40003f25270 */
[----:B------:R-:W-:Y:S02]  /*1db0*/  IADD3 R3, R6, 0x40, RZ ;  /* 0x0000004006037810 */ /* 0x000fe40007ffe0ff */
[----:B------:R-:W-:Y:S02]  /*1dc0*/  ISETP.GT.OR P0, PT, R22, 0x13, P1 ;  /* 0x000000131600780c */ /* 0x000fe40000f04670 */
[----:B-----5:R-:W-:-:S07]  /*1dd0*/  LEA R3, R7, R3, 0x18 ;  /* 0x0000000307037211 */ /* 0x020fce00078ec0ff */
[----:B------:R-:W-:Y:S01]  /*1de0*/  @!P1 VIADD R6, R6, 0x240 ;  /* 0x0000024006069836 */ /* 0x000fe20000000000 */
[----:B------:R-:W-:-:S03]  /*1df0*/  LEA R3, R22, R3, 0x4 ;  /* 0x0000000316037211 */ /* 0x000fc600078e20ff */
[----:B------:R-:W3:Y:S01]  /*1e00*/  @!P0 LDC.64 R4, c[0x0][0x248] ;  /* 0x00009200ff048b82 */ /* 0x000ee20000000a00 */
[----:B------:R-:W-:Y:S01]  /*1e10*/  VOTEU.ALL UP0, P0 ;  /* 0x00000000003f7886 */ /* 0x000fe20000000000 */
[----:B------:R-:W-:Y:S01]  /*1e20*/  @!P1 LEA R7, R7, R6, 0x18 ;  /* 0x0000000607079211 */ /* 0x000fe200078ec0ff */
[----:B------:R4:W-:Y:S01]  /*1e30*/  STS.128 [R3], R28 ;  /* 0x0000001c03007388 */ /* 0x0009e20000000c00 */
[----:B------:R-:W-:Y:S02]  /*1e40*/  FFMA.FTZ R6, R30, R18, R9 ;  /* 0x000000121e067223 */ /* 0x000fe40000010009 */
[----:B------:R-:W-:Y:S01]  /*1e50*/  @!UP0 USHF.L.U32 UR4, UR38, 0x2, URZ ;  /* 0x0000000226048899 */ /* 0x000fe2000800063f */
[----:B------:R-:W-:Y:S02]  /*1e60*/  @!P1 IMAD R7, R22, 0x10, R7 ;  /* 0x0000001016079824 */ /* 0x000fe400078e0207 */
[----:B0-2---:R-:W-:-:S03]  /*1e70*/  FFMA.FTZ R13, R31, R19, R6 ;  /* 0x000000131f0d7223 */ /* 0x005fc60000010006 */
[----:B------:R-:W-:Y:S01]  /*1e80*/  @!P0 IMAD R33, R33, R0, UR4 ;  /* 0x0000000421218e24 */ /* 0x000fe2000f8e0200 */
[----:B------:R4:W-:Y:S01]  /*1e90*/  @!P1 STS.128 [R7], R24 ;  /* 0x0000001807009388 */ /* 0x0009e20000000c00 */
[----:B------:R-:W-:Y:S02]  /*1ea0*/  UMOV UR4, 0xffffffff ;  /* 0xffffffff00047882 */ /* 0x000fe40000000000 */
[----:B---3--:R-:W-:-:S05]  /*1eb0*/  @!P0 IMAD.WIDE R4, R33, 0x4, R4 ;  /* 0x0000000421048825 */ /* 0x008fca00078e0204 */
[----:B------:R4:W-:Y:S01]  /*1ec0*/  @!P0 STG.E.128 desc[UR36][R4.64], R16 ;  /* 0x0000001004008986 */ /* 0x0009e2000c101d24 */
[----:B------:R-:W-:Y:S05]  /*1ed0*/  BRA.DIV UR4, `(.L_x_1002) ;  /* 0x000000ae043c7947 */ /* 0x000fea000b800000 */
[----:B------:R-:W4:Y:S02]  /*1ee0*/  SHFL.BFLY PT, R14, R13, 0x10, 0x1f ;  /* 0x0e001f000d0e7f89 */ /* 0x000f2400000e0000 */
[----:B----4-:R-:W-:-:S05]  /*1ef0*/  FADD.FTZ R3, R13, R14 ;  /* 0x0000000e0d037221 */ /* 0x010fca0000010000 */
[----:B------:R-:W0:Y:S02]  /*1f00*/  SHFL.BFLY PT, R14, R3, 0x8, 0x1f ;  /* 0x0d001f00030e7f89 */ /* 0x000e2400000e0000 */
[----:B0-----:R-:W-:-:S05]  /*1f10*/  FADD.FTZ R4, R3, R14 ;  /* 0x0000000e03047221 */ /* 0x001fca0000010000 */
[----:B------:R-:W0:Y:S02]  /*1f20*/  SHFL.BFLY PT, R14, R4, 0x4, 0x1f ;  /* 0x0c801f00040e7f89 */ /* 0x000e2400000e0000 */
[----:B0-----:R-:W-:-:S05]  /*1f30*/  FADD.FTZ R5, R4, R14 ;  /* 0x0000000e04057221 */ /* 0x001fca0000010000 */
[----:B------:R-:W0:Y:S02]  /*1f40*/  SHFL.BFLY PT, R14, R5, 0x2, 0x1f ;  /* 0x0c401f00050e7f89 */ /* 0x000e2400000e0000 */
[----:B0-----:R-:W-:-:S05]  /*1f50*/  FADD.FTZ R6, R5, R14 ;  /* 0x0000000e05067221 */ /* 0x001fca0000010000 */
[----:B------:R0:W2:Y:S02]  /*1f60*/  SHFL.BFLY PT, R14, R6, 0x1, 0x1f ;  /* 0x0c201f00060e7f89 */ /* 0x0000a400000e0000 */
.L_x_1138:
[----:B0-2---:R-:W-:-:S07]  /*1f70*/  FADD.FTZ R6, R6, R14 ;  /* 0x0000000e06067221 */ /* 0x005fce0000010000 */
.L_x_1001:
[----:B------:R-:W-:Y:S05]  /*1f80*/  BSYNC B0 ;  /* 0x0000000000007941 */ /* 0x000fea0003800000 */
.L_x_1000:
[----:B------:R-:W4:Y:S01]  /*1f90*/  S2R R9, SR_CgaCtaId ;  /* 0x0000000000097919 */ /* 0x000f220000008800 */
[----:B------:R-:W-:Y:S01]  /*1fa0*/  MOV R8, 0x400 ;  /* 0x0000040000087802 */ /* 0x000fe20000000f00 */
[----:B------:R-:W-:Y:S01]  /*1fb0*/  VIADD R23, R23, -UR6 ;  /* 0x8000000617177c36 */ /* 0x000fe20008000000 */
[----:B------:R-:W-:Y:S02]  /*1fc0*/  ISETP.NE.AND P0, PT, R22, RZ, PT ;  /* 0x000000ff1600720c */ /* 0x000fe40003f05270 */
[----:B------:R-:W-:Y:S02]  /*1fd0*/  IADD3 R3, R8, 0x440, RZ ;  /* 0x0000044008037810 */ /* 0x000fe40007ffe0ff */
[----:B------:R-:W-:Y:S02]  /*1fe0*/  MOV R252, 0xff7fffff ;  /* 0xff7fffff00fc7802 */ /* 0x000fe40000000f00 */
[----:B----4-:R-:W-:-:S05]  /*1ff0*/  LEA R4, R9, R3, 0x18 ;  /* 0x0000000309047211 */ /* 0x010fca00078ec0ff */
[----:B------:R4:W-:Y:S02]  /*2000*/  STL [R1+0x1a8], R4 ;  /* 0x0001a80401007387 */ /* 0x0009e40000100800 */
[----:B------:R-:W-:Y:S05]  /*2010*/  @P0 BRA `(.L_x_1003) ;  /* 0x0000000000400947 */ /* 0x000fea0003800000 */
[----:B------:R-:W-:Y:S01]  /*2020*/  ULDC.64 UR4, c[0x0][0x2c8] ;  /* 0x0000b20000047ab9 */ /* 0x000fe20000000a00 */
[----:B------:R-:W-:Y:S01]  /*2030*/  IMAD R3, R23, 0x4, R4 ;  /* 0x0000000417037824 */ /* 0x000fe200078e0204 */
[----:B------:R-:W-:Y:S01]  /*2040*/  ISETP.NE.U32.AND P0, PT, RZ, UR4, PT ;  /* 0x00000004ff007c0c */ /* 0x000fe2000bf05070 */
[----:B------:R-:W-:Y:S02]  /*2050*/  ULDC UR4, c[0x0][0x2a0] ;  /* 0x0000a80000047ab9 */ /* 0x000fe40000000800 */
[----:B------:R-:W-:Y:S01]  /*2060*/  FMUL.FTZ R252, R6, UR4 ;  /* 0x0000000406fc7c20 */ /* 0x000fe20008410000 */
[----:B------:R-:W-:-:S13]  /*2070*/  ISETP.NE.AND.EX P0, PT, RZ, UR5, PT, P0 ;  /* 0x00000005ff007c0c */ /* 0x000fda000bf05300 */
[----:B------:R-:W-:Y:S05]  /*2080*/  @!P0 BRA `(.L_x_1004) ;  /* 0x0000000000208947 */ /* 0x000fea0003800000 */
[----:B----4-:R-:W4:Y:S01]  /*2090*/  LDC.64 R4, c[0x0][0x2c8] ;  /* 0x0000b200ff047b82 */ /* 0x010f220000000a00 */
[----:B------:R-:W-:Y:S01]  /*20a0*/  IADD3 R6, -R45, UR40, RZ ;  /* 0x000000282d067c10 */ /* 0x000fe2000fffe1ff */
[----:B------:R-:W-:-:S04]  /*20b0*/  ULDC UR4, c[0x0][0x2d0] ;  /* 0x0000b40000047ab9 */ /* 0x000fc80000000800 */
[----:B------:R-:W-:-:S04]  /*20c0*/  IMAD R7, R44, UR4, R6 ;  /* 0x000000042c077c24 */ /* 0x000fc8000f8e0206 */
[----:B------:R-:W-:-:S04]  /*20d0*/  IMAD R7, R7, UR4, R6 ;  /* 0x0000000407077c24 */ /* 0x000fc8000f8e0206 */
[----:B----4-:R-:W-:-:S06]  /*20e0*/  IMAD.WIDE R4, R7, 0x4, R4 ;  /* 0x0000000407047825 */ /* 0x010fcc00078e0204 */
[----:B------:R-:W4:Y:S02]  /*20f0*/  LDG.E R5, desc[UR36][R4.64] ;  /* 0x0000002404057981 */ /* 0x000f24000c1e1900 */
[----:B----4-:R-:W-:-:S07]  /*2100*/  FADD.FTZ R252, R252, R5 ;  /* 0x00000005fcfc7221 */ /* 0x010fce0000010000 */
.L_x_1004:
[----:B------:R0:W-:Y:S02]  /*2110*/  STS [R3], R252 ;  /* 0x000000fc03007388 */ /* 0x0001e40000000800 */
.L_x_1003:
[----:B------:R-:W-:Y:S05]  /*2120*/  WARPSYNC.ALL ;  /* 0x0000000000007948 */ /* 0x000fea0003800000 */
[----:B------:R-:W-:Y:S01]  /*2130*/  BAR.SYNC.DEFER_BLOCKING 0x0 ;  /* 0x0000000000007b1d */ /* 0x000fe20000010000 */
[----:B0-----:R-:W-:Y:S02]  /*2140*/  LEA R3, R9, R8, 0x18 ;  /* 0x0000000809037211 */ /* 0x001fe400078ec0ff */
[----:B------:R-:W-:-:S13]  /*2150*/  R2UR UR30, R23 ;  /* 0x00000000171e72ca */ /* 0x000fda00000e0000 */
[----:B------:R-:W-:-:S04]  /*2160*/  UIADD3 UR30, UR30, 0x1f, URZ ;  /* 0x0000001f1e1e7890 */ /* 0x000fc8000fffe03f */
[----:B------:R-:W-:Y:S01]  /*2170*/  USHF.R.S32.HI UR31, URZ, 0x1f, UR30 ;  /* 0x0000001f3f1f7899 */ /* 0x000fe2000801141e */
[----:B------:R-:W0:Y:S03]  /*2180*/  LDS.128 R24, [R3+0x1d0] ;  /* 0x0001d00003187984 */ /* 0x000e260000000c00 */
[----:B------:R-:W-:Y:S01]  /*2190*/  ULEA.HI UR31, UR31, UR30, URZ, 0x5 ;  /* 0x0000001e1f1f7291 */ /* 0x000fe2000f8f283f */
[----:B-1----:R-:W1:Y:S02]  /*21a0*/  LDS.128 R32, [R3+0x1f0] ;  /* 0x0001f00003207984 */ /* 0x002e640000000c00 */
[----:B------:R-:W-:Y:S01]  /*21b0*/  ULDC UR30, c[0x0][0x29c] ;  /* 0x0000a700001e7ab9 */ /* 0x000fe20000000800 */
[----:B------:R-:W-:Y:S01]  /*21c0*/  ULOP3.LUT UR31, UR31, 0xffffffe0, URZ, 0xc0, !UPT ;  /* 0xffffffe01f1f7892 */ /* 0x000fe2000f8ec03f */
[----:B---3--:R-:W-:Y:S01]  /*21d0*/  LDS.128 R28, [R3+0x1e0] ;  /* 0x0001e000031c7984 */ /* 0x008fe20000000c00 */
[----:B------:R-:W-:-:S02]  /*21e0*/  UISETP.NE.AND UP0, UPT, UR30, URZ, UPT ;  /* 0x0000003f1e00728c */ /* 0x000fc4000bf05270 */
[----:B------:R-:W-:Y:S01]  /*21f0*/  UIADD3 UR56, UR31, UR6, URZ ;  /* 0x000000061f387290 */ /* 0x000fe2000fffe03f */
[----:B------:R-:W3:Y:S03]  /*2200*/  LDS.128 R44, [R3+0x170] ;  /* 0x00017000032c7984 */ /* 0x000ee60000000c00 */
[----:B------:R-:W-:Y:S01]  /*2210*/  PLOP3.LUT P1, PT, PT, PT, UP0, 0x80, 0x0 ;  /* 0x000000000000781c */ /* 0x000fe20003f2f008 */
[----:B----4-:R-:W4:Y:S04]  /*2220*/  LDS.128 R4, [R3+0x190] ;  /* 0x0001900003047984 */ /* 0x010f280000000c00 */
[----:B------:R-:W5:Y:S04]  /*2230*/  LDS.128 R8, [R3+0x1a0] ;  /* 0x0001a00003087984 */ /* 0x000f680000000c00 */
[----:B--2---:R-:W2:Y:S04]  /*2240*/  LDS.128 R12, [R3+0x1b0] ;  /* 0x0001b000030c7984 */ /* 0x004ea80000000c00 */
[----:B------:R-:W-:Y:S04]  /*2250*/  LDS.128 R16, [R3+0x1c0] ;  /* 0x0001c00003107984 */ /* 0x000fe80000000c00 */
[----:B------:R-:W-:Y:S04]  /*2260*/  LDS.128 R40, [R3+0x180] ;  /* 0x0001800003287984 */ /* 0x000fe80000000c00 */
[----:B------:R-:W-:Y:S01]  /*2270*/  LDS.128 R36, [R3+0x200] ;  /* 0x0002000003247984 */ /* 0x000fe20000000c00 */
[----:B0-----:R-:W-:-:S02]  /*2280*/  R2UR UR23, R27 ;  /* 0x000000001b1772ca */ /* 0x001fc400000e0000 */
[----:B------:R-:W-:Y:S02]  /*2290*/  R2UR UR24, R26 ;  /* 0x000000001a1872ca */ /* 0x000fe400000e0000 */
[----:B------:R-:W-:Y:S02]  /*22a0*/  R2UR UR25, R25 ;  /* 0x00000000191972ca */ /* 0x000fe400000e0000 */
[----:B------:R-:W-:Y:S02]  /*22b0*/  R2UR UR26, R24 ;  /* 0x00000000181a72ca */ /* 0x000fe400000e0000 */
[----:B------:R-:W0:Y:S01]  /*22c0*/  LDS.128 R24, [R3+0x40] ;  /* 0x0000400003187984 */ /* 0x000e220000000c00 */
[----:B-1----:R-:W-:Y:S02]  /*22d0*/  R2UR UR33, R35 ;  /* 0x00000000232172ca */ /* 0x002fe400000e0000 */
[----:B------:R-:W-:Y:S01]  /*22e0*/  R2UR UR34, R34 ;  /* 0x00000000222272ca */ /* 0x000fe200000e0000 */
[----:B---3--:R-:W-:Y:S01]  /*22f0*/  STL.64 [R1+0x1b0], R44 ;  /* 0x0001b02c01007387 */ /* 0x008fe20000100a00 */
[----:B------:R-:W-:-:S02]  /*2300*/  R2UR UR35, R33 ;  /* 0x00000000212372ca */ /* 0x000fc400000e0000 */
[----:B------:R-:W-:Y:S02]  /*2310*/  R2UR UR40, R32 ;  /* 0x00000000202872ca */ /* 0x000fe400000e0000 */
[----:B------:R-:W1:Y:S01]  /*2320*/  LDS.128 R32, [R3+0x50] ;  /* 0x0000500003207984 */ /* 0x000e620000000c00 */
[----:B------:R-:W-:Y:S02]  /*2330*/  R2UR UR27, R31 ;  /* 0x000000001f1b72ca */ /* 0x000fe400000e0000 */
[----:B------:R-:W-:Y:S02]  /*2340*/  R2UR UR28, R30 ;  /* 0x000000001e1c72ca */ /* 0x000fe400000e0000 */
[----:B------:R-:W-:Y:S02]  /*2350*/  R2UR UR29, R29 ;  /* 0x000000001d1d72ca */ /* 0x000fe400000e0000 */
[----:B------:R-:W-:Y:S02]  /*2360*/  R2UR UR32, R28 ;  /* 0x000000001c2072ca */ /* 0x000fe400000e0000 */
[----:B------:R-:W3:Y:S01]  /*2370*/  LDS.128 R28, [R3+0x60] ;  /* 0x00006000031c7984 */ /* 0x000ee20000000c00 */
[----:B----4-:R-:W-:-:S02]  /*2380*/  R2UR UR7, R7 ;  /* 0x00000000070772ca */ /* 0x010fc400000e0000 */
[----:B------:R-:W-:Y:S02]  /*2390*/  R2UR UR8, R6 ;  /* 0x00000000060872ca */ /* 0x000fe400000e0000 */
[----:B------:R-:W-:Y:S02]  /*23a0*/  R2UR UR9, R5 ;  /* 0x00000000050972ca */ /* 0x000fe400000e0000 */
[----:B------:R-:W-:Y:S02]  /*23b0*/  R2UR UR10, R4 ;  /* 0x00000000040a72ca */ /* 0x000fe400000e0000 */
[----:B------:R-:W4:Y:S01]  /*23c0*/  LDS.128 R4, [R3+0x220] ;  /* 0x0002200003047984 */ /* 0x000f220000000c00 */
[----:B-----5:R-:W-:Y:S02]  /*23d0*/  R2UR UR11, R11 ;  /* 0x000000000b0b72ca */ /* 0x020fe400000e0000 */
[----:B------:R-:W-:Y:S02]  /*23e0*/  R2UR UR12, R10 ;  /* 0x000000000a0c72ca */ /* 0x000fe400000e0000 */
[----:B------:R-:W-:-:S02]  /*23f0*/  R2UR UR13, R9 ;  /* 0x00000000090d72ca */ /* 0x000fc400000e0000 */
[----:B------:R-:W-:Y:S02]  /*2400*/  R2UR UR14, R8 ;  /* 0x00000000080e72ca */ /* 0x000fe400000e0000 */
[----:B--2---:R-:W-:Y:S01]  /*2410*/  R2UR UR15, R15 ;  /* 0x000000000f0f72ca */ /* 0x004fe200000e0000 */
[----:B------:R-:W2:Y:S01]  /*2420*/  LDS.128 R8, [R3+0x230] ;  /* 0x0002300003087984 */ /* 0x000ea20000000c00 */
[----:B------:R-:W-:Y:S02]  /*2430*/  R2UR UR16, R14 ;  /* 0x000000000e1072ca */ /* 0x000fe400000e0000 */
[----:B------:R-:W-:Y:S01]  /*2440*/  R2UR UR17, R13 ;  /* 0x000000000d1172ca */ /* 0x000fe200000e0000 */
[----:B0-----:R-:W-:Y:S01]  /*2450*/  STL.64 [R1+0x190], R24 ;  /* 0x0001901801007387 */ /* 0x001fe20000100a00 */
[----:B------:R-:W-:Y:S02]  /*2460*/  R2UR UR18, R12 ;  /* 0x000000000c1272ca */ /* 0x000fe400000e0000 */
[----:B------:R-:W-:Y:S01]  /*2470*/  R2UR UR22, R16 ;  /* 0x00000000101672ca */ /* 0x000fe200000e0000 */
[----:B------:R-:W-:Y:S01]  /*2480*/  STL.64 [R1+0x198], R26 ;  /* 0x0001981a01007387 */ /* 0x000fe20000100a00 */
[----:B------:R-:W-:Y:S01]  /*2490*/  R2UR UR21, R17 ;  /* 0x00000000111572ca */ /* 0x000fe200000e0000 */
[----:B------:R-:W-:Y:S01]  /*24a0*/  IMAD.MOV.U32 R16, RZ, RZ, R46 ;  /* 0x000000ffff107224 */ /* 0x000fe200078e002e */
[----:B------:R-:W-:Y:S01]  /*24b0*/  MOV R17, R47 ;  /* 0x0000002f00117202 */ /* 0x000fe20000000f00 */
[----:B------:R-:W0:Y:S01]  /*24c0*/  LDS.128 R24, [R3+0x70] ;  /* 0x0000700003187984 */ /* 0x000e220000000c00 */
[----:B------:R-:W-:-:S02]  /*24d0*/  R2UR UR5, R43 ;  /* 0x000000002b0572ca */ /* 0x000fc400000e0000 */
[----:B------:R-:W-:Y:S01]  /*24e0*/  R2UR UR4, R42 ;  /* 0x000000002a0472ca */ /* 0x000fe200000e0000 */
[----:B-1----:R-:W-:Y:S01]  /*24f0*/  STL.64 [R1+0x180], R32 ;  /* 0x0001802001007387 */ /* 0x002fe20000100a00 */
[----:B------:R-:W-:Y:S02]  /*2500*/  R2UR UR58, R41 ;  /* 0x00000000293a72ca */ /* 0x000fe400000e0000 */
[----:B------:R-:W-:Y:S01]  /*2510*/  R2UR UR59, R40 ;  /* 0x00000000283b72ca */ /* 0x000fe200000e0000 */
[----:B------:R-:W-:Y:S01]  /*2520*/  STL.64 [R1+0x188], R34 ;  /* 0x0001882201007387 */ /* 0x000fe20000100a00 */
[----:B------:R-:W-:Y:S02]  /*2530*/  R2UR UR19, R19 ;  /* 0x00000000131372ca */ /* 0x000fe400000e0000 */
[----:B------:R-:W-:Y:S01]  /*2540*/  R2UR UR20, R18 ;  /* 0x00000000121472ca */ /* 0x000fe200000e0000 */
[----:B------:R-:W1:Y:S01]  /*2550*/  LDS.128 R32, [R3+0x80] ;  /* 0x0000800003207984 */ /* 0x000e620000000c00 */
[----:B------:R-:W-:-:S02]  /*2560*/  R2UR UR41, R39 ;  /* 0x00000000272972ca */ /* 0x000fc400000e0000 */
[----:B------:R-:W-:Y:S01]  /*2570*/  R2UR UR42, R38 ;  /* 0x00000000262a72ca */ /* 0x000fe200000e0000 */
[----:B---3--:R-:W-:Y:S01]  /*2580*/  STL.64 [R1+0x170], R28 ;  /* 0x0001701c01007387 */ /* 0x008fe20000100a00 */
[----:B------:R-:W-:Y:S02]  /*2590*/  R2UR UR43, R37 ;  /* 0x00000000252b72ca */ /* 0x000fe400000e0000 */
[----:B----4-:R-:W-:Y:S01]  /*25a0*/  R2UR UR51, R5 ;  /* 0x00000000053372ca */ /* 0x010fe200000e0000 */
[----:B------:R-:W-:Y:S01]  /*25b0*/  STL.64 [R1+0x178], R30 ;  /* 0x0001781e01007387 */ /* 0x000fe20000100a00 */
[----:B------:R-:W-:Y:S02]  /*25c0*/  IADD3 R5, R22, UR6, RZ ;  /* 0x0000000616057c10 */ /* 0x000fe4000fffe0ff */
[----:B------:R-:W-:Y:S01]  /*25d0*/  R2UR UR44, R36 ;  /* 0x00000000242c72ca */ /* 0x000fe200000e0000 */
[----:B------:R-:W3:Y:S01]  /*25e0*/  LDS.128 R28, [R3+0x90] ;  /* 0x00009000031c7984 */ /* 0x000ee20000000c00 */
[----:B------:R-:W-:-:S02]  /*25f0*/  R2UR UR49, R7 ;  /* 0x00000000073172ca */ /* 0x000fc400000e0000 */
[----:B------:R-:W-:Y:S01]  /*2600*/  R2UR UR50, R6 ;  /* 0x00000000063272ca */ /* 0x000fe200000e0000 */
[----:B------:R-:W4:Y:S01]  /*2610*/  LDS.128 R12, [R3+0x210] ;  /* 0x00021000030c7984 */ /* 0x000f220000000c00 */
[----:B------:R-:W-:Y:S02]  /*2620*/  R2UR UR52, R4 ;  /* 0x00000000043472ca */ /* 0x000fe400000e0000 */
[----:B--2---:R-:W-:Y:S02]  /*2630*/  R2UR UR53, R11 ;  /* 0x000000000b3572ca */ /* 0x004fe400000e0000 */
[----:B------:R-:W-:Y:S02]  /*2640*/  R2UR UR54, R10 ;  /* 0x000000000a3672ca */ /* 0x000fe400000e0000 */
[----:B------:R-:W-:Y:S02]  /*2650*/  R2UR UR55, R9 ;  /* 0x00000000093772ca */ /* 0x000fe400000e0000 */
[----:B------:R-:W-:-:S02]  /*2660*/  R2UR UR57, R8 ;  /* 0x00000000083972ca */ /* 0x000fc400000e0000 */
[----:B------:R-:W-:Y:S01]  /*2670*/  R2UR UR60, R17 ;  /* 0x00000000113c72ca */ /* 0x000fe200000e0000 */
[----:B0-----:R-:W-:Y:S01]  /*2680*/  STL.64 [R1+0x160], R24 ;  /* 0x0001601801007387 */ /* 0x001fe20000100a00 */
[----:B------:R-:W-:Y:S02]  /*2690*/  R2UR UR61, R16 ;  /* 0x00000000103d72ca */ /* 0x000fe400000e0000 */
[----:B------:R-:W-:Y:S01]  /*26a0*/  ISETP.GE.AND P0, PT, R5, UR56, PT ;  /* 0x0000003805007c0c */ /* 0x000fe2000bf06270 */
[----:B------:R-:W-:Y:S04]  /*26b0*/  STL.64 [R1+0x168], R26 ;  /* 0x0001681a01007387 */ /* 0x000fe80000100a00 */
[----:B------:R-:W0:Y:S04]  /*26c0*/  LDS.128 R24, [R3+0xa0] ;  /* 0x0000a00003187984 */ /* 0x000e280000000c00 */
[----:B-1----:R-:W-:Y:S04]  /*26d0*/  STL.64 [R1+0x150], R32 ;  /* 0x0001502001007387 */ /* 0x002fe80000100a00 */
[----:B------:R-:W-:Y:S04]  /*26e0*/  STL.64 [R1+0x158], R34 ;  /* 0x0001582201007387 */ /* 0x000fe80000100a00 */
[----:B------:R-:W1:Y:S04]  /*26f0*/  LDS.128 R32, [R3+0xb0] ;  /* 0x0000b00003207984 */ /* 0x000e680000000c00 */
[----:B---3--:R-:W-:Y:S04]  /*2700*/  STL.64 [R1+0x140], R28 ;  /* 0x0001401c01007387 */ /* 0x008fe80000100a00 */
[----:B------:R-:W-:Y:S01]  /*2710*/  STL.64 [R1+0x148], R30 ;  /* 0x0001481e01007387 */ /* 0x000fe20000100a00 */
[----:B----4-:R-:W-:-:S02]  /*2720*/  R2UR UR45, R15 ;  /* 0x000000000f2d72ca */ /* 0x010fc400000e0000 */
[----:B------:R-:W-:Y:S01]  /*2730*/  R2UR UR46, R14 ;  /* 0x000000000e2e72ca */ /* 0x000fe200000e0000 */
[----:B------:R-:W2:Y:S01]  /*2740*/  LDS.128 R28, [R3+0xc0] ;  /* 0x0000c000031c7984 */ /* 0x000ea20000000c00 */
[----:B------:R-:W-:Y:S02]  /*2750*/  R2UR UR47, R13 ;  /* 0x000000000d2f72ca */ /* 0x000fe400000e0000 */
[----:B------:R-:W-:Y:S01]  /*2760*/  R2UR UR48, R12 ;  /* 0x000000000c3072ca */ /* 0x000fe200000e0000 */
[----:B0-----:R-:W-:Y:S04]  /*2770*/  STL.64 [R1+0x130], R24 ;  /* 0x0001301801007387 */ /* 0x001fe80000100a00 */
[----:B------:R-:W-:Y:S04]  /*2780*/  STL.64 [R1+0x138], R26 ;  /* 0x0001381a01007387 */ /* 0x000fe80000100a00 */
[----:B------:R-:W0:Y:S04]  /*2790*/  LDS.128 R24, [R3+0xd0] ;  /* 0x0000d00003187984 */ /* 0x000e280000000c00 */
[----:B-1----:R-:W-:Y:S04]  /*27a0*/  STL.64 [R1+0x120], R32 ;  /* 0x0001202001007387 */ /* 0x002fe80000100a00 */
[----:B------:R-:W-:Y:S04]  /*27b0*/  STL.64 [R1+0x128], R34 ;  /* 0x0001282201007387 */ /* 0x000fe80000100a00 */
[----:B------:R-:W1:Y:S04]  /*27c0*/  LDS.128 R32, [R3+0xe0] ;  /* 0x0000e00003207984 */ /* 0x000e680000000c00 */
[----:B--2---:R-:W-:Y:S04]  /*27d0*/  STL.64 [R1+0x110], R28 ;  /* 0x0001101c01007387 */ /* 0x004fe80000100a00 */
[----:B------:R-:W-:Y:S04]  /*27e0*/  STL.64 [R1+0x118], R30 ;  /* 0x0001181e01007387 */ /* 0x000fe80000100a00 */
[----:B------:R-:W2:Y:S04]  /*27f0*/  LDS.128 R28, [R3+0xf0] ;  /* 0x0000f000031c7984 */ /* 0x000ea80000000c00 */
        /* <DEDUP_REMOVED lines=21> */
[----:B-1----:R1:W-:Y:S04]  /*2950*/  STL.64 [R1+0x90], R32 ;  /* 0x0000902001007387 */ /* 0x0023e80000100a00 */
[----:B------:R1:W-:Y:S04]  /*2960*/  STL.64 [R1+0x98], R34 ;  /* 0x0000982201007387 */ /* 0x0003e80000100a00 */
[----:B--2---:R1:W-:Y:S04]  /*2970*/  STL.64 [R1+0x80], R28 ;  /* 0x0000801c01007387 */ /* 0x0043e80000100a00 */
[----:B------:R1:W-:Y:S04]  /*2980*/  STL.64 [R1+0x88], R30 ;  /* 0x0000881e01007387 */ /* 0x0003e80000100a00 */
[----:B0-----:R1:W-:Y:S04]  /*2990*/  STL.64 [R1+0x70], R24 ;  /* 0x0000701801007387 */ /* 0x0013e80000100a00 */
[----:B------:R1:W-:Y:S01]  /*29a0*/  STL.64 [R1+0x78], R26 ;  /* 0x0000781a01007387 */ /* 0x0003e20000100a00 */
[----:B------:R-:W-:Y:S05]  /*29b0*/  @P1 BRA `(.L_x_1005) ;  /* 0x0000000000b81947 */ /* 0x000fea0003800000 */
[----:B------:R-:W0:Y:S04]  /*29c0*/  LDS.128 R8, [R3+0x240] ;  /* 0x0002400003087984 */ /* 0x000e280000000c00 */
[----:B------:R-:W2:Y:S04]  /*29d0*/  LDS.128 R16, [R3+0x250] ;  /* 0x0002500003107984 */ /* 0x000ea80000000c00 */
[----:B------:R-:W3:Y:S04]  /*29e0*/  LDS.128 R12, [R3+0x260] ;  /* 0x00026000030c7984 */ /* 0x000ee80000000c00 */
[----:B------:R-:W-:Y:S04]  /*29f0*/  LDS.128 R248, [R3+0x2b0] ;  /* 0x0002b00003f87984 */ /* 0x000fe80000000c00 */
[----:B------:R-:W-:Y:S04]  /*2a00*/  LDS.128 R244, [R3+0x2c0] ;  /* 0x0002c00003f47984 */ /* 0x000fe80000000c00 */
[----:B------:R-:W-:Y:S04]  /*2a10*/  LDS.128 R240, [R3+0x2d0] ;  /* 0x0002d00003f07984 */ /* 0x000fe80000000c00 */
[----:B------:R-:W-:Y:S04]  /*2a20*/  LDS.128 R236, [R3+0x2e0] ;  /* 0x0002e00003ec7984 */ /* 0x000fe80000000c00 */
[----:B------:R-:W-:Y:S04]  /*2a30*/  LDS.128 R232, [R3+0x2f0] ;  /* 0x0002f00003e87984 */ /* 0x000fe80000000c00 */
[----:B------:R-:W-:Y:S04]  /*2a40*/  LDS.128 R228, [R3+0x300] ;  /* 0x0003000003e47984 */ /* 0x000fe80000000c00 */
[----:B------:R-:W-:Y:S04]  /*2a50*/  LDS.128 R20, [R3+0x320] ;  /* 0x0003200003147984 */ /* 0x000fe80000000c00 */
[----:B0-----:R-:W-:Y:S04]  /*2a60*/  STL.64 [R1+0x60], R8 ;  /* 0x0000600801007387 */ /* 0x001fe80000100a00 */
[----:B------:R-:W-:Y:S04]  /*2a70*/  STL.64 [R1+0x68], R10 ;  /* 0x0000680a01007387 */ /* 0x000fe80000100a00 */
[----:B------:R-:W0:Y:S04]  /*2a80*/  LDS.128 R8, [R3+0x270] ;  /* 0x0002700003087984 */ /* 0x000e280000000c00 */
[----:B--2---:R-:W-:Y:S04]  /*2a90*/  STL.64 [R1+0x50], R16 ;  /* 0x0000501001007387 */ /* 0x004fe80000100a00 */
[----:B------:R-:W-:Y:S04]  /*2aa0*/  STL.64 [R1+0x58], R18 ;  /* 0x0000581201007387 */ /* 0x000fe80000100a00 */
[----:B------:R-:W2:Y:S04]  /*2ab0*/  LDS.128 R16, [R3+0x280] ;  /* 0x0002800003107984 */ /* 0x000ea80000000c00 */
[----:B---3--:R-:W-:Y:S04]  /*2ac0*/  STL.64 [R1+0x40], R12 ;  /* 0x0000400c01007387 */ /* 0x008fe80000100a00 */
[----:B------:R-:W-:Y:S04]  /*2ad0*/  STL.64 [R1+0x48], R14 ;  /* 0x0000480e01007387 */ /* 0x000fe80000100a00 */
[----:B------:R-:W3:Y:S04]  /*2ae0*/  LDS.128 R12, [R3+0x290] ;  /* 0x00029000030c7984 */ /* 0x000ee80000000c00 */
[----:B-1----:R-:W-:Y:S04]  /*2af0*/  LDS.128 R24, [R3+0x330] ;  /* 0x0003300003187984 */ /* 0x002fe80000000c00 */
[----:B------:R-:W-:Y:S04]  /*2b00*/  LDS.128 R28, [R3+0x340] ;  /* 0x00034000031c7984 */ /* 0x000fe80000000c00 */
[----:B------:R-:W-:Y:S04]  /*2b10*/  LDS.128 R32, [R3+0x350] ;  /* 0x0003500003207984 */ /* 0x000fe80000000c00 */
[----:B0-----:R-:W-:Y:S04]  /*2b20*/  STL.64 [R1+0x30], R8 ;  /* 0x0000300801007387 */ /* 0x001fe80000100a00 */
[----:B------:R-:W-:Y:S04]  /*2b30*/  STL.64 [R1+0x38], R10 ;  /* 0x0000380a01007387 */ /* 0x000fe80000100a00 */
[----:B------:R-:W0:Y:S04]  /*2b40*/  LDS.128 R8, [R3+0x2a0] ;  /* 0x0002a00003087984 */ /* 0x000e280000000c00 */
[----:B--2---:R2:W-:Y:S04]  /*2b50*/  STL.64 [R1+0x20], R16 ;  /* 0x0000201001007387 */ /* 0x0045e80000100a00 */
[----:B------:R2:W-:Y:S04]  /*2b60*/  STL.64 [R1+0x28], R18 ;  /* 0x0000281201007387 */ /* 0x0005e80000100a00 */
[----:B------:R2:W4:Y:S04]  /*2b70*/  LDS.128 R16, [R3+0x310] ;  /* 0x0003100003107984 */ /* 0x0005280000000c00 */
[----:B------:R2:W1:Y:S04]  /*2b80*/  LDS.128 R36, [R3+0x360] ;  /* 0x0003600003247984 */ /* 0x0004680000000c00 */
[----:B------:R2:W0:Y:S04]  /*2b90*/  LDS.128 R40, [R3+0x370] ;  /* 0x0003700003287984 */ /* 0x0004280000000c00 */
[----:B------:R2:W0:Y:S04]  /*2ba0*/  LDS.128 R44, [R3+0x380] ;  /* 0x00038000032c7984 */ /* 0x0004280000000c00 */
[----:B------:R2:W0:Y:S04]  /*2bb0*/  LDS.128 R48, [R3+0x390] ;  /* 0x0003900003307984 */ /* 0x0004280000000c00 */
[----:B------:R2:W0:Y:S04]  /*2bc0*/  LDS.128 R52, [R3+0x3a0] ;  /* 0x0003a00003347984 */ /* 0x0004280000000c00 */
[----:B------:R2:W0:Y:S04]  /*2bd0*/  LDS.128 R56, [R3+0x3b0] ;  /* 0x0003b00003387984 */ /* 0x0004280000000c00 */
[----:B------:R2:W0:Y:S04]  /*2be0*/  LDS.128 R60, [R3+0x3c0] ;  /* 0x0003c000033c7984 */ /* 0x0004280000000c00 */
[----:B------:R2:W1:Y:S04]  /*2bf0*/  LDS.128 R64, [R3+0x3d0] ;  /* 0x0003d00003407984 */ /* 0x0004680000000c00 */
[----:B------:R2:W1:Y:S04]  /*2c00*/  LDS.128 R68, [R3+0x3e0] ;  /* 0x0003e00003447984 */ /* 0x0004680000000c00 */
[----:B------:R2:W1:Y:S04]  /*2c10*/  LDS.128 R72, [R3+0x3f0] ;  /* 0x0003f00003487984 */ /* 0x0004680000000c00 */
[----:B------:R2:W1:Y:S04]  /*2c20*/  LDS.128 R76, [R3+0x400] ;  /* 0x00040000034c7984 */ /* 0x0004680000000c00 */
[----:B------:R2:W1:Y:S04]  /*2c30*/  LDS.128 R80, [R3+0x410] ;  /* 0x0004100003507984 */ /* 0x0004680000000c00 */
[----:B------:R2:W1:Y:S04]  /*2c40*/  LDS.128 R84, [R3+0x420] ;  /* 0x0004200003547984 */ /* 0x0004680000000c00 */
[----:B------:R2:W1:Y:S04]  /*2c50*/  LDS.128 R88, [R3+0x430] ;  /* 0x0004300003587984 */ /* 0x0004680000000c00 */
[----:B---3--:R2:W-:Y:S04]  /*2c60*/  STL.64 [R1+0x10], R12 ;  /* 0x0000100c01007387 */ /* 0x0085e80000100a00 */
[----:B------:R2:W-:Y:S04]  /*2c70*/  STL.64 [R1+0x18], R14 ;  /* 0x0000180e01007387 */ /* 0x0005e80000100a00 */
[----:B0-----:R2:W-:Y:S04]  /*2c80*/  STL.64 [R1], R8 ;  /* 0x0000000801007387 */ /* 0x0015e80000100a00 */
[----:B----4-:R2:W-:Y:S02]  /*2c90*/  STL.64 [R1+0x8], R10 ;  /* 0x0000080a01007387 */ /* 0x0105e40000100a00 */
.L_x_1005:
[----:B------:R-:W-:Y:S01]  /*2ca0*/  BSSY B0, `(.L_x_1006) ;  /* 0x00006a3000007945 */ /* 0x000fe20003800000 */
[----:B--2---:R-:W-:-:S03]  /*2cb0*/  IMAD R3, R92, 0x50, RZ ;  /* 0x000000505c037824 */ /* 0x004fc600078e02ff */
[----:B------:R-:W-:Y:S05]  /*2cc0*/  @P0 BRA `(.L_x_1007) ;  /* 0x0000006800800947 */ /* 0x000fea0003800000 */
[-C--:B------:R-:W-:Y:S01]  /*2cd0*/  IABS R4, R0.reuse ;  /* 0x0000000000047213 */ /* 0x080fe20000000000 */
[----:B------:R-:W0:Y:S01]  /*2ce0*/  LDC R8, c[0x0][0x2c0] ;  /* 0x0000b000ff087b82 */ /* 0x000e220000000800 */
[----:B------:R-:W-:Y:S01]  /*2cf0*/  HFMA2.MMA R6, -RZ, RZ, 0, 0 ;  /* 0x00000000ff067435 */ /* 0x000fe200000001ff */
[----:B------:R-:W-:Y:S02]  /*2d00*/  ULDC UR30, c[0x0][0x298] ;  /* 0x0000a600001e7ab9 */ /* 0x000fe40000000800 */
[----:B------:R-:W-:Y:S02]  /*2d10*/  IMAD.MOV.U32 R10, RZ, RZ, R4 ;  /* 0x000000ffff0a7224 */ /* 0x000fe400078e0004 */
[----:B------:R-:W-:Y:S02]  /*2d20*/  IMAD R4, R93, R0, RZ ;  /* 0x000000005d047224 */ /* 0x000fe400078e02ff */
[----:B------:R-:W2:Y:S01]  /*2d30*/  I2F.RP R9, R10 ;  /* 0x0000000a00097306 */ /* 0x000ea20000209400 */
[----:B------:R-:W-:Y:S07]  /*2d40*/  STL [R1+0x1a4], R10 ;  /* 0x0001a40a01007387 */ /* 0x000fee0000100800 */
[----:B--2---:R-:W2:Y:S02]  /*2d50*/  MUFU.RCP R9, R9 ;  /* 0x0000000900097308 */ /* 0x004ea40000001000 */
[----:B--2---:R-:W-:-:S06]  /*2d60*/  IADD3 R7, R9, 0xffffffe, RZ ;  /* 0x0ffffffe09077810 */ /* 0x004fcc0007ffe0ff */
[----:B------:R-:W2:Y:S02]  /*2d70*/  F2I.FTZ.U32.TRUNC.NTZ R7, R7 ;  /* 0x0000000700077305 */ /* 0x000ea4000021f000 */
[----:B--2---:R-:W-:-:S04]  /*2d80*/  IMAD.MOV R11, RZ, RZ, -R7 ;  /* 0x000000ffff0b7224 */ /* 0x004fc800078e0a07 */
[----:B------:R-:W-:-:S04]  /*2d90*/  IMAD R11, R11, R10, RZ ;  /* 0x0000000a0b0b7224 */ /* 0x000fc800078e02ff */
[----:B------:R-:W-:Y:S01]  /*2da0*/  IMAD.HI.U32 R6, R7, R11, R6 ;  /* 0x0000000b07067227 */ /* 0x000fe200078e0006 */
[----:B------:R-:W-:-:S04]  /*2db0*/  SHF.R.S32.HI R7, RZ, 0x1f, R4 ;  /* 0x0000001fff077819 */ /* 0x000fc80000011404 */
[----:B------:R2:W-:Y:S02]  /*2dc0*/  STL [R1+0x1b8], R6 ;  /* 0x0001b80601007387 */ /* 0x0005e40000100800 */
[----:B--2---:R-:W-:Y:S02]  /*2dd0*/  IMAD R6, R0, 0x50, RZ ;  /* 0x0000005000067824 */ /* 0x004fe400078e02ff */
[----:B0-----:R-:W-:-:S05]  /*2de0*/  VIADD R0, R8, UR30 ;  /* 0x0000001e08007c36 */ /* 0x001fca0008000000 */
[----:B------:R0:W-:Y:S02]  /*2df0*/  STL [R1+0x1bc], R0 ;  /* 0x0001bc0001007387 */ /* 0x0001e40000100800 */
.L_x_1074:
[----:B--2---:R-:W2:Y:S01]  /*2e00*/  LDL R11, [R1+0x1b8] ;  /* 0x0001b800010b7983 */ /* 0x004ea20000100800 */
[----:B------:R-:W-:Y:S01]  /*2e10*/  ULDC UR30, c[0x0][0x284] ;  /* 0x0000a100001e7ab9 */ /* 0x000fe20000000800 */
[----:B---3--:R-:W3:Y:S02]  /*2e20*/  S2R R12, SR_CTAID.Y ;  /* 0x00000000000c7919 */ /* 0x008ee40000002600 */
[----:B----4-:R-:W4:Y:S01]  /*2e30*/  LDL R13, [R1+0x1a4] ;  /* 0x0001a400010d7983 */ /* 0x010f220000100800 */
[----:B0----5:R-:W-:Y:S01]  /*2e40*/  MOV R0, UR30 ;  /* 0x0000001e00007c02 */ /* 0x021fe20008000f00 */
[----:B------:R-:W-:Y:S02]  /*2e50*/  ULDC.64 UR30, c[0x0][0x2b0] ;  /* 0x0000ac00001e7ab9 */ /* 0x000fe40000000a00 */
[----:B------:R-:W-:Y:S01]  /*2e60*/  ISETP.NE.U32.AND P0, PT, RZ, UR30, PT ;  /* 0x0000001eff007c0c */ /* 0x000fe2000bf05070 */
[----:B------:R-:W5:Y:S03]  /*2e70*/  LDL R216, [R1+0x1a0] ;  /* 0x0001a00001d87983 */ /* 0x000f660000100800 */
[----:B------:R-:W-:-:S13]  /*2e80*/  ISETP.NE.AND.EX P0, PT, RZ, UR31, PT, P0 ;  /* 0x0000001fff007c0c */ /* 0x000fda000bf05300 */
[----:B------:R-:W-:Y:S01]  /*2e90*/  @P0 SHF.R.S32.HI R10, RZ, 0x1f, R5 ;  /* 0x0000001fff0a0819 */ /* 0x000fe20000011405 */
[----:B---3--:R-:W-:-:S05]  /*2ea0*/  @P0 IMAD R8, R12, R0, RZ ;  /* 0x000000000c080224 */ /* 0x008fca00078e02ff */
[--C-:B------:R-:W-:Y:S02]  /*2eb0*/  @P0 SHF.R.S32.HI R9, RZ, 0x1f, R8.reuse ;  /* 0x0000001fff090819 */ /* 0x100fe40000011408 */
[----:B------:R-:W-:-:S04]  /*2ec0*/  @P0 IADD3 R8, P2, P3, R5, UR30, R8 ;  /* 0x0000001e05080c10 */ /* 0x000fc8000fb5e008 */
[----:B------:R-:W-:Y:S01]  /*2ed0*/  @P0 IADD3.X R9, R10, UR31, R9, P2, P3 ;  /* 0x0000001f0a090c10 */ /* 0x000fe200097e6409 */
[----:B------:R-:W-:-:S05]  /*2ee0*/  ULDC.64 UR30, c[0x0][0x258] ;  /* 0x00009600001e7ab9 */ /* 0x000fca0000000a00 */
[----:B------:R0:W3:Y:S01]  /*2ef0*/  @P0 LDG.E.U8 R9, desc[UR36][R8.64] ;  /* 0x0000002408090981 */ /* 0x0000e2000c1e1100 */
[----:B------:R-:W-:Y:S02]  /*2f00*/  IABS R10, R0 ;  /* 0x00000000000a7213 */ /* 0x000fe40000000000 */
[----:B------:R-:W-:Y:S02]  /*2f10*/  ISETP.GE.AND P3, PT, R5, RZ, PT ;  /* 0x000000ff0500720c */ /* 0x000fe40003f66270 */
[----:B0-----:R-:W-:Y:S01]  /*2f20*/  IABS R8, R5 ;  /* 0x0000000500087213 */ /* 0x001fe20000000000 */
[----:B------:R-:W0:Y:S01]  /*2f30*/  S2R R218, SR_CTAID.X ;  /* 0x0000000000da7919 */ /* 0x000e220000002500 */
[----:B------:R-:W-:Y:S03]  /*2f40*/  BSSY B1, `(.L_x_1008) ;  /* 0x0000043000017945 */ /* 0x000fe60003800000 */
[----:B--2---:R-:W-:-:S04]  /*2f50*/  IMAD.HI.U32 R11, R11, R8, RZ ;  /* 0x000000080b0b7227 */ /* 0x004fc800078e00ff */
[----:B------:R-:W-:-:S04]  /*2f60*/  IMAD.MOV R11, RZ, RZ, -R11 ;  /* 0x000000ffff0b7224 */ /* 0x000fc800078e0a0b */
[----:B------:R-:W-:-:S05]  /*2f70*/  IMAD R8, R10, R11, R8 ;  /* 0x0000000b0a087224 */ /* 0x000fca00078e0208 */
[----:B----4-:R-:W-:-:S13]  /*2f80*/  ISETP.GT.U32.AND P2, PT, R13, R8, PT ;  /* 0x000000080d00720c */ /* 0x010fda0003f44070 */
[----:B------:R-:W-:-:S04]  /*2f90*/  @!P2 IADD3 R8, R8, -R10, RZ ;  /* 0x8000000a0808a210 */ /* 0x000fc80007ffe0ff */
[----:B------:R-:W-:-:S13]  /*2fa0*/  ISETP.GT.U32.AND P2, PT, R13, R8, PT ;  /* 0x000000080d00720c */ /* 0x000fda0003f44070 */
[----:B------:R-:W-:Y:S01]  /*2fb0*/  @!P2 IMAD.IADD R8, R8, 0x1, -R10 ;  /* 0x000000010808a824 */ /* 0x000fe200078e0a0a */
[----:B------:R-:W-:-:S04]  /*2fc0*/  ISETP.NE.AND P2, PT, R0, RZ, PT ;  /* 0x000000ff0000720c */ /* 0x000fc80003f45270 */
[----:B------:R-:W-:Y:S02]  /*2fd0*/  @!P3 IADD3 R8, -R8, RZ, RZ ;  /* 0x000000ff0808b210 */ /* 0x000fe40007ffe1ff */
[----:B---3--:R-:W-:Y:S01]  /*2fe0*/  ISETP.NE.AND P0, PT, R9, RZ, P0 ;  /* 0x000000ff0900720c */ /* 0x008fe20000705270 */
[----:B------:R-:W-:-:S06]  /*2ff0*/  IMAD R9, R12, R0, RZ ;  /* 0x000000000c097224 */ /* 0x000fcc00078e02ff */
[----:B------:R-:W-:-:S04]  /*3000*/  @!P2 LOP3.LUT R8, RZ, R0, RZ, 0x33, !PT ;  /* 0x00000000ff08a212 */ /* 0x000fc800078e33ff */
[----:B------:R-:W-:Y:S02]  /*3010*/  IADD3 R11, P2, R8, R9, RZ ;  /* 0x00000009080b7210 */ /* 0x000fe40007f5e0ff */
[----:B------:R-:W-:Y:S02]  /*3020*/  SHF.R.S32.HI R12, RZ, 0x1f, R8 ;  /* 0x0000001fff0c7819 */ /* 0x000fe40000011408 */
[----:B------:R-:W-:Y:S01]  /*3030*/  LEA R10, P3, R11, UR30, 0x2 ;  /* 0x0000001e0b0a7c11 */ /* 0x000fe2000f8610ff */
[----:B------:R-:W-:Y:S01]  /*3040*/  UIADD3 UR30, UR39, -0x1, URZ ;  /* 0xffffffff271e7890 */ /* 0x000fe2000fffe03f */
[----:B------:R-:W-:-:S05]  /*3050*/  LEA.HI.X.SX32 R9, R9, R12, 0x1, P2 ;  /* 0x0000000c09097211 */ /* 0x000fca00010f0eff */
[----:B------:R-:W-:Y:S02]  /*3060*/  ISETP.GE.AND P2, PT, R5, UR30, PT ;  /* 0x0000001e05007c0c */ /* 0x000fe4000bf46270 */
[----:B------:R-:W-:-:S11]  /*3070*/  LEA.HI.X R11, R11, UR31, R9, 0x2, P3 ;  /* 0x0000001f0b0b7c11 */ /* 0x000fd600098f1409 */
[----:B0-----:R-:W-:Y:S05]  /*3080*/  @P2 BRA `(.L_x_1009) ;  /* 0x0000000000b82947 */ /* 0x001fea0003800000 */
[----:B------:R-:W-:Y:S01]  /*3090*/  IMAD.SHL.U32 R9, R8, 0x4, RZ ;  /* 0x0000000408097824 */ /* 0x000fe200078e00ff */
[----:B------:R-:W-:Y:S01]  /*30a0*/  CS2R R94, SRZ ;  /* 0x00000000005e7805 */ /* 0x000fe2000001ff00 */
[----:B------:R-:W-:-:S03]  /*30b0*/  ULDC UR30, c[0x0][0x29c] ;  /* 0x0000a700001e7ab9 */ /* 0x000fc60000000800 */
[----:B------:R-:W-:-:S13]  /*30c0*/  ISETP.GE.AND P3, PT, R9, R6, PT ;  /* 0x000000060900720c */ /* 0x000fda0003f66270 */
[----:B------:R-:W2:Y:S01]  /*30d0*/  @!P3 LDG.E R14, desc[UR36][R10.64] ;  /* 0x000000240a0eb981 */ /* 0x000ea2000c1e1900 */
[----:B------:R-:W2:Y:S02]  /*30e0*/  @!P3 LDC R12, c[0x0][0x288] ;  /* 0x0000a200ff0cbb82 */ /* 0x000ea40000000800 */
[----:B--2---:R-:W-:-:S06]  /*30f0*/  @!P3 IMAD R14, R14, R12, RZ ;  /* 0x0000000c0e0eb224 */ /* 0x004fcc00078e02ff */
[----:B------:R-:W0:Y:S01]  /*3100*/  @!P3 LDC.64 R12, c[0x0][0x248] ;  /* 0x00009200ff0cbb82 */ /* 0x000e220000000a00 */
[----:B------:R-:W-:-:S04]  /*3110*/  @!P3 IMAD R14, R14, 0x50, RZ ;  /* 0x000000500e0eb824 */ /* 0x000fc800078e02ff */
[-C--:B------:R-:W-:Y:S02]  /*3120*/  @!P3 IMAD R15, R14, R0.reuse, R9 ;  /* 0x000000000e0fb224 */ /* 0x080fe400078e0209 */
[----:B------:R-:W-:-:S05]  /*3130*/  @!P3 IMAD R14, R3, R0, RZ ;  /* 0x00000000030eb224 */ /* 0x000fca00078e02ff */
[----:B------:R-:W-:Y:S02]  /*3140*/  @!P3 SHF.R.S32.HI R92, RZ, 0x1f, R14 ;  /* 0x0000001fff5cb819 */ /* 0x000fe4000001140e */
[----:B------:R-:W-:-:S04]  /*3150*/  @!P3 IADD3 R14, P1, R15, R14, RZ ;  /* 0x0000000e0f0eb210 */ /* 0x000fc80007f3e0ff */
[----:B------:R-:W-:Y:S02]  /*3160*/  @!P3 LEA.HI.X.SX32 R15, R15, R92, 0x1, P1 ;  /* 0x0000005c0f0fb211 */ /* 0x000fe400008f0eff */
[----:B------:R-:W-:Y:S02]  /*3170*/  CS2R R92, SRZ ;  /* 0x00000000005c7805 */ /* 0x000fe4000001ff00 */
[----:B0-----:R-:W-:-:S04]  /*3180*/  @!P3 LEA R12, P1, R14, R12, 0x2 ;  /* 0x0000000c0e0cb211 */ /* 0x001fc800078210ff */
[----:B------:R-:W-:-:S05]  /*3190*/  @!P3 LEA.HI.X R13, R14, R13, R15, 0x2, P1 ;  /* 0x0000000d0e0db211 */ /* 0x000fca00008f140f */
[----:B------:R0:W5:Y:S01]  /*31a0*/  @!P3 LDG.E.128 R92, desc[UR36][R12.64] ;  /* 0x000000240c5cb981 */ /* 0x000162000c1e1d00 */
[----:B------:R-:W-:-:S06]  /*31b0*/  UISETP.NE.AND UP0, UPT, UR30, URZ, UPT ;  /* 0x0000003f1e00728c */ /* 0x000fcc000bf05270 */
[----:B------:R-:W-:-:S13]  /*31c0*/  PLOP3.LUT P1, PT, PT, PT, UP0, 0x80, 0x0 ;  /* 0x000000000000781c */ /* 0x000fda0003f2f008 */
[----:B0-----:R-:W-:Y:S05]  /*31d0*/  @P1 BRA `(.L_x_1009) ;  /* 0x0000000000641947 */ /* 0x001fea0003800000 */
[----:B------:R-:W-:Y:S01]  /*31e0*/  LOP3.LUT P4, RZ, R2, 0x8, RZ, 0xc0, !PT ;  /* 0x0000000802ff7812 */ /* 0x000fe2000788c0ff */
[----:B------:R-:W2:Y:S04]  /*31f0*/  LDL R225, [R1+0x60] ;  /* 0x0000600001e17983 */ /* 0x000ea80000100800 */
[----:B------:R-:W3:Y:S04]  /*3200*/  LDL R224, [R1+0x64] ;  /* 0x0000640001e07983 */ /* 0x000ee80000100800 */
[----:B------:R-:W4:Y:S04]  /*3210*/  LDL R219, [R1+0x68] ;  /* 0x0000680001db7983 */ /* 0x000f280000100800 */
[----:B------:R-:W0:Y:S01]  /*3220*/  @P4 LDC R14, c[0x0][0x288] ;  /* 0x0000a200ff0e4b82 */ /* 0x000e220000000800 */
[----:B------:R-:W4:Y:S07]  /*3230*/  LDL R217, [R1+0x6c] ;  /* 0x00006c0001d97983 */ /* 0x000f2e0000100800 */
[----:B------:R-:W1:Y:S01]  /*3240*/  @P4 LDC.64 R12, c[0x0][0x2e0] ;  /* 0x0000b800ff0c4b82 */ /* 0x000e620000000a00 */
[----:B0----5:R-:W-:-:S04]  /*3250*/  @P4 IMAD R14, R216, R14, R218 ;  /* 0x0000000ed80e4224 */ /* 0x021fc800078e02da */
[----:B------:R-:W-:-:S04]  /*3260*/  @P4 IMAD R14, R14, 0x50, RZ ;  /* 0x000000500e0e4824 */ /* 0x000fc800078e02ff */
[----:B-1----:R-:W-:-:S06]  /*3270*/  @P4 IMAD.WIDE R12, R14, 0x4, R12 ;  /* 0x000000040e0c4825 */ /* 0x002fcc00078e020c */
[----:B------:R-:W4:Y:S01]  /*3280*/  @P4 LDG.E.128 R12, desc[UR36][R12.64] ;  /* 0x000000240c0c4981 */ /* 0x000f22000c1e1d00 */
[----:B--2---:R-:W-:Y:S01]  /*3290*/  FADD.FTZ R92, R225, R92 ;  /* 0x0000005ce15c7221 */ /* 0x004fe20000010000 */
[----:B---3--:R-:W-:Y:S01]  /*32a0*/  FADD.FTZ R93, R224, R93 ;  /* 0x0000005de05d7221 */ /* 0x008fe20000010000 */
[----:B----4-:R-:W-:Y:S01]  /*32b0*/  FADD.FTZ R94, R219, R94 ;  /* 0x0000005edb5e7221 */ /* 0x010fe20000010000 */
[----:B------:R-:W-:Y:S01]  /*32c0*/  FADD.FTZ R95, R217, R95 ;  /* 0x0000005fd95f7221 */ /* 0x000fe20000010000 */
[----:B------:R-:W-:Y:S01]  /*32d0*/  @P4 FMUL.FTZ R92, R92, R12 ;  /* 0x0000000c5c5c4220 */ /* 0x000fe20000410000 */
[----:B------:R-:W-:Y:S01]  /*32e0*/  @P4 FMUL.FTZ R93, R93, R13 ;  /* 0x0000000d5d5d4220 */ /* 0x000fe20000410000 */
[----:B------:R-:W-:Y:S01]  /*32f0*/  @P4 FMUL.FTZ R94, R94, R14 ;  /* 0x0000000e5e5e4220 */ /* 0x000fe20000410000 */
[----:B------:R-:W0:Y:S01]  /*3300*/  @!P3 LDC.64 R12, c[0x0][0x248] ;  /* 0x00009200ff0cbb82 */ /* 0x000e220000000a00 */
[----:B------:R-:W-:Y:S01]  /*3310*/  @P4 FMUL.FTZ R95, R95, R15 ;  /* 0x0000000f5f5f4220 */ /* 0x000fe20000410000 */
[----:B------:R-:W-:-:S04]  /*3320*/  @!P3 IADD3 R14, P4, R4, R9, RZ ;  /* 0x00000009040eb210 */ /* 0x000fc80007f9e0ff */
[----:B------:R-:W-:Y:S02]  /*3330*/  @!P3 LEA.HI.X.SX32 R9, R9, R7, 0x1, P4 ;  /* 0x000000070909b211 */ /* 0x000fe400020f0eff */
[----:B0-----:R-:W-:-:S04]  /*3340*/  @!P3 LEA R12, P4, R14, R12, 0x2 ;  /* 0x0000000c0e0cb211 */ /* 0x001fc800078810ff */
[----:B------:R-:W-:-:S05]  /*3350*/  @!P3 LEA.HI.X R13, R14, R13, R9, 0x2, P4 ;  /* 0x0000000d0e0db211 */ /* 0x000fca00020f1409 */
[----:B------:R0:W-:Y:S04]  /*3360*/  @!P3 STG.E.128 desc[UR36][R12.64], R92 ;  /* 0x0000005c0c00b986 */ /* 0x0001e8000c101d24 */
.L_x_1009:
[----:B------:R-:W-:Y:S05]  /*3370*/  BSYNC B1 ;  /* 0x0000000000017941 */ /* 0x000fea0003800000 */
.L_x_1008:
[----:B------:R-:W2:Y:S01]  /*3380*/  LDC R217, c[0x0][0x288] ;  /* 0x0000a200ffd97b82 */ /* 0x000ea20000000800 */
[----:B0-----:R-:W-:Y:S01]  /*3390*/  MOV R12, 0x50 ;  /* 0x00000050000c7802 */ /* 0x001fe20000000f00 */
[----:B------:R-:W-:Y:S01]  /*33a0*/  BSSY B1, `(.L_x_1010) ;  /* 0x000003b000017945 */ /* 0x000fe20003800000 */
[----:B--2--5:R-:W-:-:S04]  /*33b0*/  IMAD R9, R216, R217, R218 ;  /* 0x000000d9d8097224 */ /* 0x024fc800078e02da */
[----:B------:R-:W-:Y:S02]  /*33c0*/  IMAD R9, R9, R12, 0x4 ;  /* 0x0000000409097424 */ /* 0x000fe400078e020c */
[----:B------:R-:W0:Y:S02]  /*33d0*/  LDC.64 R12, c[0x0][0x2e0] ;  /* 0x0000b800ff0c7b82 */ /* 0x000e240000000a00 */
[----:B0-----:R-:W-:Y:S01]  /*33e0*/  IMAD.WIDE R12, R9, 0x4, R12 ;  /* 0x00000004090c7825 */ /* 0x001fe200078e020c */
[----:B------:R-:W-:Y:S06]  /*33f0*/  @P2 BRA `(.L_x_1011) ;  /* 0x0000000000d42947 */ /* 0x000fec0003800000 */
[----:B------:R-:W-:Y:S01]  /*3400*/  IMAD.IADD R9, R8, 0x1, R0 ;  /* 0x0000000108097824 */ /* 0x000fe200078e0200 */
[----:B------:R-:W-:Y:S02]  /*3410*/  CS2R R222, SRZ ;  /* 0x0000000000de7805 */ /* 0x000fe4000001ff00 */
[----:B------:R-:W-:Y:S01]  /*3420*/  CS2R R220, SRZ ;  /* 0x0000000000dc7805 */ /* 0x000fe2000001ff00 */
[----:B------:R-:W-:Y:S01]  /*3430*/  ULDC UR30, c[0x0][0x29c] ;  /* 0x0000a700001e7ab9 */ /* 0x000fe20000000800 */
[----:B------:R-:W-:-:S04]  /*3440*/  SHF.L.U32 R9, R9, 0x2, RZ ;  /* 0x0000000209097819 */ /* 0x000fc800000006ff */
[----:B------:R-:W-:-:S13]  /*3450*/  ISETP.GE.AND P3, PT, R9, R6, PT ;  /* 0x000000060900720c */ /* 0x000fda0003f66270 */
[----:B------:R-:W2:Y:S01]  /*3460*/  @!P3 LDG.E R216, desc[UR36][R10.64] ;  /* 0x000000240ad8b981 */ /* 0x000ea2000c1e1900 */
[----:B------:R-:W0:Y:S01]  /*3470*/  @!P3 LDC.64 R14, c[0x0][0x248] ;  /* 0x00009200ff0ebb82 */ /* 0x000e220000000a00 */
[----:B--2---:R-:W-:Y:S02]  /*3480*/  @!P3 IMAD R216, R216, R217, RZ ;  /* 0x000000d9d8d8b224 */ /* 0x004fe400078e02ff */
[----:B------:R-:W-:Y:S02]  /*3490*/  @!P3 IMAD R217, R3, R0, RZ ;  /* 0x0000000003d9b224 */ /* 0x000fe400078e02ff */
[----:B------:R-:W-:-:S04]  /*34a0*/  @!P3 IMAD R216, R216, 0x50, RZ ;  /* 0x00000050d8d8b824 */ /* 0x000fc800078e02ff */
[----:B------:R-:W-:-:S05]  /*34b0*/  @!P3 IMAD R216, R216, R0, R9 ;  /* 0x00000000d8d8b224 */ /* 0x000fca00078e0209 */
[----:B------:R-:W-:Y:S02]  /*34c0*/  @!P3 SHF.R.S32.HI R218, RZ, 0x1f, R216 ;  /* 0x0000001fffdab819 */ /* 0x000fe400000114d8 */
[----:B------:R-:W-:-:S04]  /*34d0*/  @!P3 IADD3 R216, P1, R217, R216, RZ ;  /* 0x000000d8d9d8b210 */ /* 0x000fc80007f3e0ff */
[----:B------:R-:W-:Y:S02]  /*34e0*/  @!P3 LEA.HI.X.SX32 R217, R217, R218, 0x1, P1 ;  /* 0x000000dad9d9b211 */ /* 0x000fe400008f0eff */
        /* <DEDUP_REMOVED lines=10> */
[----:B------:R-:W4:Y:S04]  /*3590*/  @P5 LDG.E.128 R216, desc[UR36][R12.64] ;  /* 0x000000240cd85981 */ /* 0x000f28000c1e1d00 */
[----:B------:R-:W4:Y:S01]  /*35a0*/  LDL R227, [R1+0x5c] ;  /* 0x00005c0001e37983 */ /* 0x000f220000100800 */
[----:B--2--5:R-:W-:Y:S01]  /*35b0*/  FADD.FTZ R15, R224, R221 ;  /* 0x000000dde00f7221 */ /* 0x024fe20000010000 */
[----:B---3--:R-:W-:-:S04]  /*35c0*/  FADD.FTZ R14, R225, R220 ;  /* 0x000000dce10e7221 */ /* 0x008fc80000010000 */
[----:B------:R-:W-:Y:S01]  /*35d0*/  MOV R225, R15 ;  /* 0x0000000f00e17202 */ /* 0x000fe20000000f00 */
[----:B------:R-:W-:Y:S02]  /*35e0*/  IMAD.MOV.U32 R224, RZ, RZ, R14 ;  /* 0x000000ffffe07224 */ /* 0x000fe400078e000e */
[----:B----4-:R-:W-:Y:S01]  /*35f0*/  @P5 FMUL.FTZ R224, R14, R216 ;  /* 0x000000d80ee05220 */ /* 0x010fe20000410000 */
[----:B------:R-:W-:Y:S02]  /*3600*/  @P5 FMUL.FTZ R225, R15, R217 ;  /* 0x000000d90fe15220 */ /* 0x000fe40000410000 */
[----:B------:R-:W0:Y:S01]  /*3610*/  @!P3 LDC.64 R14, c[0x0][0x248] ;  /* 0x00009200ff0ebb82 */ /* 0x000e220000000a00 */
[----:B------:R-:W-:-:S04]  /*3620*/  FADD.FTZ R216, R226, R222 ;  /* 0x000000dee2d87221 */ /* 0x000fc80000010000 */
[----:B------:R-:W-:Y:S02]  /*3630*/  IMAD.MOV.U32 R226, RZ, RZ, R216 ;  /* 0x000000ffffe27224 */ /* 0x000fe400078e00d8 */
[----:B------:R-:W-:Y:S01]  /*3640*/  @P5 FMUL.FTZ R226, R216, R218 ;  /* 0x000000dad8e25220 */ /* 0x000fe20000410000 */
[----:B------:R-:W-:-:S04]  /*3650*/  @!P3 IADD3 R216, P4, R4, R9, RZ ;  /* 0x0000000904d8b210 */ /* 0x000fc80007f9e0ff */
[----:B------:R-:W-:Y:S02]  /*3660*/  @!P3 LEA.HI.X.SX32 R9, R9, R7, 0x1, P4 ;  /* 0x000000070909b211 */ /* 0x000fe400020f0eff */
[----:B0-----:R-:W-:-:S04]  /*3670*/  @!P3 LEA R14, P4, R216, R14, 0x2 ;  /* 0x0000000ed80eb211 */ /* 0x001fc800078810ff */
[----:B------:R-:W-:Y:S01]  /*3680*/  @!P3 LEA.HI.X R15, R216, R15, R9, 0x2, P4 ;  /* 0x0000000fd80fb211 */ /* 0x000fe200020f1409 */
[----:B------:R-:W-:-:S05]  /*3690*/  FADD.FTZ R9, R227, R223 ;  /* 0x000000dfe3097221 */ /* 0x000fca0000010000 */
[----:B------:R-:W-:Y:S01]  /*36a0*/  MOV R227, R9 ;  /* 0x0000000900e37202 */ /* 0x000fe20000000f00 */
[----:B------:R-:W-:-:S05]  /*36b0*/  @P5 FMUL.FTZ R227, R9, R219 ;  /* 0x000000db09e35220 */ /* 0x000fca0000410000 */
[----:B------:R0:W-:Y:S01]  /*36c0*/  @!P3 STG.E.128 desc[UR36][R14.64], R224 ;  /* 0x000000e00e00b986 */ /* 0x0001e2000c101d24 */
[----:B------:R-:W-:Y:S01]  /*36d0*/  IMAD.MOV.U32 R223, RZ, RZ, R227 ;  /* 0x000000ffffdf7224 */ /* 0x000fe200078e00e3 */
[----:B------:R-:W-:Y:S01]  /*36e0*/  @!P3 MOV R223, R227 ;  /* 0x000000e300dfb202 */ /* 0x000fe20000000f00 */
[----:B------:R-:W-:Y:S01]  /*36f0*/  IMAD.MOV.U32 R222, RZ, RZ, R226 ;  /* 0x000000ffffde7224 */ /* 0x000fe200078e00e2 */
[----:B------:R-:W-:Y:S01]  /*3700*/  @!P3 MOV R222, R226 ;  /* 0x000000e200deb202 */ /* 0x000fe20000000f00 */
[----:B------:R-:W-:Y:S01]  /*3710*/  IMAD.MOV.U32 R221, RZ, RZ, R225 ;  /* 0x000000ffffdd7224 */ /* 0x000fe200078e00e1 */
[----:B------:R-:W-:Y:S01]  /*3720*/  @!P3 MOV R221, R225 ;  /* 0x000000e100ddb202 */ /* 0x000fe20000000f00 */
[----:B------:R-:W-:Y:S01]  /*3730*/  IMAD.MOV.U32 R220, RZ, RZ, R224 ;  /* 0x000000ffffdc7224 */ /* 0x000fe200078e00e0 */
[----:B------:R-:W-:-:S07]  /*3740*/  @!P3 MOV R220, R224 ;  /* 0x000000e000dcb202 */ /* 0x000fce0000000f00 */
.L_x_1011:
[----:B------:R-:W-:Y:S05]  /*3750*/  BSYNC B1 ;  /* 0x0000000000017941 */ /* 0x000fea0003800000 */
.L_x_1010:
[----:B------:R-:W-:Y:S04]  /*3760*/  BSSY B1, `(.L_x_1012) ;  /* 0x000002c000017945 */ /* 0x000fe80003800000 */
[----:B------:R-:W-:Y:S05]  /*3770*/  @P2 BRA `(.L_x_1013) ;  /* 0x0000000000a82947 */ /* 0x000fea0003800000 */
[----:B------:R-:W-:Y:S01]  /*3780*/  IMAD R9, R0, 0x2, R8 ;  /* 0x0000000200097824 */ /* 0x000fe200078e0208 */
[----:B------:R-:W2:Y:S01]  /*3790*/  LDC R216, c[0x0][0x288] ;  /* 0x0000a200ffd87b82 */ /* 0x000ea20000000800 */
[----:B------:R-:W-:-:S03]  /*37a0*/  ULDC UR30, c[0x0][0x29c] ;  /* 0x0000a700001e7ab9 */ /* 0x000fc60000000800 */
[----:B------:R-:W-:-:S04]  /*37b0*/  SHF.L.U32 R9, R9, 0x2, RZ ;  /* 0x0000000209097819 */ /* 0x000fc800000006ff */
[----:B------:R-:W-:-:S13]  /*37c0*/  ISETP.GE.AND P3, PT, R9, R6, PT ;  /* 0x000000060900720c */ /* 0x000fda0003f66270 */
[----:B------:R-:W2:Y:S01]  /*37d0*/  @!P3 LDG.E R96, desc[UR36][R10.64] ;  /* 0x000000240a60b981 */ /* 0x000ea2000c1e1900 */
[----:B0-----:R-:W0:Y:S01]  /*37e0*/  @!P3 LDC.64 R14, c[0x0][0x248] ;  /* 0x00009200ff0ebb82 */ /* 0x001e220000000a00 */
[----:B------:R-:W-:Y:S02]  /*37f0*/  @!P3 IMAD R97, R3, R0, RZ ;  /* 0x000000000361b224 */ /* 0x000fe400078e02ff */
        /* <DEDUP_REMOVED lines=11> */
[----:B------:R-:W-:-:S06]  /*38b0*/  UISETP.NE.AND UP0, UPT, UR30, URZ, UPT ;  /* 0x0000003f1e00728c */ /* 0x000fcc000bf05270 */
[----:B------:R-:W-:-:S13]  /*38c0*/  PLOP3.LUT P1, PT, PT, PT, UP0, 0x80, 0x0 ;  /* 0x000000000000781c */ /* 0x000fda0003f2f008 */
[----:B--2---:R-:W-:Y:S05]  /*38d0*/  @P1 BRA `(.L_x_1013) ;  /* 0x0000000000501947 */ /* 0x004fea0003800000 */
[----:B------:R-:W-:Y:S01]  /*38e0*/  LOP3.LUT P5, RZ, R2, 0x8, RZ, 0xc0, !PT ;  /* 0x0000000802ff7812 */ /* 0x000fe200078ac0ff */
[----:B------:R-:W2:Y:S01]  /*38f0*/  LDL R227, [R1+0x40] ;  /* 0x0000400001e37983 */ /* 0x000ea20000100800 */
[----:B------:R-:W0:Y:S03]  /*3900*/  @!P3 LDC.64 R14, c[0x0][0x248] ;  /* 0x00009200ff0ebb82 */ /* 0x000e260000000a00 */
[----:B------:R-:W3:Y:S04]  /*3910*/  LDL R226, [R1+0x44] ;  /* 0x0000440001e27983 */ /* 0x000ee80000100800 */
[----:B------:R-:W4:Y:S04]  /*3920*/  LDL R225, [R1+0x48] ;  /* 0x0000480001e17983 */ /* 0x000f280000100800 */
[----:B------:R-:W4:Y:S04]  /*3930*/  @P5 LDG.E.128 R216, desc[UR36][R12.64+0x10] ;  /* 0x000010240cd85981 */ /* 0x000f28000c1e1d00 */
[----:B------:R-:W4:Y:S01]  /*3940*/  LDL R224, [R1+0x4c] ;  /* 0x00004c0001e07983 */ /* 0x000f220000100800 */
[----:B--2--5:R-:W-:Y:S01]  /*3950*/  FADD.FTZ R96, R227, R96 ;  /* 0x00000060e3607221 */ /* 0x024fe20000010000 */
[----:B---3--:R-:W-:-:S03]  /*3960*/  FADD.FTZ R97, R226, R97 ;  /* 0x00000061e2617221 */ /* 0x008fc60000010000 */
[----:B----4-:R-:W-:Y:S01]  /*3970*/  @P5 FMUL.FTZ R96, R96, R216 ;  /* 0x000000d860605220 */ /* 0x010fe20000410000 */
[----:B------:R-:W-:Y:S01]  /*3980*/  @!P3 IADD3 R216, P4, R4, R9, RZ ;  /* 0x0000000904d8b210 */ /* 0x000fe20007f9e0ff */
[----:B------:R-:W-:Y:S01]  /*3990*/  FADD.FTZ R98, R225, R98 ;  /* 0x00000062e1627221 */ /* 0x000fe20000010000 */
[----:B------:R-:W-:Y:S02]  /*39a0*/  FADD.FTZ R99, R224, R99 ;  /* 0x00000063e0637221 */ /* 0x000fe40000010000 */
[----:B------:R-:W-:Y:S02]  /*39b0*/  @!P3 LEA.HI.X.SX32 R9, R9, R7, 0x1, P4 ;  /* 0x000000070909b211 */ /* 0x000fe400020f0eff */
[----:B0-----:R-:W-:Y:S01]  /*39c0*/  @!P3 LEA R14, P4, R216, R14, 0x2 ;  /* 0x0000000ed80eb211 */ /* 0x001fe200078810ff */
[----:B------:R-:W-:Y:S01]  /*39d0*/  @P5 FMUL.FTZ R97, R97, R217 ;  /* 0x000000d961615220 */ /* 0x000fe20000410000 */
[----:B------:R-:W-:Y:S01]  /*39e0*/  @P5 FMUL.FTZ R98, R98, R218 ;  /* 0x000000da62625220 */ /* 0x000fe20000410000 */
[----:B------:R-:W-:Y:S01]  /*39f0*/  @P5 FMUL.FTZ R99, R99, R219 ;  /* 0x000000db63635220 */ /* 0x000fe20000410000 */
[----:B------:R-:W-:-:S05]  /*3a00*/  @!P3 LEA.HI.X R15, R216, R15, R9, 0x2, P4 ;  /* 0x0000000fd80fb211 */ /* 0x000fca00020f1409 */
[----:B------:R2:W-:Y:S04]  /*3a10*/  @!P3 STG.E.128 desc[UR36][R14.64], R96 ;  /* 0x000000600e00b986 */ /* 0x0005e8000c101d24 */
.L_x_1013:
[----:B------:R-:W-:Y:S05]  /*3a20*/  BSYNC B1 ;  /* 0x0000000000017941 */ /* 0x000fea0003800000 */
.L_x_1012:
[----:B------:R-:W-:Y:S04]  /*3a30*/  BSSY B1, `(.L_x_1014) ;  /* 0x000002c000017945 */ /* 0x000fe80003800000 */
[----:B------:R-:W-:Y:S05]  /*3a40*/  @P2 BRA `(.L_x_1015) ;  /* 0x0000000000a82947 */ /* 0x000fea0003800000 */
[----:B------:R-:W-:Y:S01]  /*3a50*/  IMAD R9, R0, 0x3, R8 ;  /* 0x0000000300097824 */ /* 0x000fe200078e0208 */
[----:B------:R-:W3:Y:S01]  /*3a60*/  LDC R216, c[0x0][0x288] ;  /* 0x0000a200ffd87b82 */ /* 0x000ee20000000800 */
[----:B------:R-:W-:Y:S02]  /*3a70*/  ULDC UR30, c[0x0][0x29c] ;  /* 0x0000a700001e7ab9 */ /* 0x000fe40000000800 */
[----:B------:R-:W-:-:S05]  /*3a80*/  IMAD.SHL.U32 R9, R9, 0x4, RZ ;  /* 0x0000000409097824 */ /* 0x000fca00078e00ff */
[----:B------:R-:W-:-:S13]  /*3a90*/  ISETP.GE.AND P3, PT, R9, R6, PT ;  /* 0x000000060900720c */ /* 0x000fda0003f66270 */
[----:B------:R-:W3:Y:S01]  /*3aa0*/  @!P3 LDG.E R100, desc[UR36][R10.64] ;  /* 0x000000240a64b981 */ /* 0x000ee2000c1e1900 */
[----:B0-2---:R-:W0:Y:S01]  /*3ab0*/  @!P3 LDC.64 R14, c[0x0][0x248] ;  /* 0x00009200ff0ebb82 */ /* 0x005e220000000a00 */
        /* <DEDUP_REMOVED lines=14> */
[----:B---3--:R-:W-:Y:S05]  /*3ba0*/  @P1 BRA `(.L_x_1015) ;  /* 0x0000000000501947 */ /* 0x008fea0003800000 */
        /* <DEDUP_REMOVED lines=20> */
.L_x_1015:
[----:B------:R-:W-:Y:S05]  /*3cf0*/  BSYNC B1 ;  /* 0x0000000000017941 */ /* 0x000fea0003800000 */
.L_x_1014:
[----:B------:R-:W-:Y:S04]  /*3d00*/  BSSY B1, `(.L_x_1016) ;  /* 0x000002c000017945 */ /* 0x000fe80003800000 */
[----:B------:R-:W-:Y:S05]  /*3d10*/  @P2 BRA `(.L_x_1017) ;  /* 0x0000000000a82947 */ /* 0x000fea0003800000 */
[----:B------:R-:W-:Y:S01]  /*3d20*/  LEA R9, R0, R8, 0x2 ;  /* 0x0000000800097211 */ /* 0x000fe200078e10ff */
[----:B------:R-:W4:Y:S01]  /*3d30*/  LDC R216, c[0x0][0x288] ;  /* 0x0000a200ffd87b82 */ /* 0x000f220000000800 */
[----:B------:R-:W-:-:S03]  /*3d40*/  ULDC UR30, c[0x0][0x29c] ;  /* 0x0000a700001e7ab9 */ /* 0x000fc60000000800 */
[----:B------:R-:W-:-:S05]  /*3d50*/  IMAD.SHL.U32 R9, R9, 0x4, RZ ;  /* 0x0000000409097824 */ /* 0x000fca00078e00ff */
[----:B------:R-:W-:-:S13]  /*3d60*/  ISETP.GE.AND P3, PT, R9, R6, PT ;  /* 0x000000060900720c */ /* 0x000fda0003f66270 */
[----:B------:R-:W4:Y:S01]  /*3d70*/  @!P3 LDG.E R104, desc[UR36][R10.64] ;  /* 0x000000240a68b981 */ /* 0x000f22000c1e1900 */
[----:B0-23--:R-:W0:Y:S01]  /*3d80*/  @!P3 LDC.64 R14, c[0x0][0x248] ;  /* 0x00009200ff0ebb82 */ /* 0x00de220000000a00 */
[----:B------:R-:W-:Y:S02]  /*3d90*/  @!P3 IMAD R105, R3, R0, RZ ;  /* 0x000000000369b224 */ /* 0x000fe400078e02ff */
        /* <DEDUP_REMOVED lines=13> */
[----:B----4-:R-:W-:Y:S05]  /*3e70*/  @P1 BRA `(.L_x_1017) ;  /* 0x0000000000501947 */ /* 0x010fea0003800000 */
        /* <DEDUP_REMOVED lines=20> */
.L_x_1017:
[----:B------:R-:W-:Y:S05]  /*3fc0*/  BSYNC B1 ;  /* 0x0000000000017941 */ /* 0x000fea0003800000 */
.L_x_1016:
[----:B------:R-:W-:Y:S04]  /*3fd0*/  BSSY B1, `(.L_x_1018) ;  /* 0x000002c000017945 */ /* 0x000fe80003800000 */
[----:B------:R-:W-:Y:S05]  /*3fe0*/  @P2 BRA `(.L_x_1019) ;  /* 0x0000000000a82947 */ /* 0x000fea0003800000 */
[----:B------:R-:W-:Y:S01]  /*3ff0*/  IMAD R9, R0, 0x5, R8 ;  /* 0x0000000500097824 */ /* 0x000fe200078e0208 */
[----:B------:R-:W1:Y:S01]  /*4000*/  LDC R216, c[0x0][0x288] ;  /* 0x0000a200ffd87b82 */ /* 0x000e620000000800 */
[----:B------:R-:W-:-:S03]  /*4010*/  ULDC UR30, c[0x0][0x29c] ;  /* 0x0000a700001e7ab9 */ /* 0x000fc60000000800 */
[----:B------:R-:W-:-:S04]  /*4020*/  SHF.L.U32 R9, R9, 0x2, RZ ;  /* 0x0000000209097819 */ /* 0x000fc800000006ff */
[----:B------:R-:W-:-:S13]  /*4030*/  ISETP.GE.AND P3, PT, R9, R6, PT ;  /* 0x000000060900720c */ /* 0x000fda0003f66270 */
[----:B------:R-:W1:Y:S01]  /*4040*/  @!P3 LDG.E R108, desc[UR36][R10.64] ;  /* 0x000000240a6cb981 */ /* 0x000e62000c1e1900 */
[----:B0-234-:R-:W0:Y:S01]  /*4050*/  @!P3 LDC.64 R14, c[0x0][0x248] ;  /* 0x00009200ff0ebb82 */ /* 0x01de220000000a00 */
[----:B------:R-:W-:Y:S02]  /*4060*/  @!P3 IMAD R109, R3, R0, RZ ;  /* 0x00000000036db224 */ /* 0x000fe400078e02ff */
[----:B-1----:R-:W-:-:S04]  /*4070*/  @!P3 IMAD R108, R108, R216, RZ ;  /* 0x000000d86c6cb224 */ /* 0x002fc800078e02ff */
        /* <DEDUP_REMOVED lines=12> */
[----:B0-----:R-:W-:Y:S05]  /*4140*/  @P1 BRA `(.L_x_1019) ;  /* 0x0000000000501947 */ /* 0x001fea0003800000 */
        /* <DEDUP_REMOVED lines=20> */
.L_x_1019:
[----:B------:R-:W-:Y:S05]  /*4290*/  BSYNC B1 ;  /* 0x0000000000017941 */ /* 0x000fea0003800000 */
.L_x_1018:
[----:B------:R-:W-:Y:S04]  /*42a0*/  BSSY B1, `(.L_x_1020) ;  /* 0x000002c000017945 */ /* 0x000fe80003800000 */
[----:B------:R-:W-:Y:S05]  /*42b0*/  @P2 BRA `(.L_x_1021) ;  /* 0x0000000000a82947 */ /* 0x000fea0003800000 */
[----:B------:R-:W-:Y:S01]  /*42c0*/  IMAD R9, R0, 0x6, R8 ;  /* 0x0000000600097824 */ /* 0x000fe200078e0208 */
[----:B------:R-:W1:Y:S01]  /*42d0*/  LDC R216, c[0x0][0x288] ;  /* 0x0000a200ffd87b82 */ /* 0x000e620000000800 */
[----:B------:R-:W-:Y:S02]  /*42e0*/  ULDC UR30, c[0x0][0x29c] ;  /* 0x0000a700001e7ab9 */ /* 0x000fe40000000800 */
[----:B------:R-:W-:-:S05]  /*42f0*/  IMAD.SHL.U32 R9, R9, 0x4, RZ ;  /* 0x0000000409097824 */ /* 0x000fca00078e00ff */
        /* <DEDUP_REMOVED lines=19> */
[----:B------:R-:W2:Y:S01]  /*4430*/  LDL R227, [R1] ;  /* 0x0000000001e37983 */ /* 0x000ea20000100800 */
        /* <DEDUP_REMOVED lines=18> */
.L_x_1021:
[----:B------:R-:W-:Y:S05]  /*4560*/  BSYNC B1 ;  /* 0x0000000000017941 */ /* 0x000fea0003800000 */
.L_x_1020:
        /* <DEDUP_REMOVED lines=25> */
[----:B------:R-:W0:-:S12]  /*4700*/  @!P3 LDC.64 R14, c[0x0][0x248] ;  /* 0x00009200ff0ebb82 */ /* 0x000e180000000a00 */
[----:B------:R-:W2:Y:S01]  /*4710*/  @P5 LDG.E.128 R216, desc[UR36][R12.64+0x60] ;  /* 0x000060240cd85981 */ /* 0x000ea2000c1e1d00 */
[----:B-----5:R-:W-:Y:S01]  /*4720*/  FADD.FTZ R116, R248, R116 ;  /* 0x00000074f8747221 */ /* 0x020fe20000010000 */
[----:B------:R-:W-:Y:S01]  /*4730*/  FADD.FTZ R117, R249, R117 ;  /* 0x00000075f9757221 */ /* 0x000fe20000010000 */
[----:B------:R-:W-:Y:S01]  /*4740*/  FADD.FTZ R118, R250, R118 ;  /* 0x00000076fa767221 */ /* 0x000fe20000010000 */
[----:B------:R-:W-:Y:S01]  /*4750*/  FADD.FTZ R119, R251, R119 ;  /* 0x00000077fb777221 */ /* 0x000fe20000010000 */
[----:B--2---:R-:W-:Y:S01]  /*4760*/  @P5 FMUL.FTZ R116, R116, R216 ;  /* 0x000000d874745220 */ /* 0x004fe20000410000 */
[----:B------:R-:W-:Y:S01]  /*4770*/  @!P3 IADD3 R216, P4, R4, R9, RZ ;  /* 0x0000000904d8b210 */ /* 0x000fe20007f9e0ff */
[----:B------:R-:W-:Y:S01]  /*4780*/  @P5 FMUL.FTZ R117, R117, R217 ;  /* 0x000000d975755220 */ /* 0x000fe20000410000 */
[----:B------:R-:W-:Y:S01]  /*4790*/  @P5 FMUL.FTZ R118, R118, R218 ;  /* 0x000000da76765220 */ /* 0x000fe20000410000 */
[----:B------:R-:W-:Y:S01]  /*47a0*/  @P5 FMUL.FTZ R119, R119, R219 ;  /* 0x000000db77775220 */ /* 0x000fe20000410000 */
[----:B------:R-:W-:-:S02]  /*47b0*/  @!P3 LEA.HI.X.SX32 R9, R9, R7, 0x1, P4 ;  /* 0x000000070909b211 */ /* 0x000fc400020f0eff */
[----:B0-----:R-:W-:-:S04]  /*47c0*/  @!P3 LEA R14, P4, R216, R14, 0x2 ;  /* 0x0000000ed80eb211 */ /* 0x001fc800078810ff */
[----:B------:R-:W-:-:S05]  /*47d0*/  @!P3 LEA.HI.X R15, R216, R15, R9, 0x2, P4 ;  /* 0x0000000fd80fb211 */ /* 0x000fca00020f1409 */
[----:B------:R0:W-:Y:S04]  /*47e0*/  @!P3 STG.E.128 desc[UR36][R14.64], R116 ;  /* 0x000000740e00b986 */ /* 0x0001e8000c101d24 */
.L_x_1023:
[----:B------:R-:W-:Y:S05]  /*47f0*/  BSYNC B1 ;  /* 0x0000000000017941 */ /* 0x000fea0003800000 */
.L_x_1022:
        /* <DEDUP_REMOVED lines=40> */
.L_x_1025:
[----:B------:R-:W-:Y:S05]  /*4a80*/  BSYNC B1 ;  /* 0x0000000000017941 */ /* 0x000fea0003800000 */
.L_x_1024:
        /* <DEDUP_REMOVED lines=40> */
.L_x_1027:
[----:B------:R-:W-:Y:S05]  /*4d10*/  BSYNC B1 ;  /* 0x0000000000017941 */ /* 0x000fea0003800000 */
.L_x_1026:
        /* <DEDUP_REMOVED lines=40> */
.L_x_1029:
[----:B------:R-:W-:Y:S05]  /*4fa0*/  BSYNC B1 ;  /* 0x0000000000017941 */ /* 0x000fea0003800000 */
.L_x_1028:
        /* <DEDUP_REMOVED lines=40> */
.L_x_1031:
[----:B------:R-:W-:Y:S05]  /*5230*/  BSYNC B1 ;  /* 0x0000000000017941 */ /* 0x000fea0003800000 */
.L_x_1030:
        /* <DEDUP_REMOVED lines=40> */
.L_x_1033:
[----:B------:R-:W-:Y:S05]  /*54c0*/  BSYNC B1 ;  /* 0x0000000000017941 */ /* 0x000fea0003800000 */
.L_x_1032:
        /* <DEDUP_REMOVED lines=40> */
.L_x_1035:
[----:B------:R-:W-:Y:S05]  /*5750*/  BSYNC B1 ;  /* 0x0000000000017941 */ /* 0x000fea0003800000 */
.L_x_1034:
        /* <DEDUP_REMOVED lines=40> */
.L_x_1037:
[----:B------:R-:W-:Y:S05]  /*59e0*/  BSYNC B1 ;  /* 0x0000000000017941 */ /* 0x000fea0003800000 */
.L_x_1036:
        /* <DEDUP_REMOVED lines=40> */
.L_x_1039:
[----:B------:R-:W-:Y:S05]  /*5c70*/  BSYNC B1 ;  /* 0x0000000000017941 */ /* 0x000fea0003800000 */
.L_x_1038:
[----:B------:R-:W-:Y:S04]  /*5c80*/  BSSY B1, `(.L_x_1040) ;  /* 0x0000028000017945 */ /* 0x000fe80003800000 */
[----:B------:R-:W-:Y:S05]  /*5c90*/  @P2 BRA `(.L_x_1041) ;  /* 0x0000000000982947 */ /* 0x000fea0003800000 */
[----:B------:R-:W-:Y:S01]  /*5ca0*/  LEA R9, R0, R8, 0x4 ;  /* 0x0000000800097211 */ /* 0x000fe200078e20ff */
[----:B------:R-:W1:Y:S01]  /*5cb0*/  LDC R216, c[0x0][0x288] ;  /* 0x0000a200ffd87b82 */ /* 0x000e620000000800 */
[----:B------:R-:W-:-:S03]  /*5cc0*/  ULDC UR30, c[0x0][0x29c] ;  /* 0x0000a700001e7ab9 */ /* 0x000fc60000000800 */
        /* <DEDUP_REMOVED lines=35> */
.L_x_1041:
[----:B------:R-:W-:Y:S05]  /*5f00*/  BSYNC B1 ;  /* 0x0000000000017941 */ /* 0x000fea0003800000 */
.L_x_1040:
        /* <DEDUP_REMOVED lines=40> */
.L_x_1043:
[----:B------:R-:W-:Y:S05]  /*6190*/  BSYNC B1 ;  /* 0x0000000000017941 */ /* 0x000fea0003800000 */
.L_x_1042:
        /* <DEDUP_REMOVED lines=40> */
.L_x_1045:
[----:B------:R-:W-:Y:S05]  /*6420*/  BSYNC B1 ;  /* 0x0000000000017941 */ /* 0x000fea0003800000 */
.L_x_1044:
        /* <DEDUP_REMOVED lines=40> */
.L_x_1047:
[----:B------:R-:W-:Y:S05]  /*66b0*/  BSYNC B1 ;  /* 0x0000000000017941 */ /* 0x000fea0003800000 */
.L_x_1046:
        /* <DEDUP_REMOVED lines=40> */
.L_x_1049:
[----:B------:R-:W-:Y:S05]  /*6940*/  BSYNC B1 ;  /* 0x0000000000017941 */ /* 0x000fea0003800000 */
.L_x_1048:
        /* <DEDUP_REMOVED lines=40> */
.L_x_1051:
[----:B------:R-:W-:Y:S05]  /*6bd0*/  BSYNC B1 ;  /* 0x0000000000017941 */ /* 0x000fea0003800000 */
.L_x_1050:
        /* <DEDUP_REMOVED lines=40> */
.L_x_1053:
[----:B------:R-:W-:Y:S05]  /*6e60*/  BSYNC B1 ;  /* 0x0000000000017941 */ /* 0x000fea0003800000 */
.L_x_1052:
        /* <DEDUP_REMOVED lines=40> */
.L_x_1055:
[----:B------:R-:W-:Y:S05]  /*70f0*/  BSYNC B1 ;  /* 0x0000000000017941 */ /* 0x000fea0003800000 */
.L_x_1054:
        /* <DEDUP_REMOVED lines=40> */
.L_x_1057:
[----:B------:R-:W-:Y:S05]  /*7380*/  BSYNC B1 ;  /* 0x0000000000017941 */ /* 0x000fea0003800000 */
.L_x_1056:
        /* <DEDUP_REMOVED lines=40> */
.L_x_1059:
[----:B------:R-:W-:Y:S05]  /*7610*/  BSYNC B1 ;  /* 0x0000000000017941 */ /* 0x000fea0003800000 */
.L_x_1058:
        /* <DEDUP_REMOVED lines=40> */
.L_x_1061:
[----:B------:R-:W-:Y:S05]  /*78a0*/  BSYNC B1 ;  /* 0x0000000000017941 */ /* 0x000fea0003800000 */
.L_x_1060:
        /* <DEDUP_REMOVED lines=40> */
.L_x_1063:
[----:B------:R-:W-:Y:S05]  /*7b30*/  BSYNC B1 ;  /* 0x0000000000017941 */ /* 0x000fea0003800000 */
.L_x_1062:
        /* <DEDUP_REMOVED lines=40> */
.L_x_1065:
[----:B------:R-:W-:Y:S05]  /*7dc0*/  BSYNC B1 ;  /* 0x0000000000017941 */ /* 0x000fea0003800000 */
.L_x_1064:
        /* <DEDUP_REMOVED lines=40> */
.L_x_1067:
[----:B------:R-:W-:Y:S05]  /*8050*/  BSYNC B1 ;  /* 0x0000000000017941 */ /* 0x000fea0003800000 */
.L_x_1066:
        /* <DEDUP_REMOVED lines=40> */
.L_x_1069:
[----:B------:R-:W-:Y:S05]  /*82e0*/  BSYNC B1 ;  /* 0x0000000000017941 */ /* 0x000fea0003800000 */
.L_x_1068:
[----:B------:R-:W-:Y:S04]  /*82f0*/  BSSY B1, `(.L_x_1070) ;  /* 0x0000028000017945 */ /* 0x000fe80003800000 */
[----:B------:R-:W-:Y:S05]  /*8300*/  @P2 BRA `(.L_x_1071) ;  /* 0x0000000000982947 */ /* 0x000fea0003800000 */
[----:B------:R-:W-:Y:S01]  /*8310*/  IMAD R8, R0, 0x1f, R8 ;  /* 0x0000001f00087824 */ /* 0x000fe200078e0208 */
[----:B------:R-:W0:Y:S01]  /*8320*/  LDC R9, c[0x0][0x288] ;  /* 0x0000a200ff097b82 */ /* 0x000e220000000800 */
[----:B------:R-:W-:Y:S02]  /*8330*/  CS2R R214, SRZ ;  /* 0x0000000000d67805 */ /* 0x000fe4000001ff00 */
[----:B------:R-:W-:Y:S01]  /*8340*/  CS2R R212, SRZ ;  /* 0x0000000000d47805 */ /* 0x000fe2000001ff00 */
[----:B------:R-:W-:Y:S01]  /*8350*/  ULDC UR30, c[0x0][0x29c] ;  /* 0x0000a700001e7ab9 */ /* 0x000fe20000000800 */
[----:B------:R-:W-:-:S04]  /*8360*/  SHF.L.U32 R216, R8, 0x2, RZ ;  /* 0x0000000208d87819 */ /* 0x000fc800000006ff */
[----:B------:R-:W-:-:S13]  /*8370*/  ISETP.GE.AND P3, PT, R216, R6, PT ;  /* 0x00000006d800720c */ /* 0x000fda0003f66270 */
[----:B------:R1:W0:Y:S02]  /*8380*/  @!P3 LDG.E R10, desc[UR36][R10.64] ;  /* 0x000000240a0ab981 */ /* 0x000224000c1e1900 */
[----:B-1----:R-:W-:Y:S02]  /*8390*/  @!P3 IMAD R11, R3, R0, RZ ;  /* 0x00000000030bb224 */ /* 0x002fe400078e02ff */
[----:B0-----:R-:W-:Y:S02]  /*83a0*/  @!P3 IMAD R10, R10, R9, RZ ;  /* 0x000000090a0ab224 */ /* 0x001fe400078e02ff */
[----:B------:R-:W0:Y:S02]  /*83b0*/  @!P3 LDC.64 R8, c[0x0][0x248] ;  /* 0x00009200ff08bb82 */ /* 0x000e240000000a00 */
[----:B------:R-:W-:-:S04]  /*83c0*/  @!P3 IMAD R10, R10, 0x50, RZ ;  /* 0x000000500a0ab824 */ /* 0x000fc800078e02ff */
[----:B------:R-:W-:-:S05]  /*83d0*/  @!P3 IMAD R10, R10, R0, R216 ;  /* 0x000000000a0ab224 */ /* 0x000fca00078e02d8 */
[----:B--234-:R-:W-:Y:S02]  /*83e0*/  @!P3 SHF.R.S32.HI R14, RZ, 0x1f, R10 ;  /* 0x0000001fff0eb819 */ /* 0x01cfe4000001140a */
        /* <DEDUP_REMOVED lines=16> */
[----:B------:R-:W-:Y:S01]  /*84f0*/  @P4 FMUL.FTZ R213, R213, R13 ;  /* 0x0000000dd5d54220 */ /* 0x000fe20000410000 */
[----:B------:R-:W-:Y:S01]  /*8500*/  @P4 FMUL.FTZ R214, R214, R14 ;  /* 0x0000000ed6d64220 */ /* 0x000fe20000410000 */
[----:B------:R-:W-:Y:S01]  /*8510*/  @P4 FMUL.FTZ R215, R215, R15 ;  /* 0x0000000fd7d74220 */ /* 0x000fe20000410000 */
[----:B------:R-:W-:-:S04]  /*8520*/  @!P3 IADD3 R10, P4, R4, R216, RZ ;  /* 0x000000d8040ab210 */ /* 0x000fc80007f9e0ff */
[----:B------:R-:W-:Y:S02]  /*8530*/  @!P3 LEA.HI.X.SX32 R11, R216, R7, 0x1, P4 ;  /* 0x00000007d80bb211 */ /* 0x000fe400020f0eff */
[----:B0-----:R-:W-:-:S04]  /*8540*/  @!P3 LEA R8, P4, R10, R8, 0x2 ;  /* 0x000000080a08b211 */ /* 0x001fc800078810ff */
[----:B------:R-:W-:-:S05]  /*8550*/  @!P3 LEA.HI.X R9, R10, R9, R11, 0x2, P4 ;  /* 0x000000090a09b211 */ /* 0x000fca00020f140b */
[----:B------:R0:W-:Y:S04]  /*8560*/  @!P3 STG.E.128 desc[UR36][R8.64], R212 ;  /* 0x000000d40800b986 */ /* 0x0001e8000c101d24 */
.L_x_1071:
[----:B------:R-:W-:Y:S05]  /*8570*/  BSYNC B1 ;  /* 0x0000000000017941 */ /* 0x000fea0003800000 */
.L_x_1070:
[----:B------:R-:W-:Y:S04]  /*8580*/  BSSY B1, `(.L_x_1072) ;  /* 0x0000111000017945 */ /* 0x000fe80003800000 */
[----:B------:R-:W-:Y:S05]  /*8590*/  @P2 BRA `(.L_x_1073) ;  /* 0x00000010003c2947 */ /* 0x000fea0003800000 */
[----:B0-----:R-:W2:Y:S01]  /*85a0*/  LDL R9, [R1+0x180] ;  /* 0x0001800001097983 */ /* 0x001ea20000100800 */
[----:B------:R-:W-:-:S03]  /*85b0*/  ULDC.64 UR30, c[0x0][0x2c8] ;  /* 0x0000b200001e7ab9 */ /* 0x000fc60000000a00 */
[----:B------:R-:W2:Y:S04]  /*85c0*/  LDL R219, [R1+0x190] ;  /* 0x0001900001db7983 */ /* 0x000ea80000100800 */
[----:B------:R-:W2:Y:S04]  /*85d0*/  LDL R10, [R1+0x184] ;  /* 0x00018400010a7983 */ /* 0x000ea80000100800 */
[----:B------:R-:W2:Y:S04]  /*85e0*/  LDL R217, [R1+0x170] ;  /* 0x0001700001d97983 */ /* 0x000ea80000100800 */
[----:B------:R-:W2:Y:S04]  /*85f0*/  LDL R218, [R1+0x194] ;  /* 0x0001940001da7983 */ /* 0x000ea80000100800 */
[----:B--234-:R-:W2:Y:S04]  /*8600*/  LDL R15, [R1+0x160] ;  /* 0x00016000010f7983 */ /* 0x01cea80000100800 */
[----:B------:R-:W3:Y:S04]  /*8610*/  LDL R216, [R1+0x174] ;  /* 0x0001740001d87983 */ /* 0x000ee80000100800 */
[----:B------:R-:W4:Y:S04]  /*8620*/  LDL R12, [R1+0x150] ;  /* 0x00015000010c7983 */ /* 0x000f280000100800 */
[----:B------:R-:W4:Y:S04]  /*8630*/  LDL R14, [R1+0x140] ;  /* 0x00014000010e7983 */ /* 0x000f280000100800 */
[----:B------:R-:W4:Y:S04]  /*8640*/  LDL R8, [R1+0x164] ;  /* 0x0001640001087983 */ /* 0x000f280000100800 */
[----:B------:R-:W4:Y:S04]  /*8650*/  LDL R11, [R1+0x154] ;  /* 0x00015400010b7983 */ /* 0x000f280000100800 */
[----:B------:R-:W4:Y:S04]  /*8660*/  LDL R13, [R1+0x144] ;  /* 0x00014400010d7983 */ /* 0x000f280000100800 */
[----:B------:R0:W-:Y:S04]  /*8670*/  STL [R1+0x1f4], R23 ;  /* 0x0001f41701007387 */ /* 0x0001e80000100800 */
[----:B------:R-:W-:Y:S04]  /*8680*/  STL [R1+0x1f0], R22 ;  /* 0x0001f01601007387 */ /* 0x000fe80000100800 */
[----:B------:R1:W-:Y:S04]  /*8690*/  STL [R1+0x1ec], R21 ;  /* 0x0001ec1501007387 */ /* 0x0003e80000100800 */
[----:B------:R-:W-:Y:S04]  /*86a0*/  STL [R1+0x1e8], R20 ;  /* 0x0001e81401007387 */ /* 0x000fe80000100800 */
[----:B------:R1:W-:Y:S04]  /*86b0*/  STL [R1+0x1e4], R19 ;  /* 0x0001e41301007387 */ /* 0x0003e80000100800 */
[----:B------:R-:W-:Y:S04]  /*86c0*/  STL [R1+0x1e0], R18 ;  /* 0x0001e01201007387 */ /* 0x000fe80000100800 */
[----:B------:R1:W-:Y:S04]  /*86d0*/  STL [R1+0x1dc], R17 ;  /* 0x0001dc1101007387 */ /* 0x0003e80000100800 */
[----:B------:R-:W-:Y:S04]  /*86e0*/  STL [R1+0x1d8], R16 ;  /* 0x0001d81001007387 */ /* 0x000fe80000100800 */
[----:B------:R1:W-:Y:S04]  /*86f0*/  STL [R1+0x1d4], R7 ;  /* 0x0001d40701007387 */ /* 0x0003e80000100800 */
[----:B------:R1:W-:Y:S04]  /*8700*/  STL [R1+0x1d0], R6 ;  /* 0x0001d00601007387 */ /* 0x0003e80000100800 */
[----:B------:R1:W-:Y:S04]  /*8710*/  STL [R1+0x1cc], R4 ;  /* 0x0001cc0401007387 */ /* 0x0003e80000100800 */
[----:B------:R1:W-:Y:S04]  /*8720*/  STL [R1+0x1c8], R3 ;  /* 0x0001c80301007387 */ /* 0x0003e80000100800 */
[----:B------:R1:W-:Y:S04]  /*8730*/  STL [R1+0x1c4], R2 ;  /* 0x0001c40201007387 */ /* 0x0003e80000100800 */
[----:B------:R1:W-:Y:S04]  /*8740*/  STL [R1+0x1c0], R0 ;  /* 0x0001c00001007387 */ /* 0x0003e80000100800 */
[----:B0-----:R-:W4:Y:S04]  /*8750*/  LDL R23, [R1+0x130] ;  /* 0x0001300001177983 */ /* 0x001f280000100800 */
[----:B-1----:R-:W4:Y:S04]  /*8760*/  LDL R21, [R1+0x120] ;  /* 0x0001200001157983 */ /* 0x002f280000100800 */
[----:B------:R-:W4:Y:S04]  /*8770*/  LDL R19, [R1+0x110] ;  /* 0x0001100001137983 */ /* 0x000f280000100800 */
        /* <DEDUP_REMOVED lines=14> */
[----:B------:R-:W4:Y:S01]  /*8860*/  LDL R0, [R1+0x1b4] ;  /* 0x0001b40001007983 */ /* 0x000f220000100800 */
[----:B-----5:R-:W-:-:S04]  /*8870*/  FMUL.FTZ R9, R9, R220 ;  /* 0x000000dc09097220 */ /* 0x020fc80000410000 */
[----:B------:R-:W-:Y:S02]  /*8880*/  FFMA.FTZ R9, R219, R92, R9 ;  /* 0x0000005cdb097223 */ /* 0x000fe40000010009 */
[----:B------:R-:W4:Y:S01]  /*8890*/  LDL R219, [R1+0xd4] ;  /* 0x0000d40001db7983 */ /* 0x000f220000100800 */
[----:B------:R-:W-:Y:S01]  /*88a0*/  FMUL.FTZ R10, R10, R221 ;  /* 0x000000dd0a0a7220 */ /* 0x000fe20000410000 */
[----:B------:R-:W-:Y:S02]  /*88b0*/  FFMA.FTZ R9, R217, R96, R9 ;  /* 0x00000060d9097223 */ /* 0x000fe40000010009 */
[----:B------:R-:W4:Y:S01]  /*88c0*/  LDL R217, [R1+0xc4] ;  /* 0x0000c40001d97983 */ /* 0x000f220000100800 */
[----:B------:R-:W-:-:S03]  /*88d0*/  FFMA.FTZ R10, R218, R93, R10 ;  /* 0x0000005dda0a7223 */ /* 0x000fc6000001000a */
[----:B------:R-:W4:Y:S01]  /*88e0*/  LDL R218, [R1+0xc0] ;  /* 0x0000c00001da7983 */ /* 0x000f220000100800 */
[----:B--2---:R-:W-:-:S03]  /*88f0*/  FFMA.FTZ R9, R15, R100, R9 ;  /* 0x000000640f097223 */ /* 0x004fc60000010009 */
[----:B------:R-:W2:Y:S01]  /*8900*/  LDL R15, [R1+0xb4] ;  /* 0x0000b400010f7983 */ /* 0x000ea20000100800 */
[----:B---3--:R-:W-:-:S03]  /*8910*/  FFMA.FTZ R10, R216, R97, R10 ;  /* 0x00000061d80a7223 */ /* 0x008fc6000001000a */
[----:B------:R-:W3:Y:S01]  /*8920*/  LDL R216, [R1+0xb0] ;  /* 0x0000b00001d87983 */ /* 0x000ee20000100800 */
[----:B----4-:R-:W-:-:S03]  /*8930*/  FFMA.FTZ R9, R12, R104, R9 ;  /* 0x000000680c097223 */ /* 0x010fc60000010009 */
[----:B------:R-:W4:Y:S01]  /*8940*/  LDL R12, [R1+0x90] ;  /* 0x00009000010c7983 */ /* 0x000f220000100800 */
[----:B------:R-:W-:-:S03]  /*8950*/  FFMA.FTZ R9, R14, R108, R9 ;  /* 0x0000006c0e097223 */ /* 0x000fc60000010009 */
[----:B------:R-:W2:Y:S01]  /*8960*/  LDL R14, [R1+0xa0] ;  /* 0x0000a000010e7983 */ /* 0x000ea20000100800 */
[----:B------:R-:W-:-:S03]  /*8970*/  FFMA.FTZ R10, R8, R101, R10 ;  /* 0x00000065080a7223 */ /* 0x000fc6000001000a */
[----:B------:R-:W4:Y:S01]  /*8980*/  LDL R8, [R1+0x80] ;  /* 0x0000800001087983 */ /* 0x000f220000100800 */
[----:B------:R-:W-:-:S03]  /*8990*/  FFMA.FTZ R10, R11, R105, R10 ;  /* 0x000000690b0a7223 */ /* 0x000fc6000001000a */
[----:B------:R-:W4:Y:S01]  /*89a0*/  LDL R11, [R1+0x94] ;  /* 0x00009400010b7983 */ /* 0x000f220000100800 */
[----:B------:R-:W-:-:S03]  /*89b0*/  FFMA.FTZ R10, R13, R109, R10 ;  /* 0x0000006d0d0a7223 */ /* 0x000fc6000001000a */
[----:B------:R-:W4:Y:S01]  /*89c0*/  LDL R13, [R1+0xa4] ;  /* 0x0000a400010d7983 */ /* 0x000f220000100800 */
[----:B------:R-:W-:-:S03]  /*89d0*/  FFMA.FTZ R9, R23, R112, R9 ;  /* 0x0000007017097223 */ /* 0x000fc60000010009 */
[----:B------:R0:W5:Y:S01]  /*89e0*/  LDL.LU R23, [R1+0x1f4] ;  /* 0x0001f40001177983 */ /* 0x0001620000300800 */
[----:B------:R-:W-:-:S04]  /*89f0*/  FFMA.FTZ R9, R21, R116, R9 ;  /* 0x0000007415097223 */ /* 0x000fc80000010009 */
[----:B------:R-:W-:-:S04]  /*8a00*/  FFMA.FTZ R9, R19, R120, R9 ;  /* 0x0000007813097223 */ /* 0x000fc80000010009 */
[----:B------:R-:W-:-:S04]  /*8a10*/  FFMA.FTZ R9, R17, R124, R9 ;  /* 0x0000007c11097223 */ /* 0x000fc80000010009 */
[----:B------:R-:W-:-:S04]  /*8a20*/  FFMA.FTZ R9, R7, R128, R9 ;  /* 0x0000008007097223 */ /* 0x000fc80000010009 */
[----:B------:R-:W-:-:S04]  /*8a30*/  FFMA.FTZ R9, R226, R132, R9 ;  /* 0x00000084e2097223 */ /* 0x000fc80000010009 */
[----:B------:R-:W-:Y:S01]  /*8a40*/  FFMA.FTZ R9, R224, R136, R9 ;  /* 0x00000088e0097223 */ /* 0x000fe20000010009 */
[----:B------:R-:W-:Y:S02]  /*8a50*/  FFMA.FTZ R10, R22, R113, R10 ;  /* 0x00000071160a7223 */ /* 0x000fe4000001000a */
[----:B------:R0:W5:Y:S02]  /*8a60*/  LDL.LU R22, [R1+0x1f0] ;  /* 0x0001f00001167983 */ /* 0x0001640000300800 */
[----:B------:R-:W-:Y:S02]  /*8a70*/  FFMA.FTZ R10, R20, R117, R10 ;  /* 0x00000075140a7223 */ /* 0x000fe4000001000a */
[----:B------:R0:W5:Y:S02]  /*8a80*/  LDL.LU R21, [R1+0x1ec] ;  /* 0x0001ec0001157983 */ /* 0x0001640000300800 */
[----:B------:R-:W-:Y:S02]  /*8a90*/  FFMA.FTZ R10, R18, R121, R10 ;  /* 0x00000079120a7223 */ /* 0x000fe4000001000a */
[----:B------:R0:W5:Y:S02]  /*8aa0*/  LDL.LU R20, [R1+0x1e8] ;  /* 0x0001e80001147983 */ /* 0x0001640000300800 */
[----:B------:R-:W-:-:S02]  /*8ab0*/  FFMA.FTZ R10, R16, R125, R10 ;  /* 0x0000007d100a7223 */ /* 0x000fc4000001000a */
[----:B------:R0:W5:Y:S04]  /*8ac0*/  LDL.LU R19, [R1+0x1e4] ;  /* 0x0001e40001137983 */ /* 0x0001680000300800 */
[----:B------:R0:W5:Y:S04]  /*8ad0*/  LDL.LU R18, [R1+0x1e0] ;  /* 0x0001e00001127983 */ /* 0x0001680000300800 */
[----:B------:R0:W5:Y:S04]  /*8ae0*/  LDL.LU R17, [R1+0x1dc] ;  /* 0x0001dc0001117983 */ /* 0x0001680000300800 */
[----:B------:R0:W5:Y:S04]  /*8af0*/  LDL.LU R16, [R1+0x1d8] ;  /* 0x0001d80001107983 */ /* 0x0001680000300800 */
[----:B------:R0:W5:Y:S01]  /*8b00*/  LDL.LU R7, [R1+0x1d4] ;  /* 0x0001d40001077983 */ /* 0x0001620000300800 */
[----:B------:R-:W-:Y:S01]  /*8b10*/  FFMA.FTZ R9, R218, R140, R9 ;  /* 0x0000008cda097223 */ /* 0x000fe20000010009 */
[----:B------:R-:W-:-:S02]  /*8b20*/  FFMA.FTZ R10, R227, R129, R10 ;  /* 0x00000081e30a7223 */ /* 0x000fc4000001000a */
[----:B------:R-:W4:Y:S04]  /*8b30*/  LDL R218, [R1+0x198] ;  /* 0x0001980001da7983 */ /* 0x000f280000100800 */
[----:B------:R-:W4:Y:S01]  /*8b40*/  LDL R226, [R1+0x148] ;  /* 0x0001480001e27983 */ /* 0x000f220000100800 */
[----:B---3--:R-:W-:Y:S01]  /*8b50*/  FFMA.FTZ R9, R216, R144, R9 ;  /* 0x00000090d8097223 */ /* 0x008fe20000010009 */
[----:B------:R-:W-:Y:S02]  /*8b60*/  FFMA.FTZ R10, R225, R133, R10 ;  /* 0x00000085e10a7223 */ /* 0x000fe4000001000a */
[----:B------:R-:W3:Y:S04]  /*8b70*/  LDL R227, [R1+0x158] ;  /* 0x0001580001e37983 */ /* 0x000ee80000100800 */
[----:B------:R-:W3:Y:S01]  /*8b80*/  LDL R224, [R1+0x18c] ;  /* 0x00018c0001e07983 */ /* 0x000ee20000100800 */
[----:B--2---:R-:W-:Y:S01]  /*8b90*/  FFMA.FTZ R9, R14, R148, R9 ;  /* 0x000000940e097223 */ /* 0x004fe20000010009 */
[----:B------:R-:W-:-:S02]  /*8ba0*/  FFMA.FTZ R10, R219, R137, R10 ;  /* 0x00000089db0a7223 */ /* 0x000fc4000001000a */
[----:B------:R-:W2:Y:S01]  /*8bb0*/  LDL R225, [R1+0x138] ;  /* 0x0001380001e17983 */ /* 0x000ea20000100800 */
[----:B----4-:R-:W-:Y:S01]  /*8bc0*/  FFMA.FTZ R9, R12, R152, R9 ;  /* 0x000000980c097223 */ /* 0x010fe20000010009 */
[----:B------:R-:W-:Y:S02]  /*8bd0*/  FFMA.FTZ R10, R217, R141, R10 ;  /* 0x0000008dd90a7223 */ /* 0x000fe4000001000a */
[----:B------:R-:W4:Y:S01]  /*8be0*/  LDL R219, [R1+0x128] ;  /* 0x0001280001db7983 */ /* 0x000f220000100800 */
[----:B------:R-:W-:-:S03]  /*8bf0*/  FFMA.FTZ R9, R8, R156, R9 ;  /* 0x0000009c08097223 */ /* 0x000fc60000010009 */
[----:B------:R-:W3:Y:S01]  /*8c00*/  LDL R8, [R1+0x188] ;  /* 0x0001880001087983 */ /* 0x000ee20000100800 */
[----:B------:R-:W-:Y:S01]  /*8c10*/  FFMA.FTZ R10, R15, R145, R10 ;  /* 0x000000910f0a7223 */ /* 0x000fe2000001000a */
[----:B------:R-:W-:Y:S02]  /*8c20*/  FFMA.FTZ R9, R4, R160, R9 ;  /* 0x000000a004097223 */ /* 0x000fe40000010009 */
[----:B------:R-:W2:Y:S01]  /*8c30*/  LDL R4, [R1+0x168] ;  /* 0x0001680001047983 */ /* 0x000ea20000100800 */
[----:B------:R-:W-:-:S03]  /*8c40*/  FFMA.FTZ R10, R13, R149, R10 ;  /* 0x000000950d0a7223 */ /* 0x000fc6000001000a */
[----:B------:R-:W4:Y:S01]  /*8c50*/  LDL R217, [R1+0x118] ;  /* 0x0001180001d97983 */ /* 0x000f220000100800 */
[----:B------:R-:W-:-:S03]  /*8c60*/  FFMA.FTZ R10, R11, R153, R10 ;  /* 0x000000990b0a7223 */ /* 0x000fc6000001000a */
[----:B------:R-:W4:Y:S01]  /*8c70*/  LDL R216, [R1+0x17c] ;  /* 0x00017c0001d87983 */ /* 0x000f220000100800 */
[----:B------:R-:W-:-:S03]  /*8c80*/  FFMA.FTZ R10, R6, R157, R10 ;  /* 0x0000009d060a7223 */ /* 0x000fc6000001000a */
[----:B------:R-:W2:Y:S04]  /*8c90*/  LDL R6, [R1+0x178] ;  /* 0x0001780001067983 */ /* 0x000ea80000100800 */
[----:B------:R-:W4:Y:S04]  /*8ca0*/  LDL R15, [R1+0x108] ;  /* 0x00010800010f7983 */ /* 0x000f280000100800 */
[----:B------:R-:W4:Y:S04]  /*8cb0*/  LDL R14, [R1+0x16c] ;  /* 0x00016c00010e7983 */ /* 0x000f280000100800 */
[----:B------:R-:W4:Y:S04]  /*8cc0*/  LDL R13, [R1+0xf8] ;  /* 0x0000f800010d7983 */ /* 0x000f280000100800 */
[----:B------:R-:W4:Y:S01]  /*8cd0*/  LDL R12, [R1+0x15c] ;  /* 0x00015c00010c7983 */ /* 0x000f220000100800 */
[----:B------:R-:W-:Y:S01]  /*8ce0*/  FFMA.FTZ R10, R3, R161, R10 ;  /* 0x000000a1030a7223 */ /* 0x000fe2000001000a */
[----:B------:R-:W-:-:S02]  /*8cf0*/  FFMA.FTZ R9, R2, R164, R9 ;  /* 0x000000a402097223 */ /* 0x000fc40000010009 */
[----:B------:R-:W4:Y:S01]  /*8d00*/  LDL R11, [R1+0xe8] ;  /* 0x0000e800010b7983 */ /* 0x000f220000100800 */
[----:B------:R-:W-:Y:S01]  /*8d10*/  FFMA.FTZ R10, R0, R165, R10 ;  /* 0x000000a5000a7223 */ /* 0x000fe2000001000a */
[----:B------:R-:W-:Y:S02]  /*8d20*/  FFMA.FTZ R9, R168, UR59, R9 ;  /* 0x0000003ba8097c23 */ /* 0x000fe40008010009 */
[----:B------:R-:W4:Y:S01]  /*8d30*/  LDL R2, [R1+0xd8] ;  /* 0x0000d80001027983 */ /* 0x000f220000100800 */
[----:B------:R-:W-:Y:S01]  /*8d40*/  FFMA.FTZ R10, R169, UR58, R10 ;  /* 0x0000003aa90a7c23 */ /* 0x000fe2000801000a */
[----:B------:R-:W-:Y:S02]  /*8d50*/  FFMA.FTZ R9, R172, UR10, R9 ;  /* 0x0000000aac097c23 */ /* 0x000fe40008010009 */
[----:B------:R-:W4:Y:S01]  /*8d60*/  LDL R3, [R1+0x14c] ;  /* 0x00014c0001037983 */ /* 0x000f220000100800 */
[----:B------:R-:W-:Y:S01]  /*8d70*/  FFMA.FTZ R10, R173, UR9, R10 ;  /* 0x00000009ad0a7c23 */ /* 0x000fe2000801000a */
[----:B---3--:R-:W-:-:S02]  /*8d80*/  FMUL.FTZ R8, R8, R222 ;  /* 0x000000de08087220 */ /* 0x008fc40000410000 */
[----:B------:R-:W3:Y:S02]  /*8d90*/  LDL R0, [R1+0x13c] ;  /* 0x00013c0001007983 */ /* 0x000ee40000100800 */
[----:B------:R-:W-:Y:S02]  /*8da0*/  FFMA.FTZ R8, R218, R94, R8 ;  /* 0x0000005eda087223 */ /* 0x000fe40000010008 */
[----:B------:R-:W3:Y:S01]  /*8db0*/  LDL R218, [R1+0x19c] ;  /* 0x00019c0001da7983 */ /* 0x000ee20000100800 */
[----:B------:R-:W-:Y:S01]  /*8dc0*/  FFMA.FTZ R9, R176, UR14, R9 ;  /* 0x0000000eb0097c23 */ /* 0x000fe20008010009 */
[----:B------:R-:W-:-:S03]  /*8dd0*/  FFMA.FTZ R10, R177, UR13, R10 ;  /* 0x0000000db10a7c23 */ /* 0x000fc6000801000a */
        /* <DEDUP_REMOVED lines=9> */
[----:B------:R-:W-:Y:S01]  /*8e70*/  FFMA.FTZ R10, R197, UR35, R10 ;  /* 0x00000023c50a7c23 */ /* 0x000fe2000801000a */
[----:B--2---:R-:W-:Y:S02]  /*8e80*/  FFMA.FTZ R8, R6, R98, R8 ;  /* 0x0000006206087223 */ /* 0x004fe40000010008 */
[----:B------:R-:W-:Y:S01]  /*8e90*/  FFMA.FTZ R9, R200, UR44, R9 ;  /* 0x0000002cc8097c23 */ /* 0x000fe20008010009 */
[----:B------:R-:W-:Y:S01]  /*8ea0*/  FFMA.FTZ R10, R201, UR43, R10 ;  /* 0x0000002bc90a7c23 */ /* 0x000fe2000801000a */
[----:B------:R-:W-:Y:S01]  /*8eb0*/  FFMA.FTZ R8, R4, R102, R8 ;  /* 0x0000006604087223 */ /* 0x000fe20000010008 */
[----:B------:R0:W5:Y:S01]  /*8ec0*/  LDL.LU R6, [R1+0x1d0] ;  /* 0x0001d00001067983 */ /* 0x0001620000300800 */
[----:B------:R-:W-:Y:S01]  /*8ed0*/  FFMA.FTZ R9, R204, UR48, R9 ;  /* 0x00000030cc097c23 */ /* 0x000fe20008010009 */
[----:B------:R-:W-:Y:S01]  /*8ee0*/  FFMA.FTZ R10, R205, UR47, R10 ;  /* 0x0000002fcd0a7c23 */ /* 0x000fe2000801000a */
[----:B------:R-:W-:Y:S01]  /*8ef0*/  FFMA.FTZ R8, R227, R106, R8 ;  /* 0x0000006ae3087223 */ /* 0x000fe20000010008 */
[----:B------:R0:W5:Y:S01]  /*8f00*/  LDL.LU R4, [R1+0x1cc] ;  /* 0x0001cc0001047983 */ /* 0x0001620000300800 */
[----:B------:R-:W-:Y:S01]  /*8f10*/  FFMA.FTZ R9, R208, UR52, R9 ;  /* 0x00000034d0097c23 */ /* 0x000fe20008010009 */
[----:B------:R-:W-:Y:S01]  /*8f20*/  FFMA.FTZ R10, R209, UR51, R10 ;  /* 0x00000033d10a7c23 */ /* 0x000fe2000801000a */
[----:B------:R-:W-:Y:S01]  /*8f30*/  FFMA.FTZ R8, R226, R110, R8 ;  /* 0x0000006ee2087223 */ /* 0x000fe20000010008 */
[----:B------:R-:W2:Y:S01]  /*8f40*/  LDL R227, [R1+0x10c] ;  /* 0x00010c0001e37983 */ /* 0x000ea20000100800 */
[----:B------:R-:W-:Y:S01]  /*8f50*/  FFMA.FTZ R9, R212, UR57, R9 ;  /* 0x00000039d4097c23 */ /* 0x000fe20008010009 */
[----:B------:R-:W-:-:S02]  /*8f60*/  FFMA.FTZ R10, R213, UR55, R10 ;  /* 0x00000037d50a7c23 */ /* 0x000fc4000801000a */
[----:B------:R-:W2:Y:S02]  /*8f70*/  LDL R226, [R1+0x98] ;  /* 0x0000980001e27983 */ /* 0x000ea40000100800 */
[----:B------:R-:W-:Y:S01]  /*8f80*/  FADD.FTZ R9, R9, R10 ;  /* 0x0000000a09097221 */ /* 0x000fe20000010000 */
[----:B------:R-:W-:Y:S01]  /*8f90*/  FFMA.FTZ R10, R225, R114, R8 ;  /* 0x00000072e10a7223 */ /* 0x000fe20000010008 */
[----:B------:R-:W-:Y:S01]  /*8fa0*/  FMUL.FTZ R8, R224, R223 ;  /* 0x000000dfe0087220 */ /* 0x000fe20000410000 */
[----:B------:R-:W2:Y:S02]  /*8fb0*/  LDL R225, [R1+0xfc] ;  /* 0x0000fc0001e17983 */ /* 0x000ea40000100800 */
[----:B----4-:R-:W-:Y:S02]  /*8fc0*/  FFMA.FTZ R10, R219, R118, R10 ;  /* 0x00000076db0a7223 */ /* 0x010fe4000001000a */
[----:B------:R-:W4:Y:S02]  /*8fd0*/  LDL R219, [R1+0xec] ;  /* 0x0000ec0001db7983 */ /* 0x000f240000100800 */
[----:B------:R-:W-:-:S02]  /*8fe0*/  FFMA.FTZ R10, R217, R122, R10 ;  /* 0x0000007ad90a7223 */ /* 0x000fc4000001000a */
[----:B------:R-:W4:Y:S02]  /*8ff0*/  LDL R217, [R1+0xdc] ;  /* 0x0000dc0001d97983 */ /* 0x000f240000100800 */
[----:B------:R-:W-:Y:S02]  /*9000*/  FFMA.FTZ R10, R15, R126, R10 ;  /* 0x0000007e0f0a7223 */ /* 0x000fe4000001000a */
[----:B------:R-:W4:Y:S02]  /*9010*/  LDL R15, [R1+0xbc] ;  /* 0x0000bc00010f7983 */ /* 0x000f240000100800 */
[----:B------:R-:W-:Y:S02]  /*9020*/  FFMA.FTZ R10, R13, R130, R10 ;  /* 0x000000820d0a7223 */ /* 0x000fe4000001000a */
[----:B------:R-:W2:Y:S04]  /*9030*/  LDL R13, [R1+0xc8] ;  /* 0x0000c800010d7983 */ /* 0x000ea80000100800 */
[----:B------:R-:W4:Y:S01]  /*9040*/  LDL R224, [R1+0x88] ;  /* 0x0000880001e07983 */ /* 0x000f220000100800 */
[----:B---3--:R-:W-:Y:S01]  /*9050*/  FFMA.FTZ R8, R218, R95, R8 ;  /* 0x0000005fda087223 */ /* 0x008fe20000010008 */
[----:B------:R-:W-:-:S02]  /*9060*/  FFMA.FTZ R10, R11, R134, R10 ;  /* 0x000000860b0a7223 */ /* 0x000fc4000001000a */
[----:B------:R-:W3:Y:S01]  /*9070*/  LDL R218, [R1+0x78] ;  /* 0x0000780001da7983 */ /* 0x000ee20000100800 */
[----:B------:R-:W-:Y:S01]  /*9080*/  FFMA.FTZ R8, R216, R99, R8 ;  /* 0x00000063d8087223 */ /* 0x000fe20000010008 */
[----:B------:R-:W-:Y:S02]  /*9090*/  FFMA.FTZ R10, R2, R138, R10 ;  /* 0x0000008a020a7223 */ /* 0x000fe4000001000a */
[----:B------:R-:W3:Y:S01]  /*90a0*/  LDL R216, [R1+0xcc] ;  /* 0x0000cc0001d87983 */ /* 0x000ee20000100800 */
[----:B------:R-:W-:-:S03]  /*90b0*/  FFMA.FTZ R8, R14, R103, R8 ;  /* 0x000000670e087223 */ /* 0x000fc60000010008 */
[----:B------:R-:W4:Y:S01]  /*90c0*/  LDL R2, [R1+0x11c] ;  /* 0x00011c0001027983 */ /* 0x000f220000100800 */
[----:B------:R-:W-:-:S03]  /*90d0*/  FFMA.FTZ R8, R12, R107, R8 ;  /* 0x0000006b0c087223 */ /* 0x000fc60000010008 */
[----:B------:R-:W3:Y:S01]  /*90e0*/  LDL R12, [R1+0x12c] ;  /* 0x00012c00010c7983 */ /* 0x000ee20000100800 */
[----:B------:R-:W-:-:S03]  /*90f0*/  FFMA.FTZ R8, R3, R111, R8 ;  /* 0x0000006f03087223 */ /* 0x000fc60000010008 */
[----:B------:R-:W4:Y:S01]  /*9100*/  LDL R3, [R1+0xb8] ;  /* 0x0000b80001037983 */ /* 0x000f220000100800 */
[----:B------:R-:W-:-:S03]  /*9110*/  FFMA.FTZ R8, R0, R115, R8 ;  /* 0x0000007300087223 */ /* 0x000fc60000010008 */
[----:B------:R-:W4:Y:S04]  /*9120*/  LDL R0, [R1+0xa8] ;  /* 0x0000a80001007983 */ /* 0x000f280000100800 */
[----:B------:R-:W4:Y:S04]  /*9130*/  LDL R14, [R1+0xac] ;  /* 0x0000ac00010e7983 */ /* 0x000f280000100800 */
[----:B------:R-:W4:Y:S01]  /*9140*/  LDL R11, [R1+0x7c] ;  /* 0x00007c00010b7983 */ /* 0x000f220000100800 */
[----:B--2---:R-:W-:-:S03]  /*9150*/  FFMA.FTZ R10, R13, R142, R10 ;  /* 0x0000008e0d0a7223 */ /* 0x004fc6000001000a */
[----:B------:R-:W2:Y:S01]  /*9160*/  LDL R13, [R1+0x9c] ;  /* 0x00009c00010d7983 */ /* 0x000ea20000100800 */
[----:B---3--:R-:W-:-:S03]  /*9170*/  FFMA.FTZ R8, R12, R119, R8 ;  /* 0x000000770c087223 */ /* 0x008fc60000010008 */
[----:B------:R-:W3:Y:S01]  /*9180*/  LDL R12, [R1+0x8c] ;  /* 0x00008c00010c7983 */ /* 0x000ee20000100800 */
[----:B----4-:R-:W-:-:S04]  /*9190*/  FFMA.FTZ R8, R2, R123, R8 ;  /* 0x0000007b02087223 */ /* 0x010fc80000010008 */
[----:B------:R-:W-:-:S04]  /*91a0*/  FFMA.FTZ R8, R227, R127, R8 ;  /* 0x0000007fe3087223 */ /* 0x000fc80000010008 */
[----:B------:R-:W-:-:S04]  /*91b0*/  FFMA.FTZ R8, R225, R131, R8 ;  /* 0x00000083e1087223 */ /* 0x000fc80000010008 */
[----:B------:R-:W-:-:S04]  /*91c0*/  FFMA.FTZ R8, R219, R135, R8 ;  /* 0x00000087db087223 */ /* 0x000fc80000010008 */
[----:B------:R-:W-:Y:S01]  /*91d0*/  FFMA.FTZ R8, R217, R139, R8 ;  /* 0x0000008bd9087223 */ /* 0x000fe20000010008 */
[----:B------:R-:W-:Y:S01]  /*91e0*/  FFMA.FTZ R10, R3, R146, R10 ;  /* 0x00000092030a7223 */ /* 0x000fe2000001000a */
[----:B------:R-:W-:Y:S01]  /*91f0*/  ISETP.NE.U32.AND P2, PT, RZ, UR30, PT ;  /* 0x0000001eff007c0c */ /* 0x000fe2000bf45070 */
[----:B------:R0:W5:Y:S01]  /*9200*/  LDL.LU R3, [R1+0x1c8] ;  /* 0x0001c80001037983 */ /* 0x0001620000300800 */
[----:B------:R-:W-:Y:S01]  /*9210*/  FFMA.FTZ R8, R216, R143, R8 ;  /* 0x0000008fd8087223 */ /* 0x000fe20000010008 */
[----:B------:R-:W-:Y:S01]  /*9220*/  FFMA.FTZ R10, R0, R150, R10 ;  /* 0x00000096000a7223 */ /* 0x000fe2000001000a */
[----:B------:R-:W-:Y:S01]  /*9230*/  ISETP.NE.AND.EX P2, PT, RZ, UR31, PT, P2 ;  /* 0x0000001fff007c0c */ /* 0x000fe2000bf45320 */
[----:B------:R0:W5:Y:S01]  /*9240*/  LDL.LU R2, [R1+0x1c4] ;  /* 0x0001c40001027983 */ /* 0x0001620000300800 */
[----:B------:R-:W-:Y:S01]  /*9250*/  FFMA.FTZ R8, R15, R147, R8 ;  /* 0x000000930f087223 */ /* 0x000fe20000010008 */
[----:B------:R-:W-:Y:S01]  /*9260*/  FFMA.FTZ R10, R226, R154, R10 ;  /* 0x0000009ae20a7223 */ /* 0x000fe2000001000a */
[----:B------:R-:W-:Y:S01]  /*9270*/  ULDC UR30, c[0x0][0x2a0] ;  /* 0x0000a800001e7ab9 */ /* 0x000fe20000000800 */
[----:B------:R0:W5:Y:S01]  /*9280*/  LDL.LU R0, [R1+0x1c0] ;  /* 0x0001c00001007983 */ /* 0x0001620000300800 */
[----:B------:R-:W-:Y:S01]  /*9290*/  FFMA.FTZ R8, R14, R151, R8 ;  /* 0x000000970e087223 */ /* 0x000fe20000010008 */
[----:B------:R-:W-:-:S02]  /*92a0*/  FFMA.FTZ R10, R224, R158, R10 ;  /* 0x0000009ee00a7223 */ /* 0x000fc4000001000a */
[----:B------:R-:W4:Y:S02]  /*92b0*/  LDL R15, [R1+0x1bc] ;  /* 0x0001bc00010f7983 */ /* 0x000f240000100800 */
[----:B------:R-:W-:Y:S02]  /*92c0*/  FFMA.FTZ R10, R218, R162, R10 ;  /* 0x000000a2da0a7223 */ /* 0x000fe4000001000a */
[----:B------:R-:W4:Y:S02]  /*92d0*/  LDL R14, [R1+0x1ac] ;  /* 0x0001ac00010e7983 */ /* 0x000f240000100800 */
[----:B------:R-:W-:Y:S01]  /*92e0*/  FFMA.FTZ R10, R166, UR61, R10 ;  /* 0x0000003da60a7c23 */ /* 0x000fe2000801000a */
[----:B--2---:R-:W-:-:S03]  /*92f0*/  FFMA.FTZ R8, R13, R155, R8 ;  /* 0x0000009b0d087223 */ /* 0x004fc60000010008 */
[----:B------:R-:W-:-:S04]  /*9300*/  FFMA.FTZ R10, R170, UR4, R10 ;  /* 0x00000004aa0a7c23 */ /* 0x000fc8000801000a */
[----:B------:R-:W-:-:S04]  /*9310*/  FFMA.FTZ R10, R174, UR8, R10 ;  /* 0x00000008ae0a7c23 */ /* 0x000fc8000801000a */
[----:B------:R-:W-:-:S04]  /*9320*/  FFMA.FTZ R10, R178, UR12, R10 ;  /* 0x0000000cb20a7c23 */ /* 0x000fc8000801000a */
[----:B------:R-:W-:-:S04]  /*9330*/  FFMA.FTZ R10, R182, UR16, R10 ;  /* 0x00000010b60a7c23 */ /* 0x000fc8000801000a */
[----:B------:R-:W-:Y:S01]  /*9340*/  FFMA.FTZ R10, R186, UR20, R10 ;  /* 0x00000014ba0a7c23 */ /* 0x000fe2000801000a */
[----:B------:R-:W1:Y:S03]  /*9350*/  S2R R13, SR_CTAID.X ;  /* 0x00000000000d7919 */ /* 0x000e660000002500 */
[----:B------:R-:W-:-:S04]  /*9360*/  FFMA.FTZ R10, R190, UR24, R10 ;  /* 0x00000018be0a7c23 */ /* 0x000fc8000801000a */
[----:B------:R-:W-:-:S04]  /*9370*/  FFMA.FTZ R10, R194, UR28, R10 ;  /* 0x0000001cc20a7c23 */ /* 0x000fc8000801000a */
[----:B------:R-:W-:-:S04]  /*9380*/  FFMA.FTZ R10, R198, UR34, R10 ;  /* 0x00000022c60a7c23 */ /* 0x000fc8000801000a */
[----:B------:R-:W-:-:S04]  /*9390*/  FFMA.FTZ R10, R202, UR42, R10 ;  /* 0x0000002aca0a7c23 */ /* 0x000fc8000801000a */
[----:B------:R-:W-:-:S04]  /*93a0*/  FFMA.FTZ R10, R206, UR46, R10 ;  /* 0x0000002ece0a7c23 */ /* 0x000fc8000801000a */
[----:B------:R-:W-:-:S04]  /*93b0*/  FFMA.FTZ R10, R210, UR50, R10 ;  /* 0x00000032d20a7c23 */ /* 0x000fc8000801000a */
[----:B------:R-:W-:-:S04]  /*93c0*/  FFMA.FTZ R10, R214, UR54, R10 ;  /* 0x00000036d60a7c23 */ /* 0x000fc8000801000a */
[----:B------:R-:W-:Y:S01]  /*93d0*/  FADD.FTZ R9, R10, R9 ;  /* 0x000000090a097221 */ /* 0x000fe20000010000 */
[----:B---3--:R-:W-:Y:S02]  /*93e0*/  FFMA.FTZ R8, R12, R159, R8 ;  /* 0x0000009f0c087223 */ /* 0x008fe40000010008 */
[----:B------:R-:W2:Y:S02]  /*93f0*/  LDL R12, [R1+0x1a8] ;  /* 0x0001a800010c7983 */ /* 0x000ea40000100800 */
[----:B------:R-:W-:Y:S02]  /*9400*/  FFMA.FTZ R8, R11, R163, R8 ;  /* 0x000000a30b087223 */ /* 0x000fe40000010008 */
[----:B------:R-:W1:Y:S02]  /*9410*/  @P2 LDC R11, c[0x0][0x2d0] ;  /* 0x0000b400ff0b2b82 */ /* 0x000e640000000800 */
[----:B------:R-:W-:-:S04]  /*9420*/  FFMA.FTZ R8, R167, UR60, R8 ;  /* 0x0000003ca7087c23 */ /* 0x000fc80008010008 */
        /* <DEDUP_REMOVED lines=13> */
[----:B-1----:R-:W-:-:S04]  /*9500*/  @P2 IMAD R8, R13, R11, UR39 ;  /* 0x000000270d082e24 */ /* 0x002fc8000f8e020b */
[----:B------:R-:W-:-:S04]  /*9510*/  @P2 VIADD R8, R8, 0xffffffff ;  /* 0xffffffff08082836 */ /* 0x000fc80000000000 */
[----:B------:R-:W-:Y:S02]  /*9520*/  @P2 IMAD R11, R8, R11, R5 ;  /* 0x0000000b080b2224 */ /* 0x000fe400078e0205 */
[----:B------:R-:W1:Y:S02]  /*9530*/  @P2 LDC.64 R8, c[0x0][0x2c8] ;  /* 0x0000b200ff082b82 */ /* 0x000e640000000a00 */
[----:B-1----:R-:W-:-:S06]  /*9540*/  @P2 IMAD.WIDE R8, R11, 0x4, R8 ;  /* 0x000000040b082825 */ /* 0x002fcc00078e0208 */
[----:B------:R-:W3:Y:S01]  /*9550*/  @P2 LDG.E R8, desc[UR36][R8.64] ;  /* 0x0000002408082981 */ /* 0x000ee2000c1e1900 */
[----:B------:R-:W-:Y:S01]  /*9560*/  FMUL.FTZ R10, R10, UR30 ;  /* 0x0000001e0a0a7c20 */ /* 0x000fe20008410000 */
[----:B------:R-:W-:-:S03]  /*9570*/  MOV R11, UR39 ;  /* 0x00000027000b7c02 */ /* 0x000fc60008000f00 */
[----:B---3--:R-:W-:Y:S02]  /*9580*/  @P2 FADD.FTZ R10, R10, R8 ;  /* 0x000000080a0a2221 */ /* 0x008fe40000010000 */
[----:B------:R-:W1:Y:S02]  /*9590*/  LDC.64 R8, c[0x0][0x2d8] ;  /* 0x0000b600ff087b82 */ /* 0x000e640000000a00 */
[----:B-1----:R-:W-:-:S04]  /*95a0*/  ISETP.NE.U32.AND P2, PT, R8, RZ, PT ;  /* 0x000000ff0800720c */ /* 0x002fc80003f45070 */
[----:B------:R-:W-:-:S13]  /*95b0*/  ISETP.NE.AND.EX P2, PT, R9, RZ, PT, P2 ;  /* 0x000000ff0900720c */ /* 0x000fda0003f45320 */
[C---:B----4-:R-:W-:Y:S02]  /*95c0*/  @P2 ISETP.GE.AND P3, PT, R5.reuse, R15, PT ;  /* 0x0000000f0500220c */ /* 0x050fe40003f66270 */
[----:B------:R-:W-:Y:S02]  /*95d0*/  @P2 IADD3 R11, R5, 0x1, -R11 ;  /* 0x00000001050b2810 */ /* 0x000fe40007ffe80b */
[----:B------:R-:W-:-:S05]  /*95e0*/  @P2 SEL R8, R14, RZ, !P3 ;  /* 0x000000ff0e082207 */ /* 0x000fca0005800000 */
[----:B------:R-:W-:Y:S02]  /*95f0*/  @P2 IMAD.IADD R11, R8, 0x1, R11 ;  /* 0x00000001080b2824 */ /* 0x000fe400078e020b */
[----:B------:R-:W1:Y:S02]  /*9600*/  @P2 LDC.64 R8, c[0x0][0x2d8] ;  /* 0x0000b600ff082b82 */ /* 0x000e640000000a00 */
[----:B-1----:R-:W-:-:S06]  /*9610*/  @P2 IMAD.WIDE R8, R13, 0x4, R8 ;  /* 0x000000040d082825 */ /* 0x002fcc00078e0208 */
[----:B------:R-:W3:Y:S01]  /*9620*/  @P2 LDG.E R8, desc[UR36][R8.64] ;  /* 0x0000002408082981 */ /* 0x000ee2000c1e1900 */
[----:B------:R-:W-:-:S05]  /*9630*/  @P2 I2FP.F32.S32 R11, R11 ;  /* 0x0000000b000b2245 */ /* 0x000fca0000201400 */
[----:B---3--:R-:W-:Y:S01]  /*9640*/  @P2 FFMA.FTZ R10, R11, R8, R10 ;  /* 0x000000080b0a2223 */ /* 0x008fe2000001000a */
[----:B------:R-:W-:-:S05]  /*9650*/  IADD3 R8, R5, -UR6, RZ ;  /* 0x8000000605087c10 */ /* 0x000fca000fffe0ff */
[----:B--2---:R-:W-:-:S05]  /*9660*/  IMAD R8, R8, 0x4, R12 ;  /* 0x0000000408087824 */ /* 0x004fca00078e020c */
[----:B------:R0:W-:Y:S01]  /*9670*/  STS [R8], R10 ;  /* 0x0000000a08007388 */ /* 0x0001e20000000800 */
[----:B------:R-:W-:-:S07]  /*9680*/  @!P0 FMNMX.FTZ R252, R252, R10, !PT ;  /* 0x0000000afcfc8209 */ /* 0x000fce0007810000 */
.L_x_1073:
[----:B------:R-:W-:Y:S05]  /*9690*/  BSYNC B1 ;  /* 0x0000000000017941 */ /* 0x000fea0003800000 */
.L_x_1072:
[----:B------:R-:W-:-:S04]  /*96a0*/  IADD3 R5, R5, 0x100, RZ ;  /* 0x0000010005057810 */ /* 0x000fc80007ffe0ff */
[----:B------:R-:W-:-:S13]  /*96b0*/  ISETP.GE.AND P0, PT, R5, UR56, PT ;  /* 0x0000003805007c0c */ /* 0x000fda000bf06270 */
[----:B------:R-:W-:Y:S05]  /*96c0*/  @!P0 BRA `(.L_x_1074) ;  /* 0xffffff9400cc8947 */ /* 0x000fea000383ffff */
.L_x_1007:
[----:B------:R-:W-:Y:S05]  /*96d0*/  BSYNC B0 ;  /* 0x0000000000007941 */ /* 0x000fea0003800000 */
.L_x_1006:
[----:B------:R-:W2:Y:S01]  /*96e0*/  SHFL.BFLY PT, R5, R252, 0x10, 0x1f ;  /* 0x0e001f00fc057f89 */ /* 0x000ea200000e0000 */
[----:B------:R-:W-:Y:S01]  /*96f0*/  BSSY B0, `(.L_x_1075) ;  /* 0x000009f000007945 */ /* 0x000fe20003800000 */
[----:B0-----:R-:W-:Y:S01]  /*9700*/  HFMA2.MMA R10, -RZ, RZ, 0, 0 ;  /* 0x00000000ff0a7435 */ /* 0x001fe200000001ff */
[----:B------:R-:W0:Y:S01]  /*9710*/  S2R R12, SR_TID.X ;  /* 0x00000000000c7919 */ /* 0x000e220000002100 */
[----:B--2---:R-:W-:-:S05]  /*9720*/  FMNMX.FTZ R5, R5, R252, !PT ;  /* 0x000000fc05057209 */ /* 0x004fca0007810000 */
[----:B-----5:R-:W2:Y:S01]  /*9730*/  SHFL.BFLY PT, R4, R5, 0x8, 0x1f ;  /* 0x0d001f0005047f89 */ /* 0x020ea200000e0000 */
[----:B0-----:R-:W-:-:S04]  /*9740*/  SHF.R.S32.HI R9, RZ, 0x1f, R12 ;  /* 0x0000001fff097819 */ /* 0x001fc8000001140c */
[----:B------:R-:W-:-:S04]  /*9750*/  LEA.HI R9, R9, R12, RZ, 0x5 ;  /* 0x0000000c09097211 */ /* 0x000fc800078f28ff */
[----:B------:R-:W-:-:S05]  /*9760*/  LOP3.LUT R13, R9, 0xffffffe0, RZ, 0xc0, !PT ;  /* 0xffffffe0090d7812 */ /* 0x000fca00078ec0ff */
[----:B------:R-:W-:Y:S01]  /*9770*/  IMAD.IADD R13, R12, 0x1, -R13 ;  /* 0x000000010c0d7824 */ /* 0x000fe200078e0a0d */
[----:B--2---:R-:W-:-:S04]  /*9780*/  FMNMX.FTZ R4, R5, R4, !PT ;  /* 0x0000000405047209 */ /* 0x004fc80007810000 */
[C---:B------:R-:W-:Y:S02]  /*9790*/  ISETP.NE.AND P0, PT, R13.reuse, RZ, PT ;  /* 0x000000ff0d00720c */ /* 0x040fe40003f05270 */
[----:B------:R-:W-:Y:S01]  /*97a0*/  ISETP.GT.AND P2, PT, R13, 0x7, PT ;  /* 0x000000070d00780c */ /* 0x000fe20003f44270 */
[----:B------:R-:W0:Y:S10]  /*97b0*/  SHFL.BFLY PT, R7, R4, 0x4, 0x1f ;  /* 0x0c801f0004077f89 */ /* 0x000e3400000e0000 */
[----:B------:R-:W2:Y:S02]  /*97c0*/  @!P0 S2R R11, SR_CgaCtaId ;  /* 0x00000000000b8919 */ /* 0x000ea40000008800 */
[----:B------:R-:W-:Y:S01]  /*97d0*/  @!P2 MOV R8, 0x400 ;  /* 0x000004000008a802 */ /* 0x000fe20000000f00 */
[----:B---34-:R-:W3:Y:S01]  /*97e0*/  @!P2 S2R R15, SR_CgaCtaId ;  /* 0x00000000000fa919 */ /* 0x018ee20000008800 */
[----:B0-----:R-:W-:-:S02]  /*97f0*/  FMNMX.FTZ R7, R4, R7, !PT ;  /* 0x0000000704077209 */ /* 0x001fc40007810000 */
[----:B------:R-:W-:-:S03]  /*9800*/  @!P0 MOV R4, 0x400 ;  /* 0x0000040000048802 */ /* 0x000fc60000000f00 */
[----:B------:R-:W0:Y:S01]  /*9810*/  SHFL.BFLY PT, R6, R7, 0x2, 0x1f ;  /* 0x0c401f0007067f89 */ /* 0x000e2200000e0000 */
[----:B--2---:R-:W-:Y:S02]  /*9820*/  @!P0 LEA R11, R11, R4, 0x18 ;  /* 0x000000040b0b8211 */ /* 0x004fe400078ec0ff */
[----:B------:R-:W-:Y:S02]  /*9830*/  @!P0 SHF.R.S32.HI R4, RZ, 0x5, R9 ;  /* 0x00000005ff048819 */ /* 0x000fe40000011409 */
[----:B---3--:R-:W-:Y:S02]  /*9840*/  @!P2 LEA R8, R15, R8, 0x18 ;  /* 0x000000080f08a211 */ /* 0x008fe400078ec0ff */
[----:B------:R-:W-:Y:S02]  /*9850*/  @!P0 LEA R4, R4, R11, 0x2 ;  /* 0x0000000b04048211 */ /* 0x000fe400078e10ff */
[----:B0-----:R-:W-:Y:S02]  /*9860*/  FMNMX.FTZ R6, R7, R6, !PT ;  /* 0x0000000607067209 */ /* 0x001fe40007810000 */
[----:B------:R-:W-:-:S03]  /*9870*/  @!P2 LEA R7, R13, R8, 0x2 ;  /* 0x000000080d07a211 */ /* 0x000fc600078e10ff */
[----:B------:R-:W0:Y:S02]  /*9880*/  SHFL.BFLY PT, R5, R6, 0x1, 0x1f ;  /* 0x0c201f0006057f89 */ /* 0x000e2400000e0000 */
[----:B0-----:R-:W-:Y:S01]  /*9890*/  FMNMX.FTZ R15, R6, R5, !PT ;  /* 0x00000005060f7209 */ /* 0x001fe20007810000 */
[----:B------:R-:W-:-:S04]  /*98a0*/  IMAD.MOV.U32 R5, RZ, RZ, -0x800001 ;  /* 0xff7fffffff057424 */ /* 0x000fc800078e00ff */
[----:B------:R-:W-:Y:S01]  /*98b0*/  @!P0 STS [R4], R15 ;  /* 0x0000000f04008388 */ /* 0x000fe20000000800 */
[----:B------:R-:W-:Y:S06]  /*98c0*/  BAR.SYNC.DEFER_BLOCKING 0x0 ;  /* 0x0000000000007b1d */ /* 0x000fec0000010000 */
[----:B------:R0:W2:Y:S02]  /*98d0*/  @!P2 LDS R5, [R7] ;  /* 0x000000000705a984 */ /* 0x0000a40000000800 */
[----:B0-----:R-:W-:-:S05]  /*98e0*/  VIADD R7, R12, UR6 ;  /* 0x000000060c077c36 */ /* 0x001fca0008000000 */
[----:B------:R-:W-:Y:S01]  /*98f0*/  ISETP.GE.AND P2, PT, R7, UR39, PT ;  /* 0x0000002707007c0c */ /* 0x000fe2000bf46270 */
[----:B--2---:R-:W0:Y:S02]  /*9900*/  SHFL.BFLY PT, R6, R5, 0x4, 0x1f ;  /* 0x0c801f0005067f89 */ /* 0x004e2400000e0000 */
[----:B0-----:R-:W-:-:S05]  /*9910*/  FMNMX.FTZ R6, R6, R5, !PT ;  /* 0x0000000506067209 */ /* 0x001fca0007810000 */
[----:B------:R-:W0:Y:S02]  /*9920*/  SHFL.BFLY PT, R11, R6, 0x2, 0x1f ;  /* 0x0c401f00060b7f89 */ /* 0x000e2400000e0000 */
[----:B0-----:R-:W-:-:S05]  /*9930*/  FMNMX.FTZ R11, R6, R11, !PT ;  /* 0x0000000b060b7209 */ /* 0x001fca0007810000 */
[----:B------:R-:W0:Y:S02]  /*9940*/  SHFL.BFLY PT, R8, R11, 0x1, 0x1f ;  /* 0x0c201f000b087f89 */ /* 0x000e2400000e0000 */
[----:B0-----:R-:W-:-:S05]  /*9950*/  FMNMX.FTZ R8, R11, R8, !PT ;  /* 0x000000080b087209 */ /* 0x001fca0007810000 */
[----:B------:R0:W2:Y:S01]  /*9960*/  SHFL.IDX PT, R17, R8, RZ, 0x1f ;  /* 0x00001fff08117589 */ /* 0x0000a200000e0000 */
[----:B------:R-:W-:Y:S05]  /*9970*/  @P2 BRA `(.L_x_1076) ;  /* 0x0000000400d82947 */ /* 0x000fea0003800000 */
[----:B------:R-:W-:Y:S01]  /*9980*/  LOP3.LUT R5, RZ, UR6, RZ, 0x33, !PT ;  /* 0x00000006ff057c12 */ /* 0x000fe2000f8e33ff */
[----:B------:R-:W-:Y:S01]  /*9990*/  BSSY B1, `(.L_x_1077) ;  /* 0x0000028000017945 */ /* 0x000fe20003800000 */
[----:B------:R-:W-:Y:S02]  /*99a0*/  IMAD.MOV.U32 R10, RZ, RZ, RZ ;  /* 0x000000ffff0a7224 */ /* 0x000fe400078e00ff */
[----:B------:R-:W-:-:S04]  /*99b0*/  IADD3 R6, -R12, UR39, R5 ;  /* 0x000000270c067c10 */ /* 0x000fc8000fffe105 */
[----:B------:R-:W-:-:S04]  /*99c0*/  LEA.HI R4, R6, 0x1, RZ, 0x18 ;  /* 0x0000000106047811 */ /* 0x000fc800078fc0ff */
[----:B------:R-:W-:-:S13]  /*99d0*/  LOP3.LUT P0, R4, R4, 0x3, RZ, 0xc0, !PT ;  /* 0x0000000304047812 */ /* 0x000fda000780c0ff */
[----:B------:R-:W-:Y:S05]  /*99e0*/  @!P0 BRA `(.L_x_1078) ;  /* 0x0000000000888947 */ /* 0x000fea0003800000 */
[----:B------:R-:W3:Y:S01]  /*99f0*/  LDL R216, [R1+0x1a8] ;  /* 0x0001a80001d87983 */ /* 0x000ee20000100800 */
[----:B------:R-:W-:Y:S01]  /*9a00*/  ULDC.64 UR4, c[0x0][0x2b0] ;  /* 0x0000ac0000047ab9 */ /* 0x000fe20000000a00 */
[----:B------:R-:W-:Y:S01]  /*9a10*/  SHF.R.S32.HI R5, RZ, 0x1f, R7 ;  /* 0x0000001fff057819 */ /* 0x000fe20000011407 */
[----:B------:R-:W-:Y:S01]  /*9a20*/  HFMA2.MMA R10, -RZ, RZ, 0, 0 ;  /* 0x00000000ff0a7435 */ /* 0x000fe200000001ff */
[----:B------:R-:W4:Y:S01]  /*9a30*/  S2R R14, SR_CTAID.Y ;  /* 0x00000000000e7919 */ /* 0x000f220000002600 */
[----:B------:R-:W-:-:S04]  /*9a40*/  ISETP.NE.U32.AND P0, PT, RZ, UR4, PT ;  /* 0x00000004ff007c0c */ /* 0x000fc8000bf05070 */
[----:B------:R-:W-:Y:S01]  /*9a50*/  ISETP.NE.AND.EX P0, PT, RZ, UR5, PT, P0 ;  /* 0x00000005ff007c0c */ /* 0x000fe2000bf05300 */
[----:B----4-:R-:W-:-:S05]  /*9a60*/  IMAD R0, R14, R0, RZ ;  /* 0x000000000e007224 */ /* 0x010fca00078e02ff */
[----:B0-----:R-:W-:Y:S02]  /*9a70*/  SHF.R.S32.HI R8, RZ, 0x1f, R0 ;  /* 0x0000001fff087819 */ /* 0x001fe40000011400 */
[----:B------:R-:W-:Y:S02]  /*9a80*/  IADD3 R14, P3, P4, R0, UR4, R7 ;  /* 0x00000004000e7c10 */ /* 0x000fe4000fc7e007 */
[----:B------:R-:W-:Y:S02]  /*9a90*/  MOV R0, R4 ;  /* 0x0000000400007202 */ /* 0x000fe40000000f00 */
[----:B------:R-:W-:Y:S01]  /*9aa0*/  IADD3.X R5, R8, UR5, R5, P3, P4 ;  /* 0x0000000508057c10 */ /* 0x000fe20009fe8405 */
[----:B---3--:R-:W-:-:S08]  /*9ab0*/  IMAD R8, R12, 0x4, R216 ;  /* 0x000000040c087824 */ /* 0x008fd000078e02d8 */
.L_x_1082:
[----:B------:R-:W-:Y:S04]  /*9ac0*/  BSSY B2, `(.L_x_1079) ;  /* 0x000000b000027945 */ /* 0x000fe80003800000 */
[----:B0-----:R-:W-:Y:S05]  /*9ad0*/  @!P0 BRA `(.L_x_1080) ;  /* 0x0000000000148947 */ /* 0x001fea0003800000 */
[----:B------:R-:W-:-:S06]  /*9ae0*/  IMAD.MOV.U32 R4, RZ, RZ, R14 ;  /* 0x000000ffff047224 */ /* 0x000fcc00078e000e */
[----:B------:R-:W3:Y:S01]  /*9af0*/  LDG.E.U8 R4, desc[UR36][R4.64] ;  /* 0x0000002404047981 */ /* 0x000ee2000c1e1100 */
[----:B------:R-:W-:Y:S02]  /*9b00*/  MOV R11, RZ ;  /* 0x000000ff000b7202 */ /* 0x000fe40000000f00 */
[----:B---3--:R-:W-:-:S13]  /*9b10*/  ISETP.NE.AND P3, PT, R4, RZ, PT ;  /* 0x000000ff0400720c */ /* 0x008fda0003f65270 */
[----:B------:R-:W-:Y:S05]  /*9b20*/  @P3 BRA `(.L_x_1081) ;  /* 0x0000000000103947 */ /* 0x000fea0003800000 */
.L_x_1080:
[----:B------:R-:W2:Y:S02]  /*9b30*/  LDS R4, [R8] ;  /* 0x0000000008047984 */ /* 0x000ea40000000800 */
[----:B--2---:R-:W-:-:S04]  /*9b40*/  FADD.FTZ R4, -R17, R4 ;  /* 0x0000000411047221 */ /* 0x004fc80000010100 */
[----:B------:R-:W-:-:S04]  /*9b50*/  FMUL.FTZ R4, R4, 1.4426950216293334961 ;  /* 0x3fb8aa3b04047820 */ /* 0x000fc80000410000 */
[----:B------:R0:W3:Y:S03]  /*9b60*/  MUFU.EX2 R11, R4 ;  /* 0x00000004000b7308 */ /* 0x0000e60000000800 */
.L_x_1081:
[----:B------:R-:W-:Y:S05]  /*9b70*/  BSYNC B2 ;  /* 0x0000000000027941 */ /* 0x000fea0003800000 */
.L_x_1079:
[----:B------:R-:W-:Y:S01]  /*9b80*/  VIADD R0, R0, 0xffffffff ;  /* 0xffffffff00007836 */ /* 0x000fe20000000000 */
[----:B------:R-:W-:Y:S01]  /*9b90*/  IADD3 R14, P4, R14, 0x100, RZ ;  /* 0x000001000e0e7810 */ /* 0x000fe20007f9e0ff */
[----:B---3--:R3:W-:Y:S01]  /*9ba0*/  STS [R8], R11 ;  /* 0x0000000b08007388 */ /* 0x0087e20000000800 */
[----:B------:R-:W-:Y:S01]  /*9bb0*/  FADD.FTZ R10, R11, R10 ;  /* 0x0000000a0b0a7221 */ /* 0x000fe20000010000 */
[----:B------:R-:W-:Y:S02]  /*9bc0*/  IADD3 R7, R7, 0x100, RZ ;  /* 0x0000010007077810 */ /* 0x000fe40007ffe0ff */
[----:B------:R-:W-:Y:S02]  /*9bd0*/  ISETP.NE.AND P3, PT, R0, RZ, PT ;  /* 0x000000ff0000720c */ /* 0x000fe40003f65270 */
[----:B------:R-:W-:Y:S01]  /*9be0*/  IADD3.X R5, RZ, R5, RZ, P4, !PT ;  /* 0x00000005ff057210 */ /* 0x000fe200027fe4ff */
[----:B---3--:R-:W-:-:S10]  /*9bf0*/  VIADD R8, R8, 0x400 ;  /* 0x0000040008087836 */ /* 0x008fd40000000000 */
[----:B------:R-:W-:Y:S05]  /*9c00*/  @P3 BRA `(.L_x_1082) ;  /* 0xfffffffc00ac3947 */ /* 0x000fea000383ffff */
.L_x_1078:
[----:B------:R-:W-:Y:S05]  /*9c10*/  BSYNC B1 ;  /* 0x0000000000017941 */ /* 0x000fea0003800000 */
.L_x_1077:
[----:B------:R-:W-:-:S13]  /*9c20*/  ISETP.GE.U32.AND P0, PT, R6, 0x300, PT ;  /* 0x000003000600780c */ /* 0x000fda0003f06070 */
[----:B------:R-:W-:Y:S05]  /*9c30*/  @!P0 BRA `(.L_x_1076) ;  /* 0x0000000400288947 */ /* 0x000fea0003800000 */
[----:B------:R-:W3:Y:S01]  /*9c40*/  LDL R11, [R1+0x1a8] ;  /* 0x0001a800010b7983 */ /* 0x000ee20000100800 */
[----:B------:R-:W-:Y:S01]  /*9c50*/  ULDC UR4, c[0x0][0x284] ;  /* 0x0000a10000047ab9 */ /* 0x000fe20000000800 */
[----:B------:R-:W-:Y:S01]  /*9c60*/  LEA R0, R7, 0x800, 0x2 ;  /* 0x0000080007007811 */ /* 0x000fe200078e10ff */
[----:B------:R-:W-:Y:S01]  /*9c70*/  IMAD.U32 R5, RZ, RZ, UR6 ;  /* 0x00000006ff057e24 */ /* 0x000fe2000f8e00ff */
[----:B0-----:R-:W0:Y:S01]  /*9c80*/  S2R R4, SR_CTAID.Y ;  /* 0x0000000000047919 */ /* 0x001e220000002600 */
[----:B------:R-:W-:Y:S02]  /*9c90*/  ULDC.64 UR8, c[0x0][0x2b0] ;  /* 0x0000ac0000087ab9 */ /* 0x000fe40000000a00 */
[----:B------:R-:W-:Y:S01]  /*9ca0*/  IMAD R0, R5, -0x4, R0 ;  /* 0xfffffffc05007824 */ /* 0x000fe200078e0200 */
[----:B------:R-:W-:-:S04]  /*9cb0*/  ISETP.NE.U32.AND P0, PT, RZ, UR8, PT ;  /* 0x00000008ff007c0c */ /* 0x000fc8000bf05070 */
[----:B------:R-:W-:Y:S01]  /*9cc0*/  ISETP.NE.AND.EX P0, PT, RZ, UR9, PT, P0 ;  /* 0x00000009ff007c0c */ /* 0x000fe2000bf05300 */
[----:B0-----:R-:W-:Y:S01]  /*9cd0*/  IMAD R8, R4, UR4, RZ ;  /* 0x0000000404087c24 */ /* 0x001fe2000f8e02ff */
[----:B------:R-:W-:-:S04]  /*9ce0*/  SHF.R.S32.HI R4, RZ, 0x1f, R7 ;  /* 0x0000001fff047819 */ /* 0x000fc80000011407 */
[--C-:B------:R-:W-:Y:S02]  /*9cf0*/  IADD3 R6, P3, P4, R7, UR8, R8.reuse ;  /* 0x0000000807067c10 */ /* 0x100fe4000fc7e008 */
[----:B------:R-:W-:-:S04]  /*9d00*/  SHF.R.S32.HI R5, RZ, 0x1f, R8 ;  /* 0x0000001fff057819 */ /* 0x000fc80000011408 */
[----:B------:R-:W-:Y:S02]  /*9d10*/  IADD3.X R5, R4, UR9, R5, P3, P4 ;  /* 0x0000000904057c10 */ /* 0x000fe40009fe8405 */
[----:B---3--:R-:W-:-:S07]  /*9d20*/  IADD3 R0, R11, R0, RZ ;  /* 0x000000000b007210 */ /* 0x008fce0007ffe0ff */
.L_x_1095:
[----:B------:R-:W-:Y:S01]  /*9d30*/  BSSY B1, `(.L_x_1083) ;  /* 0x000000b000017945 */ /* 0x000fe20003800000 */
[----:B------:R-:W-:-:S03]  /*9d40*/  IMAD.MOV.U32 R4, RZ, RZ, R6 ;  /* 0x000000ffff047224 */ /* 0x000fc600078e0006 */
[----:B------:R-:W-:Y:S05]  /*9d50*/  @!P0 BRA `(.L_x_1084) ;  /* 0x0000000000108947 */ /* 0x000fea0003800000 */
[----:B------:R-:W3:Y:S02]  /*9d60*/  LDG.E.U8 R6, desc[UR36][R4.64] ;  /* 0x0000002404067981 */ /* 0x000ee4000c1e1100 */
[----:B---3--:R-:W-:-:S13]  /*9d70*/  ISETP.NE.AND P3, PT, R6, RZ, PT ;  /* 0x000000ff0600720c */ /* 0x008fda0003f65270 */
[----:B------:R-:W-:Y:S01]  /*9d80*/  @P3 MOV R11, RZ ;  /* 0x000000ff000b3202 */ /* 0x000fe20000000f00 */
[----:B------:R-:W-:Y:S06]  /*9d90*/  @P3 BRA `(.L_x_1085) ;  /* 0x0000000000103947 */ /* 0x000fec0003800000 */
.L_x_1084:
[----:B------:R-:W2:Y:S02]  /*9da0*/  LDS R6, [R0+-0x800] ;  /* 0xfff8000000067984 */ /* 0x000ea40000000800 */
[----:B--2---:R-:W-:-:S04]  /*9db0*/  FADD.FTZ R6, -R17, R6 ;  /* 0x0000000611067221 */ /* 0x004fc80000010100 */
[----:B------:R-:W-:-:S04]  /*9dc0*/  FMUL.FTZ R6, R6, 1.4426950216293334961 ;  /* 0x3fb8aa3b06067820 */ /* 0x000fc80000410000 */
[----:B------:R0:W3:Y:S03]  /*9dd0*/  MUFU.EX2 R11, R6 ;  /* 0x00000006000b7308 */ /* 0x0000e60000000800 */
.L_x_1085:
[----:B------:R-:W-:Y:S05]  /*9de0*/  BSYNC B1 ;  /* 0x0000000000017941 */ /* 0x000fea0003800000 */
.L_x_1083:
[----:B---3--:R3:W-:Y:S01]  /*9df0*/  STS [R0+-0x800], R11 ;  /* 0xfff8000b00007388 */ /* 0x0087e20000000800 */
[----:B------:R-:W-:Y:S01]  /*9e00*/  BSSY B1, `(.L_x_1086) ;  /* 0x000000b000017945 */ /* 0x000fe20003800000 */
[----:B------:R-:W-:-:S03]  /*9e10*/  FADD.FTZ R10, R11, R10 ;  /* 0x0000000a0b0a7221 */ /* 0x000fc60000010000 */
[----:B------:R-:W-:Y:S05]  /*9e20*/  @!P0 BRA `(.L_x_1087) ;  /* 0x0000000000108947 */ /* 0x000fea0003800000 */
[----:B0-----:R-:W4:Y:S02]  /*9e30*/  LDG.E.U8 R6, desc[UR36][R4.64+0x100] ;  /* 0x0001002404067981 */ /* 0x001f24000c1e1100 */
[----:B----4-:R-:W-:-:S13]  /*9e40*/  ISETP.NE.AND P3, PT, R6, RZ, PT ;  /* 0x000000ff0600720c */ /* 0x010fda0003f65270 */
[----:B---3--:R-:W-:Y:S01]  /*9e50*/  @P3 IMAD.MOV.U32 R11, RZ, RZ, RZ ;  /* 0x000000ffff0b3224 */ /* 0x008fe200078e00ff */
[----:B------:R-:W-:Y:S06]  /*9e60*/  @P3 BRA `(.L_x_1088) ;  /* 0x0000000000103947 */ /* 0x000fec0003800000 */
.L_x_1087:
[----:B0-----:R-:W2:Y:S02]  /*9e70*/  LDS R6, [R0+-0x400] ;  /* 0xfffc000000067984 */ /* 0x001ea40000000800 */
[----:B--2---:R-:W-:-:S04]  /*9e80*/  FADD.FTZ R6, -R17, R6 ;  /* 0x0000000611067221 */ /* 0x004fc80000010100 */
[----:B------:R-:W-:-:S04]  /*9e90*/  FMUL.FTZ R6, R6, 1.4426950216293334961 ;  /* 0x3fb8aa3b06067820 */ /* 0x000fc80000410000 */
[----:B---3--:R0:W3:Y:S03]  /*9ea0*/  MUFU.EX2 R11, R6 ;  /* 0x00000006000b7308 */ /* 0x0080e60000000800 */
.L_x_1088:
[----:B------:R-:W-:Y:S05]  /*9eb0*/  BSYNC B1 ;  /* 0x0000000000017941 */ /* 0x000fea0003800000 */
.L_x_1086:
[----:B---3--:R3:W-:Y:S01]  /*9ec0*/  STS [R0+-0x400], R11 ;  /* 0xfffc000b00007388 */ /* 0x0087e20000000800 */
[----:B------:R-:W-:Y:S01]  /*9ed0*/  BSSY B1, `(.L_x_1089) ;  /* 0x000000b000017945 */ /* 0x000fe20003800000 */
[----:B------:R-:W-:-:S03]  /*9ee0*/  FADD.FTZ R10, R10, R11 ;  /* 0x0000000b0a0a7221 */ /* 0x000fc60000010000 */
[----:B------:R-:W-:Y:S05]  /*9ef0*/  @!P0 BRA `(.L_x_1090) ;  /* 0x0000000000108947 */ /* 0x000fea0003800000 */
[----:B0-----:R-:W4:Y:S01]  /*9f00*/  LDG.E.U8 R6, desc[UR36][R4.64+0x200] ;  /* 0x0002002404067981 */ /* 0x001f22000c1e1100 */
[----:B---3--:R-:W-:Y:S01]  /*9f10*/  HFMA2.MMA R11, -RZ, RZ, 0, 0 ;  /* 0x00000000ff0b7435 */ /* 0x008fe200000001ff */
[----:B----4-:R-:W-:-:S13]  /*9f20*/  ISETP.NE.AND P3, PT, R6, RZ, PT ;  /* 0x000000ff0600720c */ /* 0x010fda0003f65270 */
[----:B------:R-:W-:Y:S05]  /*9f30*/  @P3 BRA `(.L_x_1091) ;  /* 0x0000000000103947 */ /* 0x000fea0003800000 */
.L_x_1090:
[----:B0-----:R-:W2:Y:S02]  /*9f40*/  LDS R6, [R0] ;  /* 0x0000000000067984 */ /* 0x001ea40000000800 */
[----:B--2---:R-:W-:-:S04]  /*9f50*/  FADD.FTZ R6, -R17, R6 ;  /* 0x0000000611067221 */ /* 0x004fc80000010100 */
[----:B------:R-:W-:-:S04]  /*9f60*/  FMUL.FTZ R6, R6, 1.4426950216293334961 ;  /* 0x3fb8aa3b06067820 */ /* 0x000fc80000410000 */
[----:B---3--:R0:W3:Y:S03]  /*9f70*/  MUFU.EX2 R11, R6 ;  /* 0x00000006000b7308 */ /* 0x0080e60000000800 */
.L_x_1091:
[----:B------:R-:W-:Y:S05]  /*9f80*/  BSYNC B1 ;  /* 0x0000000000017941 */ /* 0x000fea0003800000 */
.L_x_1089:
[----:B---3--:R3:W-:Y:S01]  /*9f90*/  STS [R0], R11 ;  /* 0x0000000b00007388 */ /* 0x0087e20000000800 */
[----:B------:R-:W-:Y:S01]  /*9fa0*/  BSSY B1, `(.L_x_1092) ;  /* 0x000000b000017945 */ /* 0x000fe20003800000 */
[----:B------:R-:W-:-:S03]  /*9fb0*/  FADD.FTZ R10, R10, R11 ;  /* 0x0000000b0a0a7221 */ /* 0x000fc60000010000 */
[----:B------:R-:W-:Y:S05]  /*9fc0*/  @!P0 BRA `(.L_x_1093) ;  /* 0x0000000000108947 */ /* 0x000fea0003800000 */
[----:B0-----:R-:W4:Y:S02]  /*9fd0*/  LDG.E.U8 R6, desc[UR36][R4.64+0x300] ;  /* 0x0003002404067981 */ /* 0x001f24000c1e1100 */
[----:B----4-:R-:W-:-:S13]  /*9fe0*/  ISETP.NE.AND P3, PT, R6, RZ, PT ;  /* 0x000000ff0600720c */ /* 0x010fda0003f65270 */
[----:B---3--:R-:W-:Y:S01]  /*9ff0*/  @P3 IMAD.MOV.U32 R11, RZ, RZ, RZ ;  /* 0x000000ffff0b3224 */ /* 0x008fe200078e00ff */
[----:B------:R-:W-:Y:S06]  /*a000*/  @P3 BRA `(.L_x_1094) ;  /* 0x0000000000103947 */ /* 0x000fec0003800000 */
.L_x_1093:
[----:B0-----:R-:W2:Y:S02]  /*a010*/  LDS R6, [R0+0x400] ;  /* 0x0004000000067984 */ /* 0x001ea40000000800 */
[----:B--2---:R-:W-:-:S04]  /*a020*/  FADD.FTZ R6, -R17, R6 ;  /* 0x0000000611067221 */ /* 0x004fc80000010100 */
[----:B------:R-:W-:-:S04]  /*a030*/  FMUL.FTZ R6, R6, 1.4426950216293334961 ;  /* 0x3fb8aa3b06067820 */ /* 0x000fc80000410000 */
[----:B---3--:R0:W3:Y:S03]  /*a040*/  MUFU.EX2 R11, R6 ;  /* 0x00000006000b7308 */ /* 0x0080e60000000800 */
.L_x_1094:
[----:B------:R-:W-:Y:S05]  /*a050*/  BSYNC B1 ;  /* 0x0000000000017941 */ /* 0x000fea0003800000 */
.L_x_1092:
[----:B------:R-:W-:Y:S01]  /*a060*/  IADD3 R7, R7, 0x400, RZ ;  /* 0x0000040007077810 */ /* 0x000fe20007ffe0ff */
[----:B---3--:R3:W-:Y:S01]  /*a070*/  STS [R0+0x400], R11 ;  /* 0x0004000b00007388 */ /* 0x0087e20000000800 */
[----:B0-----:R-:W-:Y:S01]  /*a080*/  IADD3 R6, P4, R4, 0x400, RZ ;  /* 0x0000040004067810 */ /* 0x001fe20007f9e0ff */
[----:B------:R-:W-:Y:S01]  /*a090*/  FADD.FTZ R10, R10, R11 ;  /* 0x0000000b0a0a7221 */ /* 0x000fe20000010000 */
[----:B------:R-:W-:-:S03]  /*a0a0*/  ISETP.GE.AND P3, PT, R7, UR39, PT ;  /* 0x0000002707007c0c */ /* 0x000fc6000bf66270 */
[----:B------:R-:W-:Y:S01]  /*a0b0*/  IMAD.X R5, RZ, RZ, R5, P4 ;  /* 0x000000ffff057224 */ /* 0x000fe200020e0605 */
[----:B---3--:R-:W-:-:S09]  /*a0c0*/  IADD3 R0, R0, 0x1000, RZ ;  /* 0x0000100000007810 */ /* 0x008fd20007ffe0ff */
[----:B------:R-:W-:Y:S05]  /*a0d0*/  @!P3 BRA `(.L_x_1095) ;  /* 0xfffffffc0014b947 */ /* 0x000fea000383ffff */
.L_x_1076:
[----:B------:R-:W-:Y:S05]  /*a0e0*/  BSYNC B0 ;  /* 0x0000000000007941 */ /* 0x000fea0003800000 */
.L_x_1075:
[----:B------:R-:W3:Y:S01]  /*a0f0*/  SHFL.BFLY PT, R5, R10, 0x10, 0x1f ;  /* 0x0e001f000a057f89 */ /* 0x000ee200000e0000 */
[----:B------:R-:W-:Y:S01]  /*a100*/  LOP3.LUT P0, R6, R12, 0x1f, RZ, 0xc0, !PT ;  /* 0x0000001f0c067812 */ /* 0x000fe2000780c0ff */
[----:B------:R-:W-:-:S03]  /*a110*/  ULDC.U8 UR4, c[0x0][0x31c] ;  /* 0x0000c70000047ab9 */ /* 0x000fc60000000000 */
[----:B------:R-:W-:-:S09]  /*a120*/  ISETP.GT.U32.AND P3, PT, R6, 0x7, PT ;  /* 0x000000070600780c */ /* 0x000fd20003f64070 */
[----:B------:R-:W4:Y:S01]  /*a130*/  @!P0 S2R R15, SR_CgaCtaId ;  /* 0x00000000000f8919 */ /* 0x000f220000008800 */
[----:B0-----:R-:W-:-:S03]  /*a140*/  @!P0 MOV R8, 0x400 ;  /* 0x0000040000088802 */ /* 0x001fc60000000f00 */
[----:B--2---:R-:W0:Y:S01]  /*a150*/  @!P3 S2R R17, SR_CgaCtaId ;  /* 0x000000000011b919 */ /* 0x004e220000008800 */
[----:B---3--:R-:W-:-:S05]  /*a160*/  FADD.FTZ R5, R5, R10 ;  /* 0x0000000a05057221 */ /* 0x008fca0000010000 */
[----:B------:R-:W2:Y:S02]  /*a170*/  SHFL.BFLY PT, R0, R5, 0x8, 0x1f ;  /* 0x0d001f0005007f89 */ /* 0x000ea400000e0000 */
[----:B--2---:R-:W-:Y:S01]  /*a180*/  FADD.FTZ R0, R5, R0 ;  /* 0x0000000005007221 */ /* 0x004fe20000010000 */
[----:B------:R-:W-:-:S04]  /*a190*/  @!P0 SHF.R.U32.HI R5, RZ, 0x3, R12 ;  /* 0x00000003ff058819 */ /* 0x000fc8000001160c */
[----:B------:R-:W2:Y:S01]  /*a1a0*/  SHFL.BFLY PT, R7, R0, 0x4, 0x1f ;  /* 0x0c801f0000077f89 */ /* 0x000ea200000e0000 */
[----:B------:R-:W-:Y:S01]  /*a1b0*/  @!P0 LOP3.LUT R5, R5, 0x1ffffffc, RZ, 0xc0, !PT ;  /* 0x1ffffffc05058812 */ /* 0x000fe200078ec0ff */
[----:B--2---:R-:W-:Y:S01]  /*a1c0*/  FADD.FTZ R7, R0, R7 ;  /* 0x0000000700077221 */ /* 0x004fe20000010000 */
[----:B----4-:R-:W-:Y:S02]  /*a1d0*/  @!P0 LEA R0, R15, R8, 0x18 ;  /* 0x000000080f008211 */ /* 0x010fe400078ec0ff */
[----:B------:R-:W-:Y:S02]  /*a1e0*/  @!P3 MOV R8, 0x400 ;  /* 0x000004000008b802 */ /* 0x000fe40000000f00 */
[----:B------:R-:W2:Y:S01]  /*a1f0*/  SHFL.BFLY PT, R4, R7, 0x2, 0x1f ;  /* 0x0c401f0007047f89 */ /* 0x000ea200000e0000 */
[----:B------:R-:W-:Y:S01]  /*a200*/  @!P0 IMAD.IADD R0, R5, 0x1, R0 ;  /* 0x0000000105008824 */ /* 0x000fe200078e0200 */
[----:B0-----:R-:W-:-:S04]  /*a210*/  @!P3 LEA R17, R17, R8, 0x18 ;  /* 0x000000081111b211 */ /* 0x001fc800078ec0ff */
[----:B------:R-:W-:Y:S01]  /*a220*/  @!P3 LEA R6, R6, R17, 0x2 ;  /* 0x000000110606b211 */ /* 0x000fe200078e10ff */
[----:B--2---:R-:W-:-:S05]  /*a230*/  FADD.FTZ R4, R7, R4 ;  /* 0x0000000407047221 */ /* 0x004fca0000010000 */
        /* <DEDUP_REMOVED lines=15> */
[----:B------:R0:W2:Y:S01]  /*a330*/  MUFU.RCP R17, R14 ;  /* 0x0000000e00117308 */ /* 0x0000a20000001000 */
[----:B------:R-:W-:Y:S05]  /*a340*/  @!P0 BRA `(.L_x_1096) ;  /* 0x0000000000288947 */ /* 0x000fea0003800000 */
[----:B------:R-:W3:Y:S01]  /*a350*/  S2R R16, SR_CTAID.Y ;  /* 0x0000000000107919 */ /* 0x000ee20000002600 */
[----:B------:R-:W4:Y:S01]  /*a360*/  LDC R0, c[0x0][0x318] ;  /* 0x0000c600ff007b82 */ /* 0x000f220000000800 */
[----:B------:R-:W-:Y:S01]  /*a370*/  ULDC UR5, c[0x0][0x288] ;  /* 0x0000a20000057ab9 */ /* 0x000fe20000000800 */
[----:B------:R-:W3:Y:S06]  /*a380*/  S2R R18, SR_CTAID.X ;  /* 0x0000000000127919 */ /* 0x000eec0000002500 */
[----:B------:R-:W4:Y:S08]  /*a390*/  LDC R5, c[0x0][0x29c] ;  /* 0x0000a700ff057b82 */ /* 0x000f300000000800 */
[----:B------:R-:W5:Y:S01]  /*a3a0*/  LDC R7, c[0x0][0x284] ;  /* 0x0000a100ff077b82 */ /* 0x000f620000000800 */
[----:B---3--:R-:W-:-:S04]  /*a3b0*/  IMAD R4, R16, UR5, R18 ;  /* 0x0000000510047c24 */ /* 0x008fc8000f8e0212 */
[----:B----4-:R-:W-:-:S04]  /*a3c0*/  IMAD R0, R4, R0, R5 ;  /* 0x0000000004007224 */ /* 0x010fc800078e0205 */
[----:B-----5:R-:W-:-:S05]  /*a3d0*/  IMAD R4, R0, R7, RZ ;  /* 0x0000000700047224 */ /* 0x020fca00078e02ff */
[----:B------:R-:W-:-:S07]  /*a3e0*/  SHF.R.S32.HI R5, RZ, 0x1f, R4 ;  /* 0x0000001fff057819 */ /* 0x000fce0000011404 */
.L_x_1096:
[----:B------:R-:W-:Y:S04]  /*a3f0*/  BSSY B0, `(.L_x_1097) ;  /* 0x0000043000007945 */ /* 0x000fe80003800000 */
[----:B------:R-:W-:Y:S05]  /*a400*/  @P2 BRA `(.L_x_1098) ;  /* 0x0000000400042947 */ /* 0x000fea0003800000 */
[----:B------:R-:W-:Y:S01]  /*a410*/  LOP3.LUT R7, RZ, UR6, RZ, 0x33, !PT ;  /* 0x00000006ff077c12 */ /* 0x000fe2000f8e33ff */
[----:B------:R-:W-:Y:S01]  /*a420*/  BSSY B1, `(.L_x_1099) ;  /* 0x000001b000017945 */ /* 0x000fe20003800000 */
[C---:B------:R-:W-:Y:S02]  /*a430*/  VIADD R11, R12.reuse, UR6 ;  /* 0x000000060c0b7c36 */ /* 0x040fe40008000000 */
[----:B------:R-:W-:-:S04]  /*a440*/  IADD3 R7, -R12, UR39, R7 ;  /* 0x000000270c077c10 */ /* 0x000fc8000fffe107 */
[C---:B------:R-:W-:Y:S02]  /*a450*/  LEA.HI R0, R7.reuse, 0x1, RZ, 0x18 ;  /* 0x0000000107007811 */ /* 0x040fe400078fc0ff */
[----:B------:R-:W-:Y:S02]  /*a460*/  ISETP.GE.U32.AND P2, PT, R7, 0x300, PT ;  /* 0x000003000700780c */ /* 0x000fe40003f46070 */
[----:B------:R-:W-:-:S13]  /*a470*/  LOP3.LUT P3, R0, R0, 0x3, RZ, 0xc0, !PT ;  /* 0x0000000300007812 */ /* 0x000fda000786c0ff */
[----:B------:R-:W-:Y:S05]  /*a480*/  @!P3 BRA `(.L_x_1100) ;  /* 0x000000000050b947 */ /* 0x000fea0003800000 */
[----:B------:R-:W3:Y:S01]  /*a490*/  LDL R8, [R1+0x1a8] ;  /* 0x0001a80001087983 */ /* 0x000ee20000100800 */
[----:B------:R-:W-:Y:S01]  /*a4a0*/  IADD3 R15, P3, R11, R4, RZ ;  /* 0x000000040b0f7210 */ /* 0x000fe20007f7e0ff */
[----:B------:R-:W-:-:S03]  /*a4b0*/  ULDC.64 UR8, c[0x0][0x310] ;  /* 0x0000c40000087ab9 */ /* 0x000fc60000000a00 */
[----:B------:R-:W-:Y:S02]  /*a4c0*/  LEA R10, P4, R15, UR8, 0x2 ;  /* 0x000000080f0a7c11 */ /* 0x000fe4000f8810ff */
[----:B------:R-:W-:-:S04]  /*a4d0*/  LEA.HI.X.SX32 R6, R11, R5, 0x1, P3 ;  /* 0x000000050b067211 */ /* 0x000fc800018f0eff */
[----:B------:R-:W-:Y:S02]  /*a4e0*/  LEA.HI.X R15, R15, UR9, R6, 0x2, P4 ;  /* 0x000000090f0f7c11 */ /* 0x000fe4000a0f1406 */
[----:B---3--:R-:W-:-:S07]  /*a4f0*/  LEA R8, R12, R8, 0x2 ;  /* 0x000000080c087211 */ /* 0x008fce00078e10ff */
.L_x_1101:
[----:B---3--:R-:W2:Y:S01]  /*a500*/  LDS R6, [R8] ;  /* 0x0000000008067984 */ /* 0x008ea20000000800 */
[----:B------:R-:W-:Y:S01]  /*a510*/  @P0 MOV R7, R15 ;  /* 0x0000000f00070202 */ /* 0x000fe20000000f00 */
[----:B------:R-:W-:Y:S01]  /*a520*/  VIADD R0, R0, 0xffffffff ;  /* 0xffffffff00007836 */ /* 0x000fe20000000000 */
[----:B------:R-:W-:-:S04]  /*a530*/  IADD3 R11, R11, 0x100, RZ ;  /* 0x000001000b0b7810 */ /* 0x000fc80007ffe0ff */
[----:B------:R-:W-:Y:S01]  /*a540*/  ISETP.NE.AND P4, PT, R0, RZ, PT ;  /* 0x000000ff0000720c */ /* 0x000fe20003f85270 */
[----:B--2---:R-:W-:Y:S01]  /*a550*/  FMUL.FTZ R19, R6, R17 ;  /* 0x0000001106137220 */ /* 0x004fe20000410000 */
[----:B------:R-:W-:Y:S01]  /*a560*/  @P0 IMAD.MOV.U32 R6, RZ, RZ, R10 ;  /* 0x000000ffff060224 */ /* 0x000fe200078e000a */
[----:B------:R-:W-:-:S03]  /*a570*/  IADD3 R10, P3, R10, 0x400, RZ ;  /* 0x000004000a0a7810 */ /* 0x000fc60007f7e0ff */
[----:B------:R2:W-:Y:S02]  /*a580*/  STS [R8], R19 ;  /* 0x0000001308007388 */ /* 0x0005e40000000800 */
[----:B------:R-:W-:Y:S02]  /*a590*/  IMAD.X R15, RZ, RZ, R15, P3 ;  /* 0x000000ffff0f7224 */ /* 0x000fe400018e060f */
[----:B------:R3:W-:Y:S01]  /*a5a0*/  @P0 STG.E desc[UR36][R6.64], R19 ;  /* 0x0000001306000986 */ /* 0x0007e2000c101924 */
[----:B--2---:R-:W-:Y:S02]  /*a5b0*/  IADD3 R8, R8, 0x400, RZ ;  /* 0x0000040008087810 */ /* 0x004fe40007ffe0ff */
[----:B------:R-:W-:Y:S05]  /*a5c0*/  @P4 BRA `(.L_x_1101) ;  /* 0xfffffffc00cc4947 */ /* 0x000fea000383ffff */
.L_x_1100:
[----:B------:R-:W-:Y:S05]  /*a5d0*/  BSYNC B1 ;  /* 0x0000000000017941 */ /* 0x000fea0003800000 */
.L_x_1099:
[----:B------:R-:W-:Y:S05]  /*a5e0*/  @!P2 BRA `(.L_x_1098) ;  /* 0x00000000008ca947 */ /* 0x000fea0003800000 */
[----:B---3--:R-:W3:Y:S01]  /*a5f0*/  LDL R6, [R1+0x1a8] ;  /* 0x0001a80001067983 */ /* 0x008ee20000100800 */
[C---:B------:R-:W-:Y:S01]  /*a600*/  LEA R0, R11.reuse, 0x800, 0x2 ;  /* 0x000008000b007811 */ /* 0x040fe200078e10ff */
[----:B------:R-:W-:Y:S01]  /*a610*/  IMAD.U32 R7, RZ, RZ, UR6 ;  /* 0x00000006ff077e24 */ /* 0x000fe2000f8e00ff */
[----:B------:R-:W-:Y:S01]  /*a620*/  IADD3 R15, P0, R11, R4, RZ ;  /* 0x000000040b0f7210 */ /* 0x000fe20007f1e0ff */
[----:B------:R-:W-:Y:S01]  /*a630*/  ULDC.64 UR8, c[0x0][0x310] ;  /* 0x0000c40000087ab9 */ /* 0x000fe20000000a00 */
[----:B------:R-:W-:Y:S01]  /*a640*/  ISETP.NE.AND P3, PT, RZ, UR4, PT ;  /* 0x00000004ff007c0c */ /* 0x000fe2000bf65270 */
[----:B------:R-:W-:Y:S01]  /*a650*/  IMAD R0, R7, -0x4, R0 ;  /* 0xfffffffc07007824 */ /* 0x000fe200078e0200 */
[----:B------:R-:W-:Y:S02]  /*a660*/  LEA.HI.X.SX32 R4, R11, R5, 0x1, P0 ;  /* 0x000000050b047211 */ /* 0x000fe400000f0eff */
[----:B------:R-:W-:-:S04]  /*a670*/  LEA R10, P0, R15, UR8, 0x2 ;  /* 0x000000080f0a7c11 */ /* 0x000fc8000f8010ff */
[----:B------:R-:W-:Y:S02]  /*a680*/  LEA.HI.X R15, R15, UR9, R4, 0x2, P0 ;  /* 0x000000090f0f7c11 */ /* 0x000fe400080f1404 */
[----:B---3--:R-:W-:-:S07]  /*a690*/  IADD3 R0, R6, R0, RZ ;  /* 0x0000000006007210 */ /* 0x008fce0007ffe0ff */
.L_x_1102:
[----:B------:R-:W2:Y:S01]  /*a6a0*/  LDS R4, [R0+-0x800] ;  /* 0xfff8000000047984 */ /* 0x000ea20000000800 */
[----:B------:R-:W-:Y:S01]  /*a6b0*/  MOV R5, R15 ;  /* 0x0000000f00057202 */ /* 0x000fe20000000f00 */
[----:B------:R-:W-:Y:S02]  /*a6c0*/  VIADD R11, R11, 0x400 ;  /* 0x000004000b0b7836 */ /* 0x000fe40000000000 */
[----:B------:R-:W3:Y:S03]  /*a6d0*/  LDS R6, [R0+-0x400] ;  /* 0xfffc000000067984 */ /* 0x000ee60000000800 */
[----:B------:R-:W-:Y:S01]  /*a6e0*/  ISETP.GE.AND P0, PT, R11, UR39, PT ;  /* 0x000000270b007c0c */ /* 0x000fe2000bf06270 */
[----:B------:R-:W4:Y:S04]  /*a6f0*/  LDS R7, [R0] ;  /* 0x0000000000077984 */ /* 0x000f280000000800 */
[----:B------:R-:W5:Y:S01]  /*a700*/  LDS R8, [R0+0x400] ;  /* 0x0004000000087984 */ /* 0x000f620000000800 */
[----:B--2---:R-:W-:Y:S01]  /*a710*/  FMUL.FTZ R19, R4, R17 ;  /* 0x0000001104137220 */ /* 0x004fe20000410000 */
[----:B------:R-:W-:-:S02]  /*a720*/  IMAD.MOV.U32 R4, RZ, RZ, R10 ;  /* 0x000000ffff047224 */ /* 0x000fc400078e000a */
[-C--:B---3--:R-:W-:Y:S02]  /*a730*/  FMUL.FTZ R21, R6, R17.reuse ;  /* 0x0000001106157220 */ /* 0x088fe40000410000 */
[----:B------:R-:W-:Y:S01]  /*a740*/  STS [R0+-0x800], R19 ;  /* 0xfff8001300007388 */ /* 0x000fe20000000800 */
[----:B------:R-:W-:Y:S01]  /*a750*/  IADD3 R10, P2, R4, 0x1000, RZ ;  /* 0x00001000040a7810 */ /* 0x000fe20007f5e0ff */
[----:B----4-:R-:W-:Y:S02]  /*a760*/  FMUL.FTZ R7, R7, R17 ;  /* 0x0000001107077220 */ /* 0x010fe40000410000 */
[----:B------:R-:W-:Y:S01]  /*a770*/  @P3 STG.E desc[UR36][R4.64], R19 ;  /* 0x0000001304003986 */ /* 0x000fe2000c101924 */
[----:B------:R-:W-:Y:S01]  /*a780*/  IADD3.X R15, RZ, R5, RZ, P2, !PT ;  /* 0x00000005ff0f7210 */ /* 0x000fe200017fe4ff */
[----:B-----5:R-:W-:Y:S02]  /*a790*/  FMUL.FTZ R23, R8, R17 ;  /* 0x0000001108177220 */ /* 0x020fe40000410000 */
[----:B------:R-:W-:Y:S04]  /*a7a0*/  @P3 STG.E desc[UR36][R4.64+0x400], R21 ;  /* 0x0004001504003986 */ /* 0x000fe8000c101924 */
[----:B------:R-:W-:Y:S04]  /*a7b0*/  @P3 STG.E desc[UR36][R4.64+0x800], R7 ;  /* 0x0008000704003986 */ /* 0x000fe8000c101924 */
[----:B------:R-:W-:Y:S04]  /*a7c0*/  @P3 STG.E desc[UR36][R4.64+0xc00], R23 ;  /* 0x000c001704003986 */ /* 0x000fe8000c101924 */
[----:B------:R-:W-:Y:S04]  /*a7d0*/  STS [R0+-0x400], R21 ;  /* 0xfffc001500007388 */ /* 0x000fe80000000800 */
[----:B------:R-:W-:Y:S04]  /*a7e0*/  STS [R0], R7 ;  /* 0x0000000700007388 */ /* 0x000fe80000000800 */
[----:B------:R2:W-:Y:S02]  /*a7f0*/  STS [R0+0x400], R23 ;  /* 0x0004001700007388 */ /* 0x0005e40000000800 */
[----:B--2---:R-:W-:Y:S01]  /*a800*/  VIADD R0, R0, 0x1000 ;  /* 0x0000100000007836 */ /* 0x004fe20000000000 */
[----:B------:R-:W-:Y:S06]  /*a810*/  @!P0 BRA `(.L_x_1102) ;  /* 0xfffffffc00a08947 */ /* 0x000fec000383ffff */
.L_x_1098:
[----:B------:R-:W-:Y:S05]  /*a820*/  BSYNC B0 ;  /* 0x0000000000007941 */ /* 0x000fea0003800000 */
.L_x_1097:
[----:B---3--:R-:W3:Y:S01]  /*a830*/  S2R R19, SR_CTAID.X ;  /* 0x0000000000137919 */ /* 0x008ee20000002500 */
[----:B------:R-:W-:Y:S01]  /*a840*/  UIADD3 UR9, UR39, -0x1, URZ ;  /* 0xffffffff27097890 */ /* 0x000fe2000fffe03f */
[----:B-1----:R-:W1:Y:S01]  /*a850*/  LDC R33, c[0x0][0x284] ;  /* 0x0000a100ff217b82 */ /* 0x002e620000000800 */
[----:B--2---:R-:W-:Y:S01]  /*a860*/  SHF.R.S32.HI R17, RZ, 0x5, R9 ;  /* 0x00000005ff117819 */ /* 0x004fe20000011409 */
[----:B------:R-:W3:Y:S01]  /*a870*/  S2R R27, SR_CTAID.Y ;  /* 0x00000000001b7919 */ /* 0x000ee20000002600 */
[----:B------:R-:W-:Y:S01]  /*a880*/  USHF.R.S32.HI UR4, URZ, 0x1f, UR9 ;  /* 0x0000001f3f047899 */ /* 0x000fe20008011409 */
[C---:B------:R-:W-:Y:S01]  /*a890*/  ISETP.GT.OR P2, PT, R13.reuse, 0x13, P1 ;  /* 0x000000130d00780c */ /* 0x040fe20000f44670 */
[----:B------:R-:W-:Y:S01]  /*a8a0*/  ULDC UR8, c[0x0][0x288] ;  /* 0x0000a20000087ab9 */ /* 0x000fe20000000800 */
[----:B------:R-:W-:Y:S01]  /*a8b0*/  UMOV UR5, 0x400 ;  /* 0x0000040000057882 */ /* 0x000fe20000000000 */
[----:B------:R-:W-:Y:S01]  /*a8c0*/  ULEA.HI UR4, UR4, UR9, URZ, 0x3 ;  /* 0x0000000904047291 */ /* 0x000fe2000f8f183f */
[----:B------:R-:W2:Y:S01]  /*a8d0*/  S2UR UR7, SR_CgaCtaId ;  /* 0x00000000000779c3 */ /* 0x000ea20000008800 */
[C---:B0-----:R-:W-:Y:S01]  /*a8e0*/  SHF.L.U32 R14, R13.reuse, 0x2, RZ ;  /* 0x000000020d0e7819 */ /* 0x041fe200000006ff */
[----:B------:R-:W-:Y:S01]  /*a8f0*/  UIADD3 UR5, UR5, 0x240, URZ ;  /* 0x0000024005057890 */ /* 0x000fe2000fffe03f */
[----:B------:R-:W-:Y:S01]  /*a900*/  BSSY B0, `(.L_x_1103) ;  /* 0x000001d000007945 */ /* 0x000fe20003800000 */
[----:B------:R-:W-:Y:S01]  /*a910*/  ULOP3.LUT UR4, UR4, 0xfffffff8, URZ, 0xc0, !UPT ;  /* 0xfffffff804047892 */ /* 0x000fe2000f8ec03f */
[----:B------:R-:W-:Y:S01]  /*a920*/  ISETP.GT.AND P3, PT, R13, 0x13, PT ;  /* 0x000000130d00780c */ /* 0x000fe20003f64270 */
[----:B------:R-:W-:Y:S01]  /*a930*/  IMAD.MOV.U32 R11, RZ, RZ, RZ ;  /* 0x000000ffff0b7224 */ /* 0x000fe200078e00ff */
[----:B------:R-:W-:Y:S01]  /*a940*/  CS2R R6, SRZ ;  /* 0x0000000000067805 */ /* 0x000fe2000001ff00 */
[----:B------:R-:W-:Y:S01]  /*a950*/  UIADD3 UR4, UR9, -UR4, URZ ;  /* 0x8000000409047290 */ /* 0x000fe2000fffe03f */
[----:B------:R-:W-:-:S05]  /*a960*/  CS2R R4, SRZ ;  /* 0x0000000000047805 */ /* 0x000fca000001ff00 */
[----:B------:R-:W-:Y:S01]  /*a970*/  ISETP.NE.OR P2, PT, R17, UR4, P2 ;  /* 0x0000000411007c0c */ /* 0x000fe20009745670 */
[----:B-1----:R-:W-:Y:S01]  /*a980*/  IMAD R18, R3, R33, R14 ;  /* 0x0000002103127224 */ /* 0x002fe200078e020e */
[----:B------:R-:W-:-:S04]  /*a990*/  ISETP.NE.AND P0, PT, R17, UR4, PT ;  /* 0x0000000411007c0c */ /* 0x000fc8000bf05270 */
[----:B------:R-:W-:Y:S01]  /*a9a0*/  SHF.R.S32.HI R22, RZ, 0x1f, R18 ;  /* 0x0000001fff167819 */ /* 0x000fe20000011412 */
[----:B--2---:R-:W-:Y:S01]  /*a9b0*/  ULEA UR5, UR7, UR5, 0x18 ;  /* 0x0000000507057291 */ /* 0x004fe2000f8ec03f */
[----:B---3--:R-:W-:-:S04]  /*a9c0*/  IMAD R15, R27, UR8, R19 ;  /* 0x000000081b0f7c24 */ /* 0x008fc8000f8e0213 */
[----:B------:R-:W-:Y:S01]  /*a9d0*/  IMAD R3, R15, 0x50, RZ ;  /* 0x000000500f037824 */ /* 0x000fe200078e02ff */
[----:B------:R-:W-:-:S03]  /*a9e0*/  LEA R23, R13, UR5, 0x4 ;  /* 0x000000050d177c11 */ /* 0x000fc6000f8e20ff */
[----:B------:R-:W-:-:S05]  /*a9f0*/  IMAD R16, R3, R33, R14 ;  /* 0x0000002103107224 */ /* 0x000fca00078e020e */
[----:B------:R-:W-:Y:S01]  /*aa00*/  SHF.R.S32.HI R3, RZ, 0x1f, R16 ;  /* 0x0000001fff037819 */ /* 0x000fe20000011410 */
[----:B------:R-:W-:Y:S06]  /*aa10*/  @P2 BRA `(.L_x_1104) ;  /* 0x00000000002c2947 */ /* 0x000fec0003800000 */
[----:B------:R-:W-:Y:S01]  /*aa20*/  ULDC.64 UR4, c[0x0][0x240] ;  /* 0x0000900000047ab9 */ /* 0x000fe20000000a00 */
[----:B------:R-:W-:Y:S02]  /*aa30*/  CS2R R6, SRZ ;  /* 0x0000000000067805 */ /* 0x000fe4000001ff00 */
[----:B------:R-:W-:Y:S02]  /*aa40*/  ISETP.NE.U32.AND P2, PT, RZ, UR4, PT ;  /* 0x00000004ff007c0c */ /* 0x000fe4000bf45070 */
[----:B------:R-:W-:Y:S02]  /*aa50*/  CS2R R4, SRZ ;  /* 0x0000000000047805 */ /* 0x000fe4000001ff00 */
[----:B------:R-:W-:-:S13]  /*aa60*/  ISETP.NE.AND.EX P2, PT, RZ, UR5, PT, P2 ;  /* 0x00000005ff007c0c */ /* 0x000fda000bf45320 */
[----:B------:R-:W-:Y:S05]  /*aa70*/  @!P2 BRA `(.L_x_1105) ;  /* 0x000000000010a947 */ /* 0x000fea0003800000 */
[----:B------:R-:W0:Y:S01]  /*aa80*/  LDC.64 R4, c[0x0][0x240] ;  /* 0x00009000ff047b82 */ /* 0x000e220000000a00 */
[----:B------:R-:W-:-:S04]  /*aa90*/  IMAD R7, R19, 0x50, R14 ;  /* 0x0000005013077824 */ /* 0x000fc800078e020e */
[----:B0-----:R-:W-:-:S06]  /*aaa0*/  IMAD.WIDE R4, R7, 0x4, R4 ;  /* 0x0000000407047825 */ /* 0x001fcc00078e0204 */
[----:B------:R-:W5:Y:S02]  /*aab0*/  LDG.E.128 R4, desc[UR36][R4.64] ;  /* 0x0000002404047981 */ /* 0x000f64000c1e1d00 */
.L_x_1105:
[----:B-----5:R0:W-:Y:S02]  /*aac0*/  STS.128 [R23], R4 ;  /* 0x0000000417007388 */ /* 0x0201e40000000c00 */
.L_x_1104:
[----:B------:R-:W-:Y:S05]  /*aad0*/  BSYNC B0 ;  /* 0x0000000000007941 */ /* 0x000fea0003800000 */
.L_x_1103:
[----:B------:R-:W-:Y:S01]  /*aae0*/  BAR.SYNC.DEFER_BLOCKING 0x0 ;  /* 0x0000000000007b1d */ /* 0x000fe20000010000 */
[----:B------:R-:W-:Y:S01]  /*aaf0*/  HFMA2.MMA R10, -RZ, RZ, 0, 0 ;  /* 0x00000000ff0a7435 */ /* 0x000fe200000001ff */
[----:B------:R-:W-:-:S04]  /*ab00*/  CS2R R8, SRZ ;  /* 0x0000000000087805 */ /* 0x000fc8000001ff00 */
[----:B------:R-:W-:Y:S04]  /*ab10*/  BSSY B0, `(.L_x_1106) ;  /* 0x0000189000007945 */ /* 0x000fe80003800000 */
[----:B------:R-:W-:Y:S05]  /*ab20*/  @P3 BRA `(.L_x_1107) ;  /* 0x00000018001c3947 */ /* 0x000fea0003800000 */
[----:B------:R-:W2:Y:S01]  /*ab30*/  LDL R44, [R1+0x1a8] ;  /* 0x0001a800012c7983 */ /* 0x000ea20000100800 */
[----:B------:R-:W-:Y:S01]  /*ab40*/  VIADD R24, R17, UR6 ;  /* 0x0000000611187c36 */ /* 0x000fe20008000000 */
[----:B------:R-:W-:Y:S01]  /*ab50*/  VIMNMX R25, R33, UR9, PT ;  /* 0x0000000921197c48 */ /* 0x000fe2000bfe0100 */
[----:B------:R-:W-:Y:S01]  /*ab60*/  ULDC.64 UR4, c[0x0][0x250] ;  /* 0x0000940000047ab9 */ /* 0x000fe20000000a00 */
[----:B------:R-:W-:Y:S01]  /*ab70*/  BSSY B1, `(.L_x_1108) ;  /* 0x0000098000017945 */ /* 0x000fe20003800000 */
[----:B------:R-:W-:Y:S01]  /*ab80*/  IMAD R0, R24, 0x50, RZ ;  /* 0x0000005018007824 */ /* 0x000fe200078e02ff */
[----:B------:R-:W-:Y:S01]  /*ab90*/  MOV R52, UR4 ;  /* 0x0000000400347c02 */ /* 0x000fe20008000f00 */
[----:B------:R-:W-:Y:S01]  /*aba0*/  IMAD.U32 R53, RZ, RZ, UR5 ;  /* 0x00000005ff357e24 */ /* 0x000fe2000f8e00ff */
[----:B------:R-:W-:Y:S02]  /*abb0*/  CS2R R10, SRZ ;  /* 0x00000000000a7805 */ /* 0x000fe4000001ff00 */
[----:B------:R-:W-:-:S04]  /*abc0*/  IADD3 R8, P2, R16, R0, RZ ;  /* 0x0000000010087210 */ /* 0x000fc80007f5e0ff */
[----:B------:R-:W-:Y:S02]  /*abd0*/  LEA.HI.X.SX32 R9, R0, R3, 0x1, P2 ;  /* 0x0000000300097211 */ /* 0x000fe400010f0eff */
[----:B------:R-:W-:Y:S02]  /*abe0*/  ISETP.GE.AND P2, PT, R24, R25, PT ;  /* 0x000000191800720c */ /* 0x000fe40003f46270 */
[----:B------:R-:W-:-:S04]  /*abf0*/  LEA R20, P4, R8, R52, 0x2 ;  /* 0x0000003408147211 */ /* 0x000fc800078810ff */
[----:B------:R-:W-:Y:S02]  /*ac00*/  LEA.HI.X R21, R8, R53, R9, 0x2, P4 ;  /* 0x0000003508157211 */ /* 0x000fe400020f1409 */
[----:B------:R-:W-:Y:S02]  /*ac10*/  CS2R R8, SRZ ;  /* 0x0000000000087805 */ /* 0x000fe4000001ff00 */
[----:B--2---:R-:W-:-:S03]  /*ac20*/  LEA R34, R17, R44, 0x2 ;  /* 0x0000002c11227211 */ /* 0x004fc600078e10ff */
[----:B------:R-:W-:Y:S05]  /*ac30*/  @P2 BRA `(.L_x_1109) ;  /* 0x00000008002c2947 */ /* 0x000fea0003800000 */
[----:B------:R-:W2:Y:S01]  /*ac40*/  LDL R26, [R1+0x1a0] ;  /* 0x0001a000011a7983 */ /* 0x000ea20000100800 */
[----:B------:R-:W-:Y:S01]  /*ac50*/  IMAD R11, RZ, RZ, -UR39 ;  /* 0x80000027ff0b7e24 */ /* 0x000fe2000f8e02ff */
[----:B------:R-:W-:Y:S01]  /*ac60*/  LOP3.LUT R0, RZ, R33, RZ, 0x33, !PT ;  /* 0x00000021ff007212 */ /* 0x000fe200078e33ff */
[----:B------:R-:W1:Y:S01]  /*ac70*/  LDC.64 R8, c[0x0][0x2e8] ;  /* 0x0000ba00ff087b82 */ /* 0x000e620000000a00 */
[----:B------:R-:W-:Y:S01]  /*ac80*/  MOV R10, UR6 ;  /* 0x00000006000a7c02 */ /* 0x000fe20008000f00 */
[----:B------:R-:W-:Y:S01]  /*ac90*/  BSSY B2, `(.L_x_1110) ;  /* 0x0000032000027945 */ /* 0x000fe20003800000 */
[----:B------:R-:W-:Y:S02]  /*aca0*/  VIMNMX R11, R0, R11, !PT ;  /* 0x0000000b000b7248 */ /* 0x000fe40007fe0100 */
[----:B------:R-:W-:Y:S01]  /*acb0*/  IADD3 R0, -R10, -0x2, -R17 ;  /* 0xfffffffe0a007810 */ /* 0x000fe20007ffe911 */
[----:B--2---:R-:W-:-:S04]  /*acc0*/  IMAD R31, R26, UR8, R19 ;  /* 0x000000081a1f7c24 */ /* 0x004fc8000f8e0213 */
[----:B------:R-:W-:Y:S01]  /*acd0*/  IMAD.IADD R26, R0, 0x1, -R11 ;  /* 0x00000001001a7824 */ /* 0x000fe200078e0a0b */
[----:B------:R-:W-:Y:S01]  /*ace0*/  MOV R0, R24 ;  /* 0x0000001800007202 */ /* 0x000fe20000000f00 */
[----:B------:R-:W-:Y:S01]  /*acf0*/  IMAD R31, R31, 0x50, R14 ;  /* 0x000000501f1f7824 */ /* 0x000fe200078e020e */
[----:B------:R-:W-:Y:S02]  /*ad00*/  CS2R R10, SRZ ;  /* 0x00000000000a7805 */ /* 0x000fe4000001ff00 */
[----:B------:R-:W-:Y:S01]  /*ad10*/  LOP3.LUT P2, RZ, R26, 0x8, RZ, 0xc0, !PT ;  /* 0x000000081aff7812 */ /* 0x000fe2000784c0ff */
[----:B-1----:R-:W-:Y:S01]  /*ad20*/  IMAD.WIDE R30, R31, 0x4, R8 ;  /* 0x000000041f1e7825 */ /* 0x002fe200078e0208 */
[----:B------:R-:W-:-:S11]  /*ad30*/  CS2R R8, SRZ ;  /* 0x0000000000087805 */ /* 0x000fd6000001ff00 */
        /* <DEDUP_REMOVED lines=10> */
[----:B--2---:R-:W-:-:S04]  /*ade0*/  IMAD R11, R8, UR8, RZ ;  /* 0x00000008080b7c24 */ /* 0x004fc8000f8e02ff */
[----:B------:R-:W-:-:S04]  /*adf0*/  IMAD R11, R11, R33, R24 ;  /* 0x000000210b0b7224 */ /* 0x000fc800078e0218 */
[----:B------:R-:W-:-:S05]  /*ae00*/  IMAD R11, R11, 0x50, RZ ;  /* 0x000000500b0b7824 */ /* 0x000fca00078e02ff */
[----:B------:R-:W-:-:S04]  /*ae10*/  IADD3 R0, P1, R18, R11, RZ ;  /* 0x0000000b12007210 */ /* 0x000fc80007f3e0ff */
[----:B------:R-:W-:Y:S02]  /*ae20*/  LEA.HI.X.SX32 R11, R11, R22, 0x1, P1 ;  /* 0x000000160b0b7211 */ /* 0x000fe400008f0eff */
[----:B------:R-:W-:-:S04]  /*ae30*/  LEA R10, P1, R0, R52, 0x2 ;  /* 0x00000034000a7211 */ /* 0x000fc800078210ff */
[----:B------:R-:W-:Y:S02]  /*ae40*/  LEA.HI.X R11, R0, R53, R11, 0x2, P1 ;  /* 0x00000035000b7211 */ /* 0x000fe400008f140b */
[----:B------:R1:W2:Y:S04]  /*ae50*/  LDS R0, [R34] ;  /* 0x0000000022007984 */ /* 0x0002a80000000800 */
[----:B------:R1:W5:Y:S01]  /*ae60*/  LDG.E.128 R36, desc[UR36][R10.64] ;  /* 0x000000240a247981 */ /* 0x000362000c1e1d00 */
[----:B------:R-:W-:-:S06]  /*ae70*/  UISETP.NE.AND UP0, UPT, UR4, URZ, UPT ;  /* 0x0000003f0400728c */ /* 0x000fcc000bf05270 */
[----:B------:R-:W-:-:S13]  /*ae80*/  PLOP3.LUT P1, PT, PT, PT, UP0, 0x80, 0x0 ;  /* 0x000000000000781c */ /* 0x000fda0003f2f008 */
[----:B-1----:R-:W-:Y:S05]  /*ae90*/  @P1 BRA `(.L_x_1112) ;  /* 0x0000000000301947 */ /* 0x002fea0003800000 */
[----:B------:R-:W-:Y:S01]  /*aea0*/  LOP3.LUT P5, RZ, R2, 0x8, RZ, 0xc0, !PT ;  /* 0x0000000802ff7812 */ /* 0x000fe200078ac0ff */
[----:B------:R-:W1:-:S12]  /*aeb0*/  LDS.128 R8, [R23] ;  /* 0x0000000017087984 */ /* 0x000e580000000c00 */
[----:B------:R-:W3:Y:S01]  /*aec0*/  @P5 LDG.E.128 R40, desc[UR36][R30.64] ;  /* 0x000000241e285981 */ /* 0x000ee2000c1e1d00 */
[----:B-1---5:R-:W-:Y:S01]  /*aed0*/  FADD.FTZ R36, R36, R8 ;  /* 0x0000000824247221 */ /* 0x022fe20000010000 */
[----:B------:R-:W-:Y:S01]  /*aee0*/  FADD.FTZ R37, R37, R9 ;  /* 0x0000000925257221 */ /* 0x000fe20000010000 */
[----:B------:R-:W-:Y:S01]  /*aef0*/  FADD.FTZ R38, R38, R10 ;  /* 0x0000000a26267221 */ /* 0x000fe20000010000 */
[----:B------:R-:W-:Y:S01]  /*af00*/  FADD.FTZ R39, R39, R11 ;  /* 0x0000000b27277221 */ /* 0x000fe20000010000 */
[----:B---3--:R-:W-:Y:S01]  /*af10*/  @P5 FMUL.FTZ R36, R36, R40 ;  /* 0x0000002824245220 */ /* 0x008fe20000410000 */
[----:B------:R-:W-:Y:S01]  /*af20*/  @P5 FMUL.FTZ R37, R37, R41 ;  /* 0x0000002925255220 */ /* 0x000fe20000410000 */
[----:B------:R-:W-:Y:S01]  /*af30*/  @P5 FMUL.FTZ R38, R38, R42 ;  /* 0x0000002a26265220 */ /* 0x000fe20000410000 */
[----:B------:R-:W-:-:S05]  /*af40*/  @P5 FMUL.FTZ R39, R39, R43 ;  /* 0x0000002b27275220 */ /* 0x000fca0000410000 */
[----:B------:R1:W-:Y:S02]  /*af50*/  STG.E.128 desc[UR36][R20.64], R36 ;  /* 0x0000002414007986 */ /* 0x0003e4000c101d24 */
.L_x_1112:
[C---:B--2--5:R-:W-:Y:S01]  /*af60*/  FFMA.FTZ R8, R0.reuse, R36, RZ ;  /* 0x0000002400087223 */ /* 0x064fe200000100ff */
[C---:B------:R-:W-:Y:S01]  /*af70*/  FFMA.FTZ R9, R0.reuse, R37, RZ ;  /* 0x0000002500097223 */ /* 0x040fe200000100ff */
[C---:B------:R-:W-:Y:S01]  /*af80*/  FFMA.FTZ R10, R0.reuse, R38, RZ ;  /* 0x00000026000a7223 */ /* 0x040fe200000100ff */
[----:B------:R-:W-:Y:S01]  /*af90*/  FFMA.FTZ R11, R0, R39, RZ ;  /* 0x00000027000b7223 */ /* 0x000fe200000100ff */
[----:B------:R-:W-:-:S07]  /*afa0*/  VIADD R0, R24, 0x8 ;  /* 0x0000000818007836 */ /* 0x000fce0000000000 */
.L_x_1111:
[----:B------:R-:W-:Y:S05]  /*afb0*/  BSYNC B2 ;  /* 0x0000000000027941 */ /* 0x000fea0003800000 */
.L_x_1110:
[----:B------:R-:W-:-:S13]  /*afc0*/  LOP3.LUT P2, RZ, R26, 0xfffffff8, RZ, 0xc0, !PT ;  /* 0xfffffff81aff7812 */ /* 0x000fda000784c0ff */
[----:B------:R-:W-:Y:S05]  /*afd0*/  @!P2 BRA `(.L_x_1109) ;  /* 0x000000040044a947 */ /* 0x000fea0003800000 */
[----:B------:R-:W2:Y:S01]  /*afe0*/  LDC.64 R52, c[0x0][0x250] ;  /* 0x00009400ff347b82 */ /* 0x000ea20000000a00 */
[----:B------:R-:W-:Y:S01]  /*aff0*/  IMAD R35, R27, R33, RZ ;  /* 0x000000211b237224 */ /* 0x000fe200078e02ff */
[C---:B------:R-:W-:Y:S01]  /*b000*/  LEA R26, R0.reuse, 0x20, 0x2 ;  /* 0x00000020001a7811 */ /* 0x040fe200078e10ff */
[----:B------:R-:W-:Y:S01]  /*b010*/  ULDC UR4, c[0x0][0x29c] ;  /* 0x0000a70000047ab9 */ /* 0x000fe20000000800 */
[----:B------:R-:W-:Y:S01]  /*b020*/  MOV R27, UR6 ;  /* 0x00000006001b7c02 */ /* 0x000fe20008000f00 */
[----:B------:R-:W-:Y:S01]  /*b030*/  UISETP.NE.AND UP0, UPT, UR4, URZ, UPT ;  /* 0x0000003f0400728c */ /* 0x000fe2000bf05270 */
[----:B------:R-:W-:Y:S01]  /*b040*/  SHF.R.S32.HI R28, RZ, 0x1f, R0 ;  /* 0x0000001fff1c7819 */ /* 0x000fe20000011400 */
[----:B-1----:R-:W-:Y:S01]  /*b050*/  IMAD R36, R0, 0x50, RZ ;  /* 0x0000005000247824 */ /* 0x002fe200078e02ff */
[----:B------:R-:W-:Y:S01]  /*b060*/  IADD3 R29, P1, R35, R0, RZ ;  /* 0x00000000231d7210 */ /* 0x000fe20007f3e0ff */
[----:B------:R-:W-:Y:S01]  /*b070*/  ULDC.64 UR4, c[0x0][0x258] ;  /* 0x0000960000047ab9 */ /* 0x000fe20000000a00 */
[----:B------:R-:W-:-:S02]  /*b080*/  IMAD R27, R27, -0x4, R26 ;  /* 0xfffffffc1b1b7824 */ /* 0x000fc400078e021a */
[----:B------:R-:W-:Y:S01]  /*b090*/  LEA.HI.X.SX32 R32, R35, R28, 0x1, P1 ;  /* 0x0000001c23207211 */ /* 0x000fe200008f0eff */
[----:B------:R-:W-:Y:S01]  /*b0a0*/  IMAD R26, R33, UR8, RZ ;  /* 0x00000008211a7c24 */ /* 0x000fe2000f8e02ff */
[C---:B------:R-:W-:Y:S01]  /*b0b0*/  LEA R28, P2, R29.reuse, UR4, 0x2 ;  /* 0x000000041d1c7c11 */ /* 0x040fe2000f8410ff */
[----:B------:R-:W-:Y:S01]  /*b0c0*/  IMAD.IADD R37, R44, 0x1, R27 ;  /* 0x000000012c257824 */ /* 0x000fe200078e021b */
[----:B------:R-:W-:Y:S01]  /*b0d0*/  PLOP3.LUT P1, PT, PT, PT, UP0, 0x80, 0x0 ;  /* 0x000000000000781c */ /* 0x000fe20003f2f008 */
[----:B------:R-:W-:Y:S01]  /*b0e0*/  IMAD R35, R26, 0x50, RZ ;  /* 0x000000501a237824 */ /* 0x000fe200078e02ff */
[----:B------:R-:W-:-:S11]  /*b0f0*/  LEA.HI.X R29, R29, UR5, R32, 0x2, P2 ;  /* 0x000000051d1d7c11 */ /* 0x000fd600090f1420 */
.L_x_1115:
[----:B------:R-:W-:Y:S01]  /*b100*/  MOV R26, R28 ;  /* 0x0000001c001a7202 */ /* 0x000fe20000000f00 */
[----:B------:R-:W-:Y:S01]  /*b110*/  IMAD.MOV.U32 R27, RZ, RZ, R29 ;  /* 0x000000ffff1b7224 */ /* 0x000fe200078e001d */
[----:B------:R-:W-:-:S04]  /*b120*/  LOP3.LUT P5, RZ, R2, 0x8, RZ, 0xc0, !PT ;  /* 0x0000000802ff7812 */ /* 0x000fc800078ac0ff */
[----:B------:R-:W3:Y:S01]  /*b130*/  LDG.E R28, desc[UR36][R26.64] ;  /* 0x000000241a1c7981 */ /* 0x000ee2000c1e1900 */
[----:B-1----:R-:W-:-:S04]  /*b140*/  IADD3 R33, P4, R16, R36, RZ ;  /* 0x0000002410217210 */ /* 0x002fc80007f9e0ff */
[----:B------:R-:W-:Y:S02]  /*b150*/  LEA.HI.X.SX32 R38, R36, R3, 0x1, P4 ;  /* 0x0000000324267211 */ /* 0x000fe400020f0eff */
[----:B--2---:R-:W-:-:S04]  /*b160*/  LEA R32, P4, R33, R52, 0x2 ;  /* 0x0000003421207211 */ /* 0x004fc800078810ff */
[----:B------:R-:W-:Y:S01]  /*b170*/  LEA.HI.X R33, R33, R53, R38, 0x2, P4 ;  /* 0x0000003521217211 */ /* 0x000fe200020f1426 */
[----:B---3--:R-:W-:-:S05]  /*b180*/  IMAD R29, R35, R28, R36 ;  /* 0x0000001c231d7224 */ /* 0x008fca00078e0224 */
[----:B------:R-:W-:-:S04]  /*b190*/  IADD3 R39, P2, R18, R29, RZ ;  /* 0x0000001d12277210 */ /* 0x000fc80007f5e0ff */
[----:B------:R-:W-:Y:S02]  /*b1a0*/  LEA.HI.X.SX32 R40, R29, R22, 0x1, P2 ;  /* 0x000000161d287211 */ /* 0x000fe400010f0eff */
[----:B------:R-:W-:-:S04]  /*b1b0*/  LEA R28, P2, R39, R52, 0x2 ;  /* 0x00000034271c7211 */ /* 0x000fc800078410ff */
[----:B------:R-:W-:-:S05]  /*b1c0*/  LEA.HI.X R29, R39, R53, R40, 0x2, P2 ;  /* 0x00000035271d7211 */ /* 0x000fca00010f1428 */
[----:B------:R1:W5:Y:S01]  /*b1d0*/  LDG.E.128 R40, desc[UR36][R28.64] ;  /* 0x000000241c287981 */ /* 0x000362000c1e1d00 */
[----:B------:R-:W-:Y:S05]  /*b1e0*/  @P1 BRA `(.L_x_1113) ;  /* 0x00000000002c1947 */ /* 0x000fea0003800000 */
[----:B------:R-:W2:Y:S04]  /*b1f0*/  @P5 LDG.E.128 R48, desc[UR36][R30.64] ;  /* 0x000000241e305981 */ /* 0x000ea8000c1e1d00 */
[----:B------:R-:W3:Y:S02]  /*b200*/  LDS.128 R44, [R23] ;  /* 0x00000000172c7984 */ /* 0x000ee40000000c00 */
[----:B---3-5:R-:W-:Y:S01]  /*b210*/  FADD.FTZ R40, R40, R44 ;  /* 0x0000002c28287221 */ /* 0x028fe20000010000 */
[----:B------:R-:W-:Y:S01]  /*b220*/  FADD.FTZ R41, R41, R45 ;  /* 0x0000002d29297221 */ /* 0x000fe20000010000 */
[----:B------:R-:W-:Y:S01]  /*b230*/  FADD.FTZ R42, R42, R46 ;  /* 0x0000002e2a2a7221 */ /* 0x000fe20000010000 */
[----:B------:R-:W-:Y:S01]  /*b240*/  FADD.FTZ R43, R43, R47 ;  /* 0x0000002f2b2b7221 */ /* 0x000fe20000010000 */
[----:B--2---:R-:W-:Y:S01]  /*b250*/  @P5 FMUL.FTZ R40, R40, R48 ;  /* 0x0000003028285220 */ /* 0x004fe20000410000 */
[----:B------:R-:W-:Y:S01]  /*b260*/  @P5 FMUL.FTZ R41, R41, R49 ;  /* 0x0000003129295220 */ /* 0x000fe20000410000 */
[----:B------:R-:W-:Y:S01]  /*b270*/  @P5 FMUL.FTZ R42, R42, R50 ;  /* 0x000000322a2a5220 */ /* 0x000fe20000410000 */
[----:B------:R-:W-:-:S05]  /*b280*/  @P5 FMUL.FTZ R43, R43, R51 ;  /* 0x000000332b2b5220 */ /* 0x000fca0000410000 */
[----:B------:R2:W-:Y:S02]  /*b290*/  STG.E.128 desc[UR36][R32.64], R40 ;  /* 0x0000002820007986 */ /* 0x0005e4000c101d24 */
.L_x_1113:
[----:B-1----:R-:W3:Y:S04]  /*b2a0*/  LDG.E R28, desc[UR36][R26.64+0x20] ;  /* 0x000020241a1c7981 */ /* 0x002ee8000c1e1900 */
[----:B------:R-:W1:Y:S01]  /*b2b0*/  LDS R39, [R37+-0x20] ;  /* 0xffffe00025277984 */ /* 0x000e620000000800 */
[----:B---3--:R-:W-:-:S05]  /*b2c0*/  IMAD R28, R35, R28, R36 ;  /* 0x0000001c231c7224 */ /* 0x008fca00078e0224 */
[----:B------:R-:W-:-:S04]  /*b2d0*/  IADD3 R29, R28, 0x280, RZ ;  /* 0x000002801c1d7810 */ /* 0x000fc80007ffe0ff */
[----:B------:R-:W-:-:S04]  /*b2e0*/  IADD3 R38, P2, R18, R29, RZ ;  /* 0x0000001d12267210 */ /* 0x000fc80007f5e0ff */
[----:B------:R-:W-:Y:S02]  /*b2f0*/  LEA.HI.X.SX32 R29, R29, R22, 0x1, P2 ;  /* 0x000000161d1d7211 */ /* 0x000fe400010f0eff */
[----:B------:R-:W-:-:S04]  /*b300*/  LEA R28, P2, R38, R52, 0x2 ;  /* 0x00000034261c7211 */ /* 0x000fc800078410ff */
[----:B------:R-:W-:-:S05]  /*b310*/  LEA.HI.X R29, R38, R53, R29, 0x2, P2 ;  /* 0x00000035261d7211 */ /* 0x000fca00010f141d */
[----:B------:R3:W5:Y:S02]  /*b320*/  LDG.E.128 R44, desc[UR36][R28.64] ;  /* 0x000000241c2c7981 */ /* 0x000764000c1e1d00 */
[C---:B-1---5:R-:W-:Y:S01]  /*b330*/  FFMA.FTZ R38, R39.reuse, R41, R9 ;  /* 0x0000002927267223 */ /* 0x062fe20000010009 */
[C---:B--2---:R-:W-:Y:S01]  /*b340*/  FFMA.FTZ R41, R39.reuse, R42, R10 ;  /* 0x0000002a27297223 */ /* 0x044fe2000001000a */
[C---:B------:R-:W-:Y:S01]  /*b350*/  FFMA.FTZ R40, R39.reuse, R40, R8 ;  /* 0x0000002827287223 */ /* 0x040fe20000010008 */
[----:B------:R-:W-:Y:S01]  /*b360*/  FFMA.FTZ R42, R39, R43, R11 ;  /* 0x0000002b272a7223 */ /* 0x000fe2000001000b */
[----:B------:R-:W-:Y:S06]  /*b370*/  @P1 BRA `(.L_x_1114) ;  /* 0x00000000002c1947 */ /* 0x000fec0003800000 */
[----:B------:R-:W2:Y:S04]  /*b380*/  @P5 LDG.E.128 R8, desc[UR36][R30.64] ;  /* 0x000000241e085981 */ /* 0x000ea8000c1e1d00 */
[----:B------:R-:W1:Y:S02]  /*b390*/  LDS.128 R48, [R23] ;  /* 0x0000000017307984 */ /* 0x000e640000000c00 */
[----:B-1----:R-:W-:Y:S01]  /*b3a0*/  FADD.FTZ R44, R48, R44 ;  /* 0x0000002c302c7221 */ /* 0x002fe20000010000 */
        /* <DEDUP_REMOVED lines=8> */
.L_x_1114:
[----:B------:R2:W4:Y:S01]  /*b430*/  LDS R11, [R37] ;  /* 0x00000000250b7984 */ /* 0x0005220000000800 */
[----:B---3--:R-:W-:Y:S01]  /*b440*/  IADD3 R28, P2, R26, 0x40, RZ ;  /* 0x000000401a1c7810 */ /* 0x008fe20007f5e0ff */
[----:B------:R-:W-:Y:S02]  /*b450*/  VIADD R0, R0, 0x10 ;  /* 0x0000001000007836 */ /* 0x000fe40000000000 */
[----:B------:R-:W-:Y:S01]  /*b460*/  VIADD R36, R36, 0x500 ;  /* 0x0000050024247836 */ /* 0x000fe20000000000 */
[----:B------:R-:W-:Y:S02]  /*b470*/  IADD3.X R29, RZ, R27, RZ, P2, !PT ;  /* 0x0000001bff1d7210 */ /* 0x000fe400017fe4ff */
[----:B------:R-:W-:Y:S02]  /*b480*/  ISETP.GE.AND P2, PT, R0, R25, PT ;  /* 0x000000190000720c */ /* 0x000fe40003f46270 */
[----:B--2---:R-:W-:Y:S01]  /*b490*/  IADD3 R37, R37, 0x40, RZ ;  /* 0x0000004025257810 */ /* 0x004fe20007ffe0ff */
[C---:B----4-:R-:W-:Y:S01]  /*b4a0*/  FFMA.FTZ R8, R11.reuse, R44, R40 ;  /* 0x0000002c0b087223 */ /* 0x050fe20000010028 */
[C---:B------:R-:W-:Y:S01]  /*b4b0*/  FFMA.FTZ R9, R11.reuse, R45, R38 ;  /* 0x0000002d0b097223 */ /* 0x040fe20000010026 */
[C---:B------:R-:W-:Y:S01]  /*b4c0*/  FFMA.FTZ R10, R11.reuse, R46, R41 ;  /* 0x0000002e0b0a7223 */ /* 0x040fe20000010029 */
[----:B------:R-:W-:-:S07]  /*b4d0*/  FFMA.FTZ R11, R11, R47, R42 ;  /* 0x0000002f0b0b7223 */ /* 0x000fce000001002a */
[----:B------:R-:W-:Y:S05]  /*b4e0*/  @!P2 BRA `(.L_x_1115) ;  /* 0xfffffffc0004a947 */ /* 0x000fea000383ffff */
.L_x_1109:
[----:B------:R-:W-:Y:S05]  /*b4f0*/  BSYNC B1 ;  /* 0x0000000000017941 */ /* 0x000fea0003800000 */
.L_x_1108:
[----:B------:R-:W-:-:S13]  /*b500*/  ISETP.GE.AND P2, PT, R24, UR9, PT ;  /* 0x0000000918007c0c */ /* 0x000fda000bf46270 */
[----:B------:R-:W-:Y:S05]  /*b510*/  @P2 BRA `(.L_x_1107) ;  /* 0x0000000c00a02947 */ /* 0x000fea0003800000 */
[----:B-1----:R-:W2:Y:S01]  /*b520*/  LDL R32, [R1+0x1a0] ;  /* 0x0001a00001207983 */ /* 0x002ea20000100800 */
[----:B------:R-:W2:Y:S01]  /*b530*/  LDC R31, c[0x0][0x288] ;  /* 0x0000a200ff1f7b82 */ /* 0x000ea20000000800 */
[----:B------:R-:W-:Y:S01]  /*b540*/  IMAD.U32 R0, RZ, RZ, UR39 ;  /* 0x00000027ff007e24 */ /* 0x000fe2000f8e00ff */
[----:B------:R-:W-:Y:S04]  /*b550*/  BSSY B1, `(.L_x_1116) ;  /* 0x000004b000017945 */ /* 0x000fe80003800000 */
[----:B------:R-:W-:Y:S02]  /*b560*/  IADD3 R0, -R17, -0x2, R0 ;  /* 0xfffffffe11007810 */ /* 0x000fe40007ffe100 */
[----:B------:R-:W1:Y:S02]  /*b570*/  LDC.64 R26, c[0x0][0x2e8] ;  /* 0x0000ba00ff1a7b82 */ /* 0x000e640000000a00 */
[----:B------:R-:W-:-:S04]  /*b580*/  IADD3 R0, R0, -UR6, RZ ;  /* 0x8000000600007c10 */ /* 0x000fc8000fffe0ff */
        /* <DEDUP_REMOVED lines=12> */
[----:B------:R-:W1:Y:S01]  /*b650*/  S2R R36, SR_CTAID.Y ;  /* 0x0000000000247919 */ /* 0x000e620000002600 */
[----:B------:R-:W2:Y:S01]  /*b660*/  I2F.RP R32, R30 ;  /* 0x0000001e00207306 */ /* 0x000ea20000209400 */
[----:B------:R-:W-:Y:S01]  /*b670*/  ISETP.GE.AND P2, PT, R24, RZ, PT ;  /* 0x000000ff1800720c */ /* 0x000fe20003f46270 */
[----:B------:R-:W-:Y:S01]  /*b680*/  ULDC.64 UR4, c[0x0][0x258] ;  /* 0x0000960000047ab9 */ /* 0x000fe20000000a00 */
[----:B------:R-:W-:-:S05]  /*b690*/  ISETP.NE.AND P4, PT, R33, RZ, PT ;  /* 0x000000ff2100720c */ /* 0x000fca0003f85270 */
[----:B--2---:R-:W2:Y:S02]  /*b6a0*/  MUFU.RCP R32, R32 ;  /* 0x0000002000207308 */ /* 0x004ea40000001000 */
[----:B--2---:R-:W-:-:S06]  /*b6b0*/  VIADD R29, R32, 0xffffffe ;  /* 0x0ffffffe201d7836 */ /* 0x004fcc0000000000 */
[----:B------:R-:W2:Y:S02]  /*b6c0*/  F2I.FTZ.U32.TRUNC.NTZ R29, R29 ;  /* 0x0000001d001d7305 */ /* 0x000ea4000021f000 */
[----:B--2---:R-:W-:-:S05]  /*b6d0*/  IADD3 R25, RZ, -R29, RZ ;  /* 0x8000001dff197210 */ /* 0x004fca0007ffe0ff */
        /* <DEDUP_REMOVED lines=10> */
[----:B-1----:R-:W-:-:S03]  /*b780*/  IMAD R30, R36, R33, RZ ;  /* 0x00000021241e7224 */ /* 0x002fc600078e02ff */
        /* <DEDUP_REMOVED lines=14> */
[C---:B------:R-:W-:Y:S01]  /*b870*/  LEA R30, P1, R31.reuse, R52, 0x2 ;  /* 0x000000341f1e7211 */ /* 0x040fe200078210ff */
[----:B------:R1:W2:Y:S03]  /*b880*/  LDS R25, [R34] ;  /* 0x0000000022197984 */ /* 0x0002a60000000800 */
[----:B------:R-:W-:-:S05]  /*b890*/  LEA.HI.X R31, R31, R53, R32, 0x2, P1 ;  /* 0x000000351f1f7211 */ /* 0x000fca00008f1420 */
        /* <DEDUP_REMOVED lines=16> */
.L_x_1120:
[C---:B--2--5:R-:W-:Y:S01]  /*b9a0*/  FFMA.FTZ R8, R25.reuse, R36, R8 ;  /* 0x0000002419087223 */ /* 0x064fe20000010008 */
[C---:B------:R-:W-:Y:S01]  /*b9b0*/  FFMA.FTZ R9, R25.reuse, R37, R9 ;  /* 0x0000002519097223 */ /* 0x040fe20000010009 */
[C---:B------:R-:W-:Y:S01]  /*b9c0*/  FFMA.FTZ R10, R25.reuse, R38, R10 ;  /* 0x00000026190a7223 */ /* 0x040fe2000001000a */
[----:B------:R-:W-:-:S07]  /*b9d0*/  FFMA.FTZ R11, R25, R39, R11 ;  /* 0x00000027190b7223 */ /* 0x000fce000001000b */
.L_x_1119:
[----:B------:R-:W-:Y:S05]  /*b9e0*/  BSYNC B2 ;  /* 0x0000000000027941 */ /* 0x000fea0003800000 */
.L_x_1118:
[----:B------:R-:W-:-:S07]  /*b9f0*/  VIADD R24, R24, 0x8 ;  /* 0x0000000818187836 */ /* 0x000fce0000000000 */
.L_x_1117:
[----:B------:R-:W-:Y:S05]  /*ba00*/  BSYNC B1 ;  /* 0x0000000000017941 */ /* 0x000fea0003800000 */
.L_x_1116:
[----:B------:R-:W-:-:S13]  /*ba10*/  LOP3.LUT P2, RZ, R0, 0xfffffff8, RZ, 0xc0, !PT ;  /* 0xfffffff800ff7812 */ /* 0x000fda000784c0ff */
[----:B------:R-:W-:Y:S05]  /*ba20*/  @!P2 BRA `(.L_x_1107) ;  /* 0x00000008005ca947 */ /* 0x000fea0003800000 */
[----:B-1----:R-:W2:Y:S01]  /*ba30*/  LDL R20, [R1+0x1a8] ;  /* 0x0001a80001147983 */ /* 0x002ea20000100800 */
[----:B------:R-:W-:Y:S01]  /*ba40*/  USHF.L.U32 UR4, UR6, 0x2, URZ ;  /* 0x0000000206047899 */ /* 0x000fe2000800063f */
[----:B------:R-:W-:Y:S01]  /*ba50*/  HFMA2.MMA R25, -RZ, RZ, 0, 4.76837158203125e-06 ;  /* 0x00000050ff197435 */ /* 0x000fe200000001ff */
[----:B------:R-:W-:-:S04]  /*ba60*/  IMAD.MOV.U32 R32, RZ, RZ, RZ ;  /* 0x000000ffff207224 */ /* 0x000fc800078e00ff */
[----:B------:R-:W-:-:S05]  /*ba70*/  LEA R0, R24, -UR4, 0x2 ;  /* 0x8000000418007c11 */ /* 0x000fca000f8e10ff */
[----:B------:R-:W-:Y:S01]  /*ba80*/  IMAD R25, R24, R25, 0x280 ;  /* 0x0000028018197424 */ /* 0x000fe200078e0219 */
[----:B--2---:R-:W-:-:S07]  /*ba90*/  IADD3 R35, R20, R0, RZ ;  /* 0x0000000014237210 */ /* 0x004fce0007ffe0ff */
.L_x_1127:
[----:B-1----:R-:W1:Y:S01]  /*baa0*/  LDC R51, c[0x0][0x284] ;  /* 0x0000a100ff337b82 */ /* 0x002e620000000800 */
        /* <DEDUP_REMOVED lines=11> */
[----:B------:R-:W-:Y:S01]  /*bb60*/  IMAD.MOV.U32 R20, RZ, RZ, RZ ;  /* 0x000000ffff147224 */ /* 0x000fe200078e00ff */
[----:B------:R-:W1:Y:S01]  /*bb70*/  S2R R36, SR_CTAID.Y ;  /* 0x0000000000247919 */ /* 0x000e620000002600 */
[----:B------:R-:W-:Y:S01]  /*bb80*/  ISETP.GE.AND P2, PT, R24, RZ, PT ;  /* 0x000000ff1800720c */ /* 0x000fe20003f46270 */
[----:B------:R-:W2:Y:S01]  /*bb90*/  I2F.RP R28, R29 ;  /* 0x0000001d001c7306 */ /* 0x000ea20000209400 */
[----:B------:R-:W-:Y:S01]  /*bba0*/  ISETP.NE.AND P4, PT, R51, RZ, PT ;  /* 0x000000ff3300720c */ /* 0x000fe20003f85270 */
[----:B------:R-:W-:-:S06]  /*bbb0*/  ULDC.64 UR4, c[0x0][0x258] ;  /* 0x0000960000047ab9 */ /* 0x000fcc0000000a00 */
[----:B--2---:R-:W2:Y:S02]  /*bbc0*/  MUFU.RCP R28, R28 ;  /* 0x0000001c001c7308 */ /* 0x004ea40000001000 */
[----:B--2---:R-:W-:-:S06]  /*bbd0*/  VIADD R33, R28, 0xffffffe ;  /* 0x0ffffffe1c217836 */ /* 0x004fcc0000000000 */
[----:B------:R2:W3:Y:S02]  /*bbe0*/  F2I.FTZ.U32.TRUNC.NTZ R21, R33 ;  /* 0x0000002100157305 */ /* 0x0004e4000021f000 */
[----:B--2---:R2:W4:Y:S01]  /*bbf0*/  LDS R33, [R34] ;  /* 0x0000000022217984 */ /* 0x0045220000000800 */
[----:B---3--:R-:W-:-:S05]  /*bc00*/  IADD3 R0, RZ, -R21, RZ ;  /* 0x80000015ff007210 */ /* 0x008fca0007ffe0ff */
[----:B------:R-:W-:Y:S01]  /*bc10*/  IMAD R37, R0, R29, RZ ;  /* 0x0000001d00257224 */ /* 0x000fe200078e02ff */
[----:B------:R-:W-:-:S03]  /*bc20*/  IABS R0, R24 ;  /* 0x0000001800007213 */ /* 0x000fc60000000000 */
        /* <DEDUP_REMOVED lines=26> */
[----:B------:R-:W-:-:S05]  /*bdd0*/  LEA.HI.X R29, R0, R49, R29, 0x2, P1 ;  /* 0x00000031001d7211 */ /* 0x000fca00008f141d */
[----:B------:R2:W5:Y:S01]  /*bde0*/  LDG.E.128 R36, desc[UR36][R28.64] ;  /* 0x000000241c247981 */ /* 0x000562000c1e1d00 */
[----:B------:R-:W-:-:S06]  /*bdf0*/  UISETP.NE.AND UP0, UPT, UR4, URZ, UPT ;  /* 0x0000003f0400728c */ /* 0x000fcc000bf05270 */
[----:B------:R-:W-:-:S13]  /*be00*/  PLOP3.LUT P1, PT, PT, PT, UP0, 0x80, 0x0 ;  /* 0x000000000000781c */ /* 0x000fda0003f2f008 */
[----:B--2-4-:R-:W-:Y:S05]  /*be10*/  @P1 BRA `(.L_x_1123) ;  /* 0x0000000000301947 */ /* 0x014fea0003800000 */
[----:B------:R-:W-:Y:S01]  /*be20*/  LOP3.LUT P5, RZ, R2, 0x8, RZ, 0xc0, !PT ;  /* 0x0000000802ff7812 */ /* 0x000fe200078ac0ff */
[----:B------:R-:W1:-:S12]  /*be30*/  LDS.128 R40, [R23] ;  /* 0x0000000017287984 */ /* 0x000e580000000c00 */
[----:B------:R-:W2:Y:S01]  /*be40*/  @P5 LDG.E.128 R44, desc[UR36][R26.64] ;  /* 0x000000241a2c5981 */ /* 0x000ea2000c1e1d00 */
[----:B-1---5:R-:W-:Y:S01]  /*be50*/  FADD.FTZ R36, R36, R40 ;  /* 0x0000002824247221 */ /* 0x022fe20000010000 */
        /* <DEDUP_REMOVED lines=8> */
.L_x_1123:
[C---:B-----5:R-:W-:Y:S01]  /*bee0*/  FFMA.FTZ R8, R33.reuse, R36, R8 ;  /* 0x0000002421087223 */ /* 0x060fe20000010008 */
[C---:B------:R-:W-:Y:S01]  /*bef0*/  FFMA.FTZ R9, R33.reuse, R37, R9 ;  /* 0x0000002521097223 */ /* 0x040fe20000010009 */
[C---:B------:R-:W-:Y:S01]  /*bf00*/  FFMA.FTZ R10, R33.reuse, R38, R10 ;  /* 0x00000026210a7223 */ /* 0x040fe2000001000a */
[----:B------:R-:W-:-:S07]  /*bf10*/  FFMA.FTZ R11, R33, R39, R11 ;  /* 0x00000027210b7223 */ /* 0x000fce000001000b */
.L_x_1122:
[----:B------:R-:W-:Y:S05]  /*bf20*/  BSYNC B1 ;  /* 0x0000000000017941 */ /* 0x000fea0003800000 */
.L_x_1121:
[----:B------:R-:W-:Y:S01]  /*bf30*/  VIADD R28, R24, 0x8 ;  /* 0x00000008181c7836 */ /* 0x000fe20000000000 */
[----:B------:R-:W-:Y:S04]  /*bf40*/  BSSY B1, `(.L_x_1124) ;  /* 0x0000040000017945 */ /* 0x000fe80003800000 */
[----:B------:R-:W-:-:S13]  /*bf50*/  ISETP.GE.AND P2, PT, R28, R51, PT ;  /* 0x000000331c00720c */ /* 0x000fda0003f46270 */
[----:B------:R-:W-:Y:S05]  /*bf60*/  @!P2 BRA `(.L_x_1125) ;  /* 0x0000000000f4a947 */ /* 0x000fea0003800000 */
[----:B------:R-:W-:Y:S01]  /*bf70*/  IABS R29, R51 ;  /* 0x00000033001d7213 */ /* 0x000fe20000000000 */
[----:B------:R-:W-:Y:S01]  /*bf80*/  HFMA2.MMA R20, -RZ, RZ, 0, 0 ;  /* 0x00000000ff147435 */ /* 0x000fe200000001ff */
[----:B-1----:R-:W1:Y:S01]  /*bf90*/  S2R R38, SR_CTAID.Y ;  /* 0x0000000000267919 */ /* 0x002e620000002600 */
[----:B------:R-:W-:Y:S01]  /*bfa0*/  ISETP.GE.AND P2, PT, R28, RZ, PT ;  /* 0x000000ff1c00720c */ /* 0x000fe20003f46270 */
[----:B------:R-:W2:Y:S01]  /*bfb0*/  I2F.RP R33, R29 ;  /* 0x0000001d00217306 */ /* 0x000ea20000209400 */
[----:B------:R-:W-:Y:S01]  /*bfc0*/  ISETP.NE.AND P4, PT, R51, RZ, PT ;  /* 0x000000ff3300720c */ /* 0x000fe20003f85270 */
[----:B------:R-:W-:-:S06]  /*bfd0*/  ULDC.64 UR4, c[0x0][0x258] ;  /* 0x0000960000047ab9 */ /* 0x000fcc0000000a00 */
[----:B--2---:R-:W2:Y:S02]  /*bfe0*/  MUFU.RCP R33, R33 ;  /* 0x0000002100217308 */ /* 0x004ea40000001000 */
[----:B--2---:R-:W-:Y:S02]  /*bff0*/  IADD3 R36, R33, 0xffffffe, RZ ;  /* 0x0ffffffe21247810 */ /* 0x004fe40007ffe0ff */
[----:B------:R2:W3:Y:S04]  /*c000*/  LDS R33, [R34+0x20] ;  /* 0x0000200022217984 */ /* 0x0004e80000000800 */
[----:B------:R-:W4:Y:S02]  /*c010*/  F2I.FTZ.U32.TRUNC.NTZ R21, R36 ;  /* 0x0000002400157305 */ /* 0x000f24000021f000 */
[----:B----4-:R-:W-:-:S04]  /*c020*/  IMAD.MOV R0, RZ, RZ, -R21 ;  /* 0x000000ffff007224 */ /* 0x010fc800078e0a15 */
[----:B------:R-:W-:Y:S01]  /*c030*/  IMAD R37, R0, R29, RZ ;  /* 0x0000001d00257224 */ /* 0x000fe200078e02ff */
[----:B------:R-:W-:-:S03]  /*c040*/  IABS R0, R28 ;  /* 0x0000001c00007213 */ /* 0x000fc60000000000 */
        /* <DEDUP_REMOVED lines=9> */
[----:B-1----:R-:W-:-:S04]  /*c0e0*/  IMAD R29, R38, R51, RZ ;  /* 0x00000033261d7224 */ /* 0x002fc800078e02ff */
        /* <DEDUP_REMOVED lines=8> */
[----:B------:R-:W4:Y:S02]  /*c170*/  LDG.E R20, desc[UR36][R20.64] ;  /* 0x0000002414147981 */ /* 0x000f24000c1e1900 */
[----:B----4-:R-:W-:Y:S01]  /*c180*/  IMAD R29, R20, UR4, RZ ;  /* 0x00000004141d7c24 */ /* 0x010fe2000f8e02ff */
        /* <DEDUP_REMOVED lines=10> */
[----:B--23--:R-:W-:Y:S05]  /*c230*/  @P1 BRA `(.L_x_1126) ;  /* 0x0000000000301947 */ /* 0x00cfea0003800000 */
        /* <DEDUP_REMOVED lines=12> */
.L_x_1126:
[C---:B-----5:R-:W-:Y:S01]  /*c300*/  FFMA.FTZ R8, R33.reuse, R36, R8 ;  /* 0x0000002421087223 */ /* 0x060fe20000010008 */
[C---:B------:R-:W-:Y:S01]  /*c310*/  FFMA.FTZ R9, R33.reuse, R37, R9 ;  /* 0x0000002521097223 */ /* 0x040fe20000010009 */
[C---:B------:R-:W-:Y:S01]  /*c320*/  FFMA.FTZ R10, R33.reuse, R38, R10 ;  /* 0x00000026210a7223 */ /* 0x040fe2000001000a */
[----:B------:R-:W-:-:S07]  /*c330*/  FFMA.FTZ R11, R33, R39, R11 ;  /* 0x00000027210b7223 */ /* 0x000fce000001000b */
.L_x_1125:
[----:B------:R-:W-:Y:S05]  /*c340*/  BSYNC B1 ;  /* 0x0000000000017941 */ /* 0x000fea0003800000 */
.L_x_1124:
[----:B------:R-:W-:Y:S01]  /*c350*/  IADD3 R24, R24, 0x10, RZ ;  /* 0x0000001018187810 */ /* 0x000fe20007ffe0ff */
[----:B------:R-:W-:Y:S01]  /*c360*/  VIADD R32, R32, 0x40 ;  /* 0x0000004020207836 */ /* 0x000fe20000000000 */
[----:B------:R-:W-:Y:S02]  /*c370*/  IADD3 R25, R25, 0x500, RZ ;  /* 0x0000050019197810 */ /* 0x000fe40007ffe0ff */
[----:B------:R-:W-:-:S13]  /*c380*/  ISETP.GE.AND P2, PT, R24, UR9, PT ;  /* 0x0000000918007c0c */ /* 0x000fda000bf46270 */
[----:B------:R-:W-:Y:S05]  /*c390*/  @!P2 BRA `(.L_x_1127) ;  /* 0xfffffff400c0a947 */ /* 0x000fea000383ffff */
.L_x_1107:
[----:B------:R-:W-:Y:S05]  /*c3a0*/  BSYNC B0 ;  /* 0x0000000000007941 */ /* 0x000fea0003800000 */
.L_x_1106:
[----:B------:R-:W-:Y:S01]  /*c3b0*/  ISETP.GT.OR P0, PT, R13, 0x13, P0 ;  /* 0x000000130d00780c */ /* 0x000fe20000704670 */
[----:B------:R-:W-:-:S12]  /*c3c0*/  BSSY B0, `(.L_x_1128) ;  /* 0x0000033000007945 */ /* 0x000fd80003800000 */
[----:B------:R-:W-:Y:S05]  /*c3d0*/  @P0 BRA `(.L_x_1129) ;  /* 0x0000000000c40947 */ /* 0x000fea0003800000 */
[----:B------:R-:W1:Y:S01]  /*c3e0*/  LDC.64 R28, c[0x0][0x250] ;  /* 0x00009400ff1c7b82 */ /* 0x000e620000000a00 */
[----:B------:R-:W-:Y:S02]  /*c3f0*/  UMOV UR4, 0x50 ;  /* 0x0000005000047882 */ /* 0x000fe40000000000 */
[----:B------:R-:W-:-:S06]  /*c400*/  UIMAD UR4, UR39, UR4, -0x50 ;  /* 0xffffffb0270474a4 */ /* 0x000fcc000f8e0204 */
[----:B------:R-:W-:Y:S01]  /*c410*/  IMAD.U32 R18, RZ, RZ, UR4 ;  /* 0x00000004ff127e24 */ /* 0x000fe2000f8e00ff */
[----:B------:R-:W-:-:S04]  /*c420*/  IADD3 R0, P0, R16, UR4, RZ ;  /* 0x0000000410007c10 */ /* 0x000fc8000ff1e0ff */
[----:B------:R-:W-:Y:S02]  /*c430*/  LEA.HI.X.SX32 R13, R18, R3, 0x1, P0 ;  /* 0x00000003120d7211 */ /* 0x000fe400000f0eff */
[----:B-1----:R-:W-:-:S04]  /*c440*/  LEA R20, P0, R0, R28, 0x2 ;  /* 0x0000001c00147211 */ /* 0x002fc800078010ff */
[----:B------:R-:W-:-:S05]  /*c450*/  LEA.HI.X R21, R0, R29, R13, 0x2, P0 ;  /* 0x0000001d00157211 */ /* 0x000fca00000f140d */
[----:B------:R1:W5:Y:S01]  /*c460*/  LDG.E.128 R24, desc[UR36][R20.64] ;  /* 0x0000002414187981 */ /* 0x000362000c1e1d00 */
[----:B------:R-:W-:Y:S04]  /*c470*/  BSSY B1, `(.L_x_1130) ;  /* 0x0000019000017945 */ /* 0x000fe80003800000 */
[----:B------:R-:W-:Y:S05]  /*c480*/  @P1 BRA `(.L_x_1131) ;  /* 0x00000000005c1947 */ /* 0x000fea0003800000 */
[----:B------:R-:W2:Y:S01]  /*c490*/  LDL.LU R30, [R1+0x1a0] ;  /* 0x0001a000011e7983 */ /* 0x000ea20000300800 */
[----:B------:R-:W-:-:S13]  /*c4a0*/  LOP3.LUT P2, RZ, R2, 0x8, RZ, 0xc0, !PT ;  /* 0x0000000802ff7812 */ /* 0x000fda000784c0ff */
[----:B------:R-:W2:Y:S08]  /*c4b0*/  @P2 LDC R0, c[0x0][0x288] ;  /* 0x0000a200ff002b82 */ /* 0x000eb00000000800 */
[----:B-1----:R-:W1:Y:S01]  /*c4c0*/  @P2 LDC.64 R20, c[0x0][0x2e8] ;  /* 0x0000ba00ff142b82 */ /* 0x002e620000000a00 */
[----:B--2---:R-:W-:-:S04]  /*c4d0*/  @P2 IMAD R19, R30, R0, R19 ;  /* 0x000000001e132224 */ /* 0x004fc800078e0213 */
[----:B------:R-:W-:-:S04]  /*c4e0*/  @P2 IMAD R19, R19, 0x50, R14 ;  /* 0x0000005013132824 */ /* 0x000fc800078e020e */
[----:B-1----:R-:W-:-:S06]  /*c4f0*/  @P2 IMAD.WIDE R20, R19, 0x4, R20 ;  /* 0x0000000413142825 */ /* 0x002fcc00078e0214 */
[----:B0-----:R-:W2:Y:S01]  /*c500*/  @P2 LDG.E.128 R20, desc[UR36][R20.64] ;  /* 0x0000002414142981 */ /* 0x001ea2000c1e1d00 */
[----:B------:R-:W-:Y:S01]  /*c510*/  UIMAD UR4, UR38, 0x50, URZ ;  /* 0x00000050260478a4 */ /* 0x000fe2000f8e023f */
[----:B-----5:R-:W-:Y:S01]  /*c520*/  FADD.FTZ R24, R24, R4 ;  /* 0x0000000418187221 */ /* 0x020fe20000010000 */
[----:B------:R-:W-:Y:S01]  /*c530*/  FADD.FTZ R25, R25, R5 ;  /* 0x0000000519197221 */ /* 0x000fe20000010000 */
[----:B------:R-:W-:Y:S01]  /*c540*/  FADD.FTZ R26, R26, R6 ;  /* 0x000000061a1a7221 */ /* 0x000fe20000010000 */
[----:B------:R-:W-:Y:S02]  /*c550*/  FADD.FTZ R27, R27, R7 ;  /* 0x000000071b1b7221 */ /* 0x000fe40000010000 */
[----:B------:R-:W-:Y:S02]  /*c560*/  IADD3 R16, P0, R16, UR4, RZ ;  /* 0x0000000410107c10 */ /* 0x000fe4000ff1e0ff */
[----:B------:R-:W-:-:S04]  /*c570*/  MOV R0, UR4 ;  /* 0x0000000400007c02 */ /* 0x000fc80008000f00 */
[----:B------:R-:W-:Y:S02]  /*c580*/  LEA.HI.X.SX32 R3, R0, R3, 0x1, P0 ;  /* 0x0000000300037211 */ /* 0x000fe400000f0eff */
[----:B------:R-:W-:-:S04]  /*c590*/  LEA R2, P0, R16, R28, 0x2 ;  /* 0x0000001c10027211 */ /* 0x000fc800078010ff */
[----:B------:R-:W-:Y:S01]  /*c5a0*/  LEA.HI.X R3, R16, R29, R3, 0x2, P0 ;  /* 0x0000001d10037211 */ /* 0x000fe200000f1403 */
[----:B--2---:R-:W-:Y:S01]  /*c5b0*/  @P2 FMUL.FTZ R24, R24, R20 ;  /* 0x0000001418182220 */ /* 0x004fe20000410000 */
[----:B------:R-:W-:Y:S01]  /*c5c0*/  @P2 FMUL.FTZ R25, R25, R21 ;  /* 0x0000001519192220 */ /* 0x000fe20000410000 */
[----:B------:R-:W-:Y:S01]  /*c5d0*/  @P2 FMUL.FTZ R26, R26, R22 ;  /* 0x000000161a1a2220 */ /* 0x000fe20000410000 */
[----:B------:R-:W-:-:S05]  /*c5e0*/  @P2 FMUL.FTZ R27, R27, R23 ;  /* 0x000000171b1b2220 */ /* 0x000fca0000410000 */
[----:B------:R2:W-:Y:S02]  /*c5f0*/  STG.E.128 desc[UR36][R2.64], R24 ;  /* 0x0000001802007986 */ /* 0x0005e4000c101d24 */
.L_x_1131:
[----:B------:R-:W-:Y:S05]  /*c600*/  BSYNC B1 ;  /* 0x0000000000017941 */ /* 0x000fea0003800000 */
.L_x_1130:
[----:B------:R-:W3:Y:S01]  /*c610*/  S2UR UR5, SR_CgaCtaId ;  /* 0x00000000000579c3 */ /* 0x000ee20000008800 */
[----:B------:R-:W-:Y:S01]  /*c620*/  UMOV UR4, 0x400 ;  /* 0x0000040000047882 */ /* 0x000fe20000000000 */
[----:B------:R-:W-:Y:S02]  /*c630*/  UIADD3 UR7, UR9, -UR6, URZ ;  /* 0x8000000609077290 */ /* 0x000fe4000fffe03f */
[----:B------:R-:W-:-:S04]  /*c640*/  UIADD3 UR4, UR4, 0x440, URZ ;  /* 0x0000044004047890 */ /* 0x000fc8000fffe03f */
[----:B--2---:R-:W-:Y:S01]  /*c650*/  IMAD.U32 R3, RZ, RZ, UR7 ;  /* 0x00000007ff037e24 */ /* 0x004fe2000f8e00ff */
[----:B---3--:R-:W-:-:S06]  /*c660*/  ULEA UR4, UR5, UR4, 0x18 ;  /* 0x0000000405047291 */ /* 0x008fcc000f8ec03f */
[----:B------:R-:W-:-:S05]  /*c670*/  MOV R0, UR4 ;  /* 0x0000000400007c02 */ /* 0x000fca0008000f00 */
[----:B------:R-:W-:Y:S01]  /*c680*/  IMAD R3, R3, 0x4, R0 ;  /* 0x0000000403037824 */ /* 0x000fe200078e0200 */
[----:B------:R-:W-:Y:S05]  /*c690*/  STL [R1+0x1a8], R0 ;  /* 0x0001a80001007387 */ /* 0x000fea0000100800 */
[----:B------:R-:W2:Y:S02]  /*c6a0*/  LDS R3, [R3] ;  /* 0x0000000003037984 */ /* 0x000ea40000000800 */
[C---:B--2--5:R-:W-:Y:S01]  /*c6b0*/  FFMA.FTZ R8, R3.reuse, R24, R8 ;  /* 0x0000001803087223 */ /* 0x064fe20000010008 */
[C---:B------:R-:W-:Y:S01]  /*c6c0*/  FFMA.FTZ R9, R3.reuse, R25, R9 ;  /* 0x0000001903097223 */ /* 0x040fe20000010009 */
[C---:B------:R-:W-:Y:S01]  /*c6d0*/  FFMA.FTZ R10, R3.reuse, R26, R10 ;  /* 0x0000001a030a7223 */ /* 0x040fe2000001000a */
[----:B------:R-:W-:-:S07]  /*c6e0*/  FFMA.FTZ R11, R3, R27, R11 ;  /* 0x0000001b030b7223 */ /* 0x000fce000001000b */
.L_x_1129:
[----:B------:R-:W-:Y:S05]  /*c6f0*/  BSYNC B0 ;  /* 0x0000000000007941 */ /* 0x000fea0003800000 */
.L_x_1128:
[----:B------:R-:W-:Y:S01]  /*c700*/  IADD3 R0, R12, 0x1f, RZ ;  /* 0x0000001f0c007810 */ /* 0x000fe20007ffe0ff */
[----:B------:R-:W-:Y:S03]  /*c710*/  BAR.SYNC.DEFER_BLOCKING 0x0 ;  /* 0x0000000000007b1d */ /* 0x000fe60000010000 */
[----:B------:R-:W-:-:S03]  /*c720*/  ISETP.GT.U32.OR P0, PT, R0, 0x3e, P3 ;  /* 0x0000003e0000780c */ /* 0x000fc60001f04470 */
[----:B------:R-:W-:Y:S10]  /*c730*/  @P3 BRA `(.L_x_1132) ;  /* 0x0000000000943947 */ /* 0x000ff40003800000 */
[----:B------:R-:W2:Y:S01]  /*c740*/  LDL.LU R2, [R1+0x1a8] ;  /* 0x0001a80001027983 */ /* 0x000ea20000300800 */
[----:B------:R-:W-:Y:S01]  /*c750*/  LOP3.LUT R0, R12, 0xffffff80, RZ, 0xc0, !PT ;  /* 0xffffff800c007812 */ /* 0x000fe200078ec0ff */
[----:B------:R-:W-:Y:S01]  /*c760*/  IMAD R17, R17, 0x50, R14 ;  /* 0x0000005011117824 */ /* 0x000fe200078e020e */
[----:B------:R-:W-:Y:S05]  /*c770*/  WARPSYNC.ALL ;  /* 0x0000000000007948 */ /* 0x000fea0003800000 */
[----:B------:R-:W-:Y:S02]  /*c780*/  ISETP.NE.AND P1, PT, R0, 0x80, PT ;  /* 0x000000800000780c */ /* 0x000fe40003f25270 */
[----:B------:R-:W-:-:S02]  /*c790*/  ISETP.GT.AND P2, PT, R12, 0x7f, PT ;  /* 0x0000007f0c00780c */ /* 0x000fc40003f44270 */
[C---:B------:R-:W-:Y:S02]  /*c7a0*/  LOP3.LUT R0, R12.reuse, 0xffffffc0, RZ, 0xc0, !PT ;  /* 0xffffffc00c007812 */ /* 0x040fe400078ec0ff */
[----:B------:R-:W-:Y:S01]  /*c7b0*/  ISETP.GT.AND P3, PT, R12, 0x3f, PT ;  /* 0x0000003f0c00780c */ /* 0x000fe20003f64270 */
[----:B--2---:R-:W-:-:S06]  /*c7c0*/  IMAD R17, R17, 0x4, R2 ;  /* 0x0000000411117824 */ /* 0x004fcc00078e0202 */
[----:B------:R-:W-:Y:S01]  /*c7d0*/  @!P1 STS.128 [R17+-0x500], R8 ;  /* 0xfffb000811009388 */ /* 0x000fe20000000c00 */
[----:B------:R-:W-:Y:S01]  /*c7e0*/  BAR.SYNC.DEFER_BLOCKING 0x0 ;  /* 0x0000000000007b1d */ /* 0x000fe20000010000 */
[----:B------:R-:W-:Y:S02]  /*c7f0*/  ISETP.NE.AND P1, PT, R0, 0x40, PT ;  /* 0x000000400000780c */ /* 0x000fe40003f25270 */
[----:B------:R-:W-:-:S03]  /*c800*/  LOP3.LUT R0, R12, 0xffffffe0, RZ, 0xc0, !PT ;  /* 0xffffffe00c007812 */ /* 0x000fc600078ec0ff */
[----:B0-----:R-:W0:Y:S02]  /*c810*/  @!P2 LDS.128 R4, [R17] ;  /* 0x000000001104a984 */ /* 0x001e240000000c00 */
[----:B0-----:R-:W-:Y:S01]  /*c820*/  @!P2 FADD.FTZ R8, R8, R4 ;  /* 0x000000040808a221 */ /* 0x001fe20000010000 */
[----:B------:R-:W-:Y:S01]  /*c830*/  @!P2 FADD.FTZ R9, R9, R5 ;  /* 0x000000050909a221 */ /* 0x000fe20000010000 */
[----:B------:R-:W-:Y:S01]  /*c840*/  @!P2 FADD.FTZ R10, R10, R6 ;  /* 0x000000060a0aa221 */ /* 0x000fe20000010000 */
[----:B------:R-:W-:Y:S01]  /*c850*/  @!P2 FADD.FTZ R11, R11, R7 ;  /* 0x000000070b0ba221 */ /* 0x000fe20000010000 */
[----:B------:R-:W-:Y:S01]  /*c860*/  BAR.SYNC.DEFER_BLOCKING 0x0 ;  /* 0x0000000000007b1d */ /* 0x000fe20000010000 */
[----:B------:R-:W-:-:S05]  /*c870*/  ISETP.GT.AND P2, PT, R12, 0x1f, PT ;  /* 0x0000001f0c00780c */ /* 0x000fca0003f44270 */
[----:B------:R-:W-:Y:S02]  /*c880*/  @!P1 STS.128 [R17+-0x280], R8 ;  /* 0xfffd800811009388 */ /* 0x000fe40000000c00 */
[----:B------:R-:W-:Y:S01]  /*c890*/  BAR.SYNC.DEFER_BLOCKING 0x0 ;  /* 0x0000000000007b1d */ /* 0x000fe20000010000 */
[----:B------:R-:W-:-:S05]  /*c8a0*/  ISETP.NE.AND P1, PT, R0, 0x20, PT ;  /* 0x000000200000780c */ /* 0x000fca0003f25270 */
[----:B------:R-:W0:Y:S02]  /*c8b0*/  @!P3 LDS.128 R4, [R17] ;  /* 0x000000001104b984 */ /* 0x000e240000000c00 */
[----:B0-----:R-:W-:Y:S01]  /*c8c0*/  @!P3 FADD.FTZ R8, R8, R4 ;  /* 0x000000040808b221 */ /* 0x001fe20000010000 */
[----:B------:R-:W-:Y:S01]  /*c8d0*/  @!P3 FADD.FTZ R9, R9, R5 ;  /* 0x000000050909b221 */ /* 0x000fe20000010000 */
[----:B------:R-:W-:Y:S01]  /*c8e0*/  @!P3 FADD.FTZ R10, R10, R6 ;  /* 0x000000060a0ab221 */ /* 0x000fe20000010000 */
[----:B------:R-:W-:Y:S01]  /*c8f0*/  @!P3 FADD.FTZ R11, R11, R7 ;  /* 0x000000070b0bb221 */ /* 0x000fe20000010000 */
[----:B------:R-:W-:Y:S06]  /*c900*/  BAR.SYNC.DEFER_BLOCKING 0x0 ;  /* 0x0000000000007b1d */ /* 0x000fec0000010000 */
[----:B------:R-:W-:Y:S02]  /*c910*/  @!P1 STS.128 [R17+-0x140], R8 ;  /* 0xfffec00811009388 */ /* 0x000fe40000000c00 */
[----:B------:R-:W-:Y:S06]  /*c920*/  BAR.SYNC.DEFER_BLOCKING 0x0 ;  /* 0x0000000000007b1d */ /* 0x000fec0000010000 */
[----:B------:R-:W0:Y:S02]  /*c930*/  @!P2 LDS.128 R4, [R17] ;  /* 0x000000001104a984 */ /* 0x000e240000000c00 */
[----:B0-----:R-:W-:Y:S01]  /*c940*/  @!P2 FADD.FTZ R8, R8, R4 ;  /* 0x000000040808a221 */ /* 0x001fe20000010000 */
[----:B------:R-:W-:Y:S01]  /*c950*/  @!P2 FADD.FTZ R9, R9, R5 ;  /* 0x000000050909a221 */ /* 0x000fe20000010000 */
[----:B------:R-:W-:Y:S01]  /*c960*/  @!P2 FADD.FTZ R10, R10, R6 ;  /* 0x000000060a0aa221 */ /* 0x000fe20000010000 */
[----:B------:R-:W-:Y:S01]  /*c970*/  @!P2 FADD.FTZ R11, R11, R7 ;  /* 0x000000070b0ba221 */ /* 0x000fe20000010000 */
[----:B------:R-:W-:Y:S06]  /*c980*/  BAR.SYNC.DEFER_BLOCKING 0x0 ;  /* 0x0000000000007b1d */ /* 0x000fec0000010000 */
.L_x_1132:
[----:B------:R-:W-:Y:S05]  /*c990*/  @P0 EXIT ;  /* 0x000000000000094d */ /* 0x000fea0003800000 */
[----:B------:R-:W2:Y:S02]  /*c9a0*/  LDC R0, c[0x0][0x308] ;  /* 0x0000c200ff007b82 */ /* 0x000ea40000000800 */
[----:B--2---:R-:W-:-:S13]  /*c9b0*/  ISETP.NE.AND P0, PT, R0, 0x2, PT ;  /* 0x000000020000780c */ /* 0x004fda0003f05270 */
[----:B------:R-:W2:Y:S01]  /*c9c0*/  @P0 LDC.64 R2, c[0x0][0x210] ;  /* 0x00008400ff020b82 */ /* 0x000ea20000000a00 */
[----:B0-----:R-:W-:-:S04]  /*c9d0*/  @P0 IMAD R5, R15, 0x50, R14 ;  /* 0x000000500f050824 */ /* 0x001fc800078e020e */
[----:B--2---:R-:W-:-:S05]  /*c9e0*/  @P0 IMAD.WIDE R2, R5, 0x4, R2 ;  /* 0x0000000405020825 */ /* 0x004fca00078e0202 */
[----:B------:R0:W-:Y:S01]  /*c9f0*/  @P0 STG.E.128 desc[UR36][R2.64], R8 ;  /* 0x0000000802000986 */ /* 0x0001e2000c101d24 */
[----:B------:R-:W-:Y:S05]  /*ca00*/  @P0 EXIT ;  /* 0x000000000000094d */ /* 0x000fea0003800000 */
[----:B0-----:R-:W0:Y:S01]  /*ca10*/  LDC.64 R2, c[0x0][0x300] ;  /* 0x0000c000ff027b82 */ /* 0x001e220000000a00 */
[----:B------:R-:W-:Y:S01]  /*ca20*/  IMAD R14, R15, 0x50, R14 ;  /* 0x000000500f0e7824 */ /* 0x000fe200078e020e */
[----:B------:R-:W-:Y:S01]  /*ca30*/  ULDC.64 UR4, c[0x0][0x210] ;  /* 0x0000840000047ab9 */ /* 0x000fe20000000a00 */
[----:B0-----:R-:W2:Y:S02]  /*ca40*/  LDG.E R2, desc[UR36][R2.64] ;  /* 0x0000002402027981 */ /* 0x001ea4000c1e1900 */
[C---:B--2---:R-:W-:Y:S01]  /*ca50*/  FMUL.FTZ R8, R2.reuse, R8 ;  /* 0x0000000802087220 */ /* 0x044fe20000410000 */
[C---:B------:R-:W-:Y:S01]  /*ca60*/  FMUL.FTZ R9, R2.reuse, R9 ;  /* 0x0000000902097220 */ /* 0x040fe20000410000 */
[C---:B------:R-:W-:Y:S01]  /*ca70*/  FMUL.FTZ R10, R2.reuse, R10 ;  /* 0x0000000a020a7220 */ /* 0x040fe20000410000 */
[----:B------:R-:W-:-:S03]  /*ca80*/  FMUL.FTZ R11, R2, R11 ;  /* 0x0000000b020b7220 */ /* 0x000fc60000410000 */
[----:B------:R-:W0:Y:S08]  /*ca90*/  F2I.S8.NTZ R8, R8 ;  /* 0x0000000800087305 */ /* 0x000e300000202100 */
[----:B------:R-:W2:Y:S01]  /*caa0*/  F2I.S8.NTZ R9, R9 ;  /* 0x0000000900097305 */ /* 0x000ea20000202100 */
[----:B0-----:R-:W-:-:S07]  /*cab0*/  PRMT R0, R8, 0x8880, RZ ;  /* 0x0000888008007816 */ /* 0x001fce00000000ff */
[----:B------:R-:W0:Y:S01]  /*cac0*/  F2I.S8.NTZ R10, R10 ;  /* 0x0000000a000a7305 */ /* 0x000e220000202100 */
[----:B------:R-:W-:Y:S02]  /*cad0*/  PRMT R0, R0, 0x7710, RZ ;  /* 0x0000771000007816 */ /* 0x000fe400000000ff */
[----:B--2---:R-:W-:-:S05]  /*cae0*/  PRMT R4, R9, 0x8880, RZ ;  /* 0x0000888009047816 */ /* 0x004fca00000000ff */
[----:B------:R-:W2:Y:S01]  /*caf0*/  F2I.S8.NTZ R11, R11 ;  /* 0x0000000b000b7305 */ /* 0x000ea20000202100 */
[----:B------:R-:W-:Y:S02]  /*cb00*/  LOP3.LUT R3, R0, 0xff, RZ, 0xc0, !PT ;  /* 0x000000ff00037812 */ /* 0x000fe400078ec0ff */
[----:B------:R-:W-:Y:S02]  /*cb10*/  PRMT R2, R4, 0x7710, RZ ;  /* 0x0000771004027816 */ /* 0x000fe400000000ff */
[----:B0-----:R-:W-:Y:S02]  /*cb20*/  PRMT R0, R10, 0x8880, RZ ;  /* 0x000088800a007816 */ /* 0x001fe400000000ff */
[----:B------:R-:W-:Y:S02]  /*cb30*/  PRMT R3, R2, 0x7604, R3 ;  /* 0x0000760402037816 */ /* 0x000fe40000000003 */
[----:B------:R-:W-:Y:S02]  /*cb40*/  PRMT R0, R0, 0x7710, RZ ;  /* 0x0000771000007816 */ /* 0x000fe400000000ff */
[----:B------:R-:W-:-:S02]  /*cb50*/  IADD3 R2, P0, R14, UR4, RZ ;  /* 0x000000040e027c10 */ /* 0x000fc4000ff1e0ff */
[----:B--2---:R-:W-:Y:S02]  /*cb60*/  PRMT R4, R11, 0x8880, RZ ;  /* 0x000088800b047816 */ /* 0x004fe400000000ff */
[----:B------:R-:W-:Y:S02]  /*cb70*/  PRMT R5, R0, 0x7054, R3 ;  /* 0x0000705400057816 */ /* 0x000fe40000000003 */
[----:B------:R-:W-:Y:S02]  /*cb80*/  PRMT R4, R4, 0x7710, RZ ;  /* 0x0000771004047816 */ /* 0x000fe400000000ff */
[----:B------:R-:W-:Y:S02]  /*cb90*/  LEA.HI.X.SX32 R3, R14, UR5, 0x1, P0 ;  /* 0x000000050e037c11 */ /* 0x000fe400080f0eff */
[----:B------:R-:W-:-:S05]  /*cba0*/  PRMT R5, R4, 0x654, R5 ;  /* 0x0000065404057816 */ /* 0x000fca0000000005 */
[----:B------:R-:W-:Y:S01]  /*cbb0*/  STG.E desc[UR36][R2.64], R5 ;  /* 0x0000000502007986 */ /* 0x000fe2000c101924 */
[----:B------:R-:W-:Y:S05]  /*cbc0*/  EXIT ;  /* 0x000000000000794d */ /* 0x000fea0003800000 */
.L_x_1002:
[----:B------:R-:W-:Y:S01]  /*cbd0*/  HFMA2.MMA R12, -RZ, RZ, 0, 9.5367431640625e-07 ;  /* 0x00000010ff0c7435 */ /* 0x000fe200000001ff */
[----:B------:R-:W-:Y:S01]  /*cbe0*/  IMAD.MOV.U32 R11, RZ, RZ, 0x1f ;  /* 0x0000001fff0b7424 */ /* 0x000fe200078e00ff */
[----:B-1----:R-:W-:-:S09]  /*cbf0*/  MOV R15, 0xffffffff ;  /* 0xffffffff000f7802 */ /* 0x002fd20000000f00 */
[----:B----4-:R-:W-:Y:S05]  /*cc00*/  WARPSYNC.COLLECTIVE R15, `(.L_x_1133) ;  /* 0x000000000f087348 */ /* 0x010fea0003c00000 */
[----:B------:R0:W1:Y:S02]  /*cc10*/  SHFL.BFLY P6, R14, R13, R12, R11 ;  /* 0x0c00000c0d0e7389 */ /* 0x00006400000c000b */
[----:B01--4-:R-:W-:Y:S01]  /*cc20*/  ENDCOLLECTIVE ;  /* 0x000000000000791b */ /* 0x013fe20003800000 */
.L_x_1133:
[----:B------:R-:W-:Y:S01]  /*cc30*/  HFMA2.MMA R12, -RZ, RZ, 0, 4.76837158203125e-07 ;  /* 0x00000008ff0c7435 */ /* 0x000fe200000001ff */
[----:B------:R-:W-:-:S04]  /*cc40*/  FADD.FTZ R3, R13, R14 ;  /* 0x0000000e0d037221 */ /* 0x000fc80000010000 */
[----:B------:R-:W-:-:S07]  /*cc50*/  IMAD.MOV.U32 R13, RZ, RZ, R3 ;  /* 0x000000ffff0d7224 */ /* 0x000fce00078e0003 */
[----:B------:R-:W-:Y:S05]  /*cc60*/  WARPSYNC.COLLECTIVE R15, `(.L_x_1134) ;  /* 0x000000000f087348 */ /* 0x000fea0003c00000 */
[----:B------:R0:W1:Y:S02]  /*cc70*/  SHFL.BFLY P6, R14, R13, R12, R11 ;  /* 0x0c00000c0d0e7389 */ /* 0x00006400000c000b */
[----:B01----:R-:W-:Y:S01]  /*cc80*/  ENDCOLLECTIVE ;  /* 0x000000000000791b */ /* 0x003fe20003800000 */
.L_x_1134:
[----:B------:R-:W-:Y:S01]  /*cc90*/  MOV R12, 0x4 ;  /* 0x00000004000c7802 */ /* 0x000fe20000000f00 */
[----:B------:R-:W-:-:S04]  /*cca0*/  FADD.FTZ R4, R3, R14 ;  /* 0x0000000e03047221 */ /* 0x000fc80000010000 */
[----:B------:R-:W-:-:S07]  /*ccb0*/  IMAD.MOV.U32 R13, RZ, RZ, R4 ;  /* 0x000000ffff0d7224 */ /* 0x000fce00078e0004 */
[----:B------:R-:W-:Y:S05]  /*ccc0*/  WARPSYNC.COLLECTIVE R15, `(.L_x_1135) ;  /* 0x000000000f087348 */ /* 0x000fea0003c00000 */
[----:B------:R0:W1:Y:S02]  /*ccd0*/  SHFL.BFLY P6, R14, R13, R12, R11 ;  /* 0x0c00000c0d0e7389 */ /* 0x00006400000c000b */
[----:B01----:R-:W-:Y:S01]  /*cce0*/  ENDCOLLECTIVE ;  /* 0x000000000000791b */ /* 0x003fe20003800000 */
.L_x_1135:
[----:B------:R-:W-:Y:S01]  /*ccf0*/  HFMA2.MMA R12, -RZ, RZ, 0, 1.1920928955078125e-07 ;  /* 0x00000002ff0c7435 */ /* 0x000fe200000001ff */
[----:B------:R-:W-:-:S04]  /*cd00*/  FADD.FTZ R5, R4, R14 ;  /* 0x0000000e04057221 */ /* 0x000fc80000010000 */
[----:B------:R-:W-:-:S07]  /*cd10*/  IMAD.MOV.U32 R13, RZ, RZ, R5 ;  /* 0x000000ffff0d7224 */ /* 0x000fce00078e0005 */
[----:B------:R-:W-:Y:S05]  /*cd20*/  WARPSYNC.COLLECTIVE R15, `(.L_x_1136) ;  /* 0x000000000f087348 */ /* 0x000fea0003c00000 */
[----:B------:R0:W1:Y:S02]  /*cd30*/  SHFL.BFLY P6, R14, R13, R12, R11 ;  /* 0x0c00000c0d0e7389 */ /* 0x00006400000c000b */
[----:B01----:R-:W-:Y:S01]  /*cd40*/  ENDCOLLECTIVE ;  /* 0x000000000000791b */ /* 0x003fe20003800000 */
.L_x_1136:
[----:B------:R-:W-:Y:S01]  /*cd50*/  MOV R12, 0x1 ;  /* 0x00000001000c7802 */ /* 0x000fe20000000f00 */
[----:B------:R-:W-:-:S04]  /*cd60*/  FADD.FTZ R6, R5, R14 ;  /* 0x0000000e05067221 */ /* 0x000fc80000010000 */
[----:B------:R-:W-:-:S07]  /*cd70*/  IMAD.MOV.U32 R13, RZ, RZ, R6 ;  /* 0x000000ffff0d7224 */ /* 0x000fce00078e0006 */
[----:B------:R-:W-:Y:S05]  /*cd80*/  WARPSYNC.COLLECTIVE R15, `(.L_x_1137) ;  /* 0x000000000f087348 */ /* 0x000fea0003c00000 */
[----:B------:R0:W1:Y:S02]  /*cd90*/  SHFL.BFLY P6, R14, R13, R12, R11 ;  /* 0x0c00000c0d0e7389 */ /* 0x00006400000c000b */
[----:B01----:R-:W-:Y:S01]  /*cda0*/  ENDCOLLECTIVE ;  /* 0x000000000000791b */ /* 0x003fe20003800000 */
.L_x_1137:
[----:B------:R-:W-:Y:S05]  /*cdb0*/  BRA `(.L_x_1138) ;  /* 0xffffff50006c7947 */ /* 0x000fea000383ffff */
.L_x_1139:
        /* <DEDUP_REMOVED lines=12> */
.L_x_3325:


//--------------------- .text._ZN4mmha33masked_multihead_attention_kernelIfLi80ELi128ELi2ELi32ELi128ELb1ELb1EEEv26Multihead_attention_paramsIT_XT5_EE --------------------------
	.section	.text._ZN4mmha33masked_multihead_attention_kernelIfLi80ELi128ELi2ELi32ELi128ELb1ELb1EEEv26Multihead_attention_paramsIT_XT5_EE,"ax",@progbits
	.align	128
        .global         _ZN4mmha33masked_multihead_attention_kernelIfLi80ELi128ELi2ELi32ELi128ELb1ELb1EEEv26Multihead_attention_paramsIT_XT5_EE
        .type           _ZN4mmha33masked_multihead_attention_kernelIfLi80ELi128ELi2ELi32ELi128ELb1ELb1EEEv26Multihead_attention_paramsIT_XT5_EE,@function
        .size           _ZN4mmha33masked_multihead_attention_kernelIfLi80ELi128ELi2ELi32ELi128ELb1ELb1EEEv26Multihead_attention_paramsIT_XT5_EE,(.L_x_3326 - _ZN4mmha33masked_multihead_attention_kernelIfLi80ELi128ELi2ELi32ELi128ELb1ELb1EEEv26Multihead_attention_paramsIT_XT5_EE)
        .other          _ZN4mmha33masked_multihead_attention_kernelIfLi80ELi128ELi2ELi32ELi128ELb1ELb1EEEv26Multihead_attention_paramsIT_XT5_EE,@"STO_CUDA_ENTRY STV_DEFAULT"
_ZN4mmha33masked_multihead_attention_kernelIfLi80ELi128ELi2ELi32ELi128ELb1ELb1EEEv26Multihead_attention_paramsIT_XT5_EE:
.text._ZN4mmha33masked_multihead_attention_kernelIfLi80ELi128ELi2ELi32ELi128ELb1ELb1EEEv26Multihead_attention_paramsIT_XT5_EE:
        /* <DEDUP_REMOVED lines=12> */
.L_x_1140:
[----:B------:R-:W0:Y:S01]  /*00c0*/  LDC R29, c[0x0][0x280] ;  /* 0x0000a000ff1d7b82 */ /* 0x000e220000000800 */
[----:B------:R-:W-:-:S07]  /*00d0*/  IMAD.MOV.U32 R17, RZ, RZ, RZ ;  /* 0x000000ffff117224 */ /* 0x000fce00078e00ff */
[----:B------:R-:W1:Y:S08]  /*00e0*/  LDC.64 R8, c[0x0][0x2f0] ;  /* 0x0000bc00ff087b82 */ /* 0x000e700000000a00 */
[----:B------:R-:W2:Y:S01]  /*00f0*/  LDC R44, c[0x0][0x29c] ;  /* 0x0000a700ff2c7b82 */ /* 0x000ea20000000800 */
[----:B------:R-:W3:Y:S01]  /*0100*/  S2R R23, SR_TID.X ;  /* 0x0000000000177919 */ /* 0x000ee20000002100 */
[----:B------:R-:W-:Y:S01]  /*0110*/  ULDC UR4, c[0x0][0x288] ;  /* 0x0000a20000047ab9 */ /* 0x000fe20000000800 */
[----:B------:R-:W-:-:S02]  /*0120*/  LOP3.LUT R27, R27, 0xfffffff7, RZ, 0xc0, !PT ;  /* 0xfffffff71b1b7812 */ /* 0x000fc400078ec0ff */
[----:B0-----:R-:W-:Y:S01]  /*0130*/  IABS R3, R29 ;  /* 0x0000001d00037213 */ /* 0x001fe20000000000 */
[----:B------:R-:W0:Y:S02]  /*0140*/  S2R R19, SR_CTAID.X ;  /* 0x0000000000137919 */ /* 0x000e240000002500 */
[----:B------:R-:W4:Y:S01]  /*0150*/  LDC.64 R12, c[0x0][0x2a8] ;  /* 0x0000aa00ff0c7b82 */ /* 0x000f220000000a00 */
[----:B------:R-:W3:Y:S01]  /*0160*/  I2F.RP R0, R3 ;  /* 0x0000000300007306 */ /* 0x000ee20000209400 */
[----:B-1----:R-:W-:-:S04]  /*0170*/  ISETP.NE.U32.AND P0, PT, R8, RZ, PT ;  /* 0x000000ff0800720c */ /* 0x002fc80003f05070 */
[----:B------:R-:W-:-:S04]  /*0180*/  ISETP.NE.AND.EX P0, PT, R9, RZ, PT, P0 ;  /* 0x000000ff0900720c */ /* 0x000fc80003f05300 */
[----:B--2---:R-:W-:Y:S01]  /*0190*/  ISETP.EQ.AND P3, PT, R44, RZ, P0 ;  /* 0x000000ff2c00720c */ /* 0x004fe20000762270 */
[----:B---3--:R-:W1:Y:S01]  /*01a0*/  MUFU.RCP R0, R0 ;  /* 0x0000000000007308 */ /* 0x008e620000001000 */
[----:B------:R-:W-:Y:S01]  /*01b0*/  BSSY B0, `(.L_x_1141) ;  /* 0x0000040000007945 */ /* 0x000fe20003800000 */
[----:B------:R-:W-:Y:S02]  /*01c0*/  CS2R R40, SRZ ;  /* 0x0000000000287805 */ /* 0x000fe4000001ff00 */
[----:B------:R-:W-:Y:S01]  /*01d0*/  CS2R R42, SRZ ;  /* 0x00000000002a7805 */ /* 0x000fe2000001ff00 */
[----:B------:R-:W-:-:S07]  /*01e0*/  IMAD.SHL.U32 R14, R23, 0x4, RZ ;  /* 0x00000004170e7824 */ /* 0x000fce00078e00ff */
[----:B------:R-:W-:Y:S01]  /*01f0*/  @P3 LOP3.LUT R27, R27, 0x8, RZ, 0xfc, !PT ;  /* 0x000000081b1b3812 */ /* 0x000fe200078efcff */
[----:B-1----:R-:W-:-:S04]  /*0200*/  VIADD R4, R0, 0xffffffe ;  /* 0x0ffffffe00047836 */ /* 0x002fc80000000000 */
[----:B------:R1:W2:Y:S02]  /*0210*/  F2I.FTZ.U32.TRUNC.NTZ R5, R4 ;  /* 0x0000000400057305 */ /* 0x0002a4000021f000 */
[----:B-1----:R-:W-:Y:S02]  /*0220*/  IMAD.MOV.U32 R4, RZ, RZ, RZ ;  /* 0x000000ffff047224 */ /* 0x002fe400078e00ff */
[----:B--2---:R-:W-:-:S04]  /*0230*/  IMAD.MOV R6, RZ, RZ, -R5 ;  /* 0x000000ffff067224 */ /* 0x004fc800078e0a05 */
[----:B------:R-:W-:Y:S01]  /*0240*/  IMAD R7, R6, R3, RZ ;  /* 0x0000000306077224 */ /* 0x000fe200078e02ff */
[----:B------:R-:W-:-:S03]  /*0250*/  IABS R6, R2 ;  /* 0x0000000200067213 */ /* 0x000fc60000000000 */
[----:B------:R-:W-:-:S06]  /*0260*/  IMAD.HI.U32 R5, R5, R7, R4 ;  /* 0x0000000705057227 */ /* 0x000fcc00078e0004 */
[----:B------:R-:W-:Y:S02]  /*0270*/  IMAD.HI.U32 R16, R5, R6, RZ ;  /* 0x0000000605107227 */ /* 0x000fe400078e00ff */
[----:B------:R-:W1:Y:S03]  /*0280*/  LDC.64 R4, c[0x0][0x328] ;  /* 0x0000ca00ff047b82 */ /* 0x000e660000000a00 */
[----:B------:R-:W-:-:S05]  /*0290*/  IADD3 R0, -R16, RZ, RZ ;  /* 0x000000ff10007210 */ /* 0x000fca0007ffe1ff */
[C---:B------:R-:W-:Y:S02]  /*02a0*/  IMAD R0, R3.reuse, R0, R6 ;  /* 0x0000000003007224 */ /* 0x040fe400078e0206 */
[----:B------:R-:W2:Y:S03]  /*02b0*/  @P3 LDC.64 R6, c[0x0][0x2f0] ;  /* 0x0000bc00ff063b82 */ /* 0x000ea60000000a00 */
[----:B------:R-:W-:Y:S01]  /*02c0*/  ISETP.GT.U32.AND P1, PT, R3, R0, PT ;  /* 0x000000000300720c */ /* 0x000fe20003f24070 */
[C---:B0-----:R-:W-:Y:S02]  /*02d0*/  IMAD R22, R2.reuse, UR4, R19 ;  /* 0x0000000402167c24 */ /* 0x041fe4000f8e0213 */
[----:B-1----:R-:W-:-:S10]  /*02e0*/  IMAD.WIDE R4, R2, 0x4, R4 ;  /* 0x0000000402047825 */ /* 0x002fd400078e0204 */
[----:B------:R-:W-:Y:S01]  /*02f0*/  @!P1 IMAD.IADD R0, R0, 0x1, -R3 ;  /* 0x0000000100009824 */ /* 0x000fe200078e0a03 */
[----:B------:R0:W5:Y:S01]  /*0300*/  LDG.E R18, desc[UR36][R4.64] ;  /* 0x0000002404127981 */ /* 0x000162000c1e1900 */
[----:B------:R-:W-:Y:S01]  /*0310*/  @!P1 VIADD R16, R16, 0x1 ;  /* 0x0000000110109836 */ /* 0x000fe20000000000 */
[----:B------:R-:W-:Y:S02]  /*0320*/  ISETP.NE.AND P1, PT, R29, RZ, PT ;  /* 0x000000ff1d00720c */ /* 0x000fe40003f25270 */
[----:B------:R-:W-:Y:S02]  /*0330*/  ISETP.GE.U32.AND P0, PT, R0, R3, PT ;  /* 0x000000030000720c */ /* 0x000fe40003f06070 */
[----:B------:R-:W-:-:S04]  /*0340*/  LOP3.LUT R0, R2, R29, RZ, 0x3c, !PT ;  /* 0x0000001d02007212 */ /* 0x000fc800078e3cff */
[----:B------:R-:W-:Y:S02]  /*0350*/  ISETP.GE.AND P2, PT, R0, RZ, PT ;  /* 0x000000ff0000720c */ /* 0x000fe40003f46270 */
[----:B------:R-:W1:Y:S05]  /*0360*/  LDC R0, c[0x0][0x278] ;  /* 0x00009e00ff007b82 */ /* 0x000e6a0000000800 */
[----:B------:R-:W-:-:S06]  /*0370*/  @P0 VIADD R16, R16, 0x1 ;  /* 0x0000000110100836 */ /* 0x000fcc0000000000 */
[----:B------:R-:W-:Y:S02]  /*0380*/  @!P2 IADD3 R16, -R16, RZ, RZ ;  /* 0x000000ff1010a210 */ /* 0x000fe40007ffe1ff */
[----:B------:R-:W-:-:S05]  /*0390*/  @!P1 LOP3.LUT R16, RZ, R29, RZ, 0x33, !PT ;  /* 0x0000001dff109212 */ /* 0x000fca00078e33ff */
[----:B--2---:R-:W-:-:S05]  /*03a0*/  @P3 IMAD.WIDE R6, R16, 0x4, R6 ;  /* 0x0000000410063825 */ /* 0x004fca00078e0206 */
[----:B------:R2:W5:Y:S01]  /*03b0*/  @P3 LDG.E R17, desc[UR36][R6.64] ;  /* 0x0000002406113981 */ /* 0x000562000c1e1900 */
[----:B------:R-:W-:Y:S01]  /*03c0*/  ISETP.GT.AND P0, PT, R23, 0x13, PT ;  /* 0x000000131700780c */ /* 0x000fe20003f04270 */
[----:B------:R-:W-:Y:S01]  /*03d0*/  IMAD R3, R19, 0x50, RZ ;  /* 0x0000005013037824 */ /* 0x000fe200078e02ff */
[----:B-1----:R-:W-:Y:S01]  /*03e0*/  ISETP.NE.AND P1, PT, R0, RZ, PT ;  /* 0x000000ff0000720c */ /* 0x002fe20003f25270 */
[----:B------:R-:W-:Y:S02]  /*03f0*/  IMAD R28, R22, 0x50, RZ ;  /* 0x00000050161c7824 */ /* 0x000fe400078e02ff */
[----:B0-----:R-:W-:-:S05]  /*0400*/  IMAD R5, R2, R0, R3 ;  /* 0x0000000002057224 */ /* 0x001fca00078e0203 */
[----:B------:R-:W-:-:S03]  /*0410*/  SEL R5, R28, R5, !P1 ;  /* 0x000000051c057207 */ /* 0x000fc60004800000 */
[----:B--2-4-:R-:W-:Y:S05]  /*0420*/  @P0 BRA `(.L_x_1142) ;  /* 0x0000000000600947 */ /* 0x014fea0003800000 */
[----:B------:R-:W0:Y:S01]  /*0430*/  LDC R0, c[0x0][0x308] ;  /* 0x0000c200ff007b82 */ /* 0x000e220000000800 */
[----:B------:R-:W-:Y:S01]  /*0440*/  IMAD.IADD R9, R5, 0x1, R14 ;  /* 0x0000000105097824 */ /* 0x000fe200078e020e */
[----:B0-----:R-:W-:-:S13]  /*0450*/  ISETP.NE.AND P1, PT, R0, 0x2, PT ;  /* 0x000000020000780c */ /* 0x001fda0003f25270 */
[----:B------:R-:W0:Y:S08]  /*0460*/  @!P1 LDC.64 R6, c[0x0][0x218] ;  /* 0x00008600ff069b82 */ /* 0x000e300000000a00 */
[----:B------:R-:W1:Y:S01]  /*0470*/  @P1 LDC.64 R42, c[0x0][0x218] ;  /* 0x00008600ff2a1b82 */ /* 0x000e620000000a00 */
[----:B0-----:R-:W-:-:S04]  /*0480*/  @!P1 IADD3 R6, P2, R9, R6, RZ ;  /* 0x0000000609069210 */ /* 0x001fc80007f5e0ff */
[----:B------:R-:W-:-:S03]  /*0490*/  @!P1 LEA.HI.X.SX32 R7, R9, R7, 0x1, P2 ;  /* 0x0000000709079211 */ /* 0x000fc600010f0eff */
[----:B------:R-:W0:Y:S02]  /*04a0*/  @!P1 LDC.64 R4, c[0x0][0x2f8] ;  /* 0x0000be00ff049b82 */ /* 0x000e240000000a00 */
[----:B------:R-:W2:Y:S01]  /*04b0*/  @!P1 LDG.E R6, desc[UR36][R6.64] ;  /* 0x0000002406069981 */ /* 0x000ea2000c1e1900 */
[----:B-1----:R-:W-:-:S06]  /*04c0*/  @P1 IMAD.WIDE R42, R9, 0x4, R42 ;  /* 0x00000004092a1825 */ /* 0x002fcc00078e022a */
[----:B------:R-:W5:Y:S04]  /*04d0*/  @P1 LDG.E.128 R40, desc[UR36][R42.64] ;  /* 0x000000242a281981 */ /* 0x000f68000c1e1d00 */
[----:B0-----:R-:W3:Y:S01]  /*04e0*/  @!P1 LDG.E R5, desc[UR36][R4.64] ;  /* 0x0000002404059981 */ /* 0x001ee2000c1e1900 */
[----:B--2---:R-:W-:Y:S02]  /*04f0*/  @!P1 PRMT R0, R6, 0x9910, RZ ;  /* 0x0000991006009816 */ /* 0x004fe400000000ff */
[--C-:B------:R-:W-:Y:S02]  /*0500*/  @!P1 SHF.R.U32.HI R8, RZ, 0x10, R6.reuse ;  /* 0x00000010ff089819 */ /* 0x100fe40000011606 */
[----:B------:R-:W-:Y:S02]  /*0510*/  @!P1 SHF.R.U32.HI R9, RZ, 0x18, R6 ;  /* 0x00000018ff099819 */ /* 0x000fe40000011606 */
[----:B------:R-:W-:Y:S01]  /*0520*/  @!P1 SHF.R.S32.HI R0, RZ, 0x8, R0 ;  /* 0x00000008ff009819 */ /* 0x000fe20000011400 */
[----:B------:R-:W3:Y:S08]  /*0530*/  @!P1 I2F.S8 R10, R6 ;  /* 0x00000006000a9306 */ /* 0x000ef00000001400 */
[----:B------:R-:W0:Y:S08]  /*0540*/  @!P1 I2F.S8 R8, R8 ;  /* 0x0000000800089306 */ /* 0x000e300000001400 */
[----:B------:R-:W1:Y:S08]  /*0550*/  @!P1 I2F.S8 R9, R9 ;  /* 0x0000000900099306 */ /* 0x000e700000001400 */
[----:B------:R-:W2:Y:S01]  /*0560*/  @!P1 I2F.S16 R0, R0 ;  /* 0x0000000000009306 */ /* 0x000ea20000101400 */
[-C--:B---3--:R-:W-:Y:S01]  /*0570*/  @!P1 FMUL.FTZ R40, R10, R5.reuse ;  /* 0x000000050a289220 */ /* 0x088fe20000410000 */
[-C--:B0-----:R-:W-:Y:S01]  /*0580*/  @!P1 FMUL.FTZ R42, R8, R5.reuse ;  /* 0x00000005082a9220 */ /* 0x081fe20000410000 */
[-C--:B-1----:R-:W-:Y:S01]  /*0590*/  @!P1 FMUL.FTZ R43, R9, R5.reuse ;  /* 0x00000005092b9220 */ /* 0x082fe20000410000 */
[----:B--2---:R-:W-:-:S07]  /*05a0*/  @!P1 FMUL.FTZ R41, R0, R5 ;  /* 0x0000000500299220 */ /* 0x004fce0000410000 */
.L_x_1142:
[----:B------:R-:W-:Y:S05]  /*05b0*/  BSYNC B0 ;  /* 0x0000000000007941 */ /* 0x000fea0003800000 */
.L_x_1141:
[----:B------:R-:W0:Y:S01]  /*05c0*/  LDC R20, c[0x0][0x284] ;  /* 0x0000a100ff147b82 */ /* 0x000e220000000800 */
[----:B------:R-:W-:Y:S01]  /*05d0*/  ISETP.LT.AND P2, PT, R23, 0x20, P3 ;  /* 0x000000201700780c */ /* 0x000fe20001f41270 */
[----:B------:R-:W-:Y:S01]  /*05e0*/  IMAD.IADD R30, R28, 0x1, R14 ;  /* 0x000000011c1e7824 */ /* 0x000fe200078e020e */
[----:B------:R-:W-:Y:S01]  /*05f0*/  ISETP.NE.U32.AND P3, PT, R12, RZ, PT ;  /* 0x000000ff0c00720c */ /* 0x000fe20003f65070 */
[----:B------:R-:W-:Y:S01]  /*0600*/  ULDC.64 UR6, c[0x0][0x220] ;  /* 0x0000880000067ab9 */ /* 0x000fe20000000a00 */
[----:B-----5:R-:W-:Y:S01]  /*0610*/  IADD3 R24, R18, -0x1, RZ ;  /* 0xffffffff12187810 */ /* 0x020fe20007ffe0ff */
[----:B------:R-:W-:Y:S01]  /*0620*/  IMAD.MOV.U32 R25, RZ, RZ, RZ ;  /* 0x000000ffff197224 */ /* 0x000fe200078e00ff */
[----:B------:R-:W-:Y:S01]  /*0630*/  ISETP.NE.AND.EX P3, PT, R13, RZ, PT, P3 ;  /* 0x000000ff0d00720c */ /* 0x000fe20003f65330 */
[----:B------:R-:W1:Y:S01]  /*0640*/  @!P0 LDC.64 R4, c[0x0][0x248] ;  /* 0x00009200ff048b82 */ /* 0x000e620000000a00 */
[----:B------:R-:W-:Y:S01]  /*0650*/  SHF.R.S32.HI R0, RZ, 0x1f, R2 ;  /* 0x0000001fff007819 */ /* 0x000fe20000011402 */
[----:B------:R-:W-:Y:S01]  /*0660*/  @!P0 IMAD.SHL.U32 R11, R24, 0x4, RZ ;  /* 0x00000004180b8824 */ /* 0x000fe200078e00ff */
[----:B------:R-:W-:-:S02]  /*0670*/  ISETP.EQ.U32.AND P1, PT, RZ, UR6, PT ;  /* 0x00000006ff007c0c */ /* 0x000fc4000bf22070 */
[----:B------:R-:W-:Y:S02]  /*0680*/  CS2R R32, SRZ ;  /* 0x0000000000207805 */ /* 0x000fe4000001ff00 */
[----:B------:R-:W-:Y:S02]  /*0690*/  CS2R R34, SRZ ;  /* 0x0000000000227805 */ /* 0x000fe4000001ff00 */
[----:B------:R-:W-:Y:S02]  /*06a0*/  IADD3 R3, R3, R14, RZ ;  /* 0x0000000e03037210 */ /* 0x000fe40007ffe0ff */
[----:B------:R-:W-:Y:S01]  /*06b0*/  CS2R R48, SRZ ;  /* 0x0000000000307805 */ /* 0x000fe2000001ff00 */
[----:B------:R-:W2:Y:S01]  /*06c0*/  @P2 LDC.64 R8, c[0x0][0x2e0] ;  /* 0x0000b800ff082b82 */ /* 0x000ea20000000a00 */
[----:B------:R-:W-:Y:S02]  /*06d0*/  ISETP.EQ.OR.EX P1, PT, RZ, UR7, P0, P1 ;  /* 0x00000007ff007c0c */ /* 0x000fe40008722710 */
[----:B------:R-:W-:-:S02]  /*06e0*/  CS2R R50, SRZ ;  /* 0x0000000000327805 */ /* 0x000fc4000001ff00 */
[----:B------:R-:W-:Y:S01]  /*06f0*/  @P3 LEA R10, P4, R2, R12, 0x2 ;  /* 0x0000000c020a3211 */ /* 0x000fe200078810ff */
[-C--:B0-----:R-:W-:Y:S01]  /*0700*/  @!P0 IMAD R11, R30, R20.reuse, R11 ;  /* 0x000000141e0b8224 */ /* 0x081fe200078e020b */
[----:B------:R-:W-:-:S07]  /*0710*/  IABS R15, R20 ;  /* 0x00000014000f7213 */ /* 0x000fce0000000000 */
[----:B------:R-:W0:Y:S01]  /*0720*/  @!P1 LDC.64 R6, c[0x0][0x220] ;  /* 0x00008800ff069b82 */ /* 0x000e220000000a00 */
[----:B-1----:R-:W-:Y:S01]  /*0730*/  @!P0 IMAD.WIDE R4, R11, 0x4, R4 ;  /* 0x000000040b048825 */ /* 0x002fe200078e0204 */
[----:B------:R-:W-:-:S03]  /*0740*/  @P3 LEA.HI.X R11, R2, R13, R0, 0x2, P4 ;  /* 0x0000000d020b3211 */ /* 0x000fc600020f1400 */
[----:B------:R-:W-:Y:S01]  /*0750*/  @P2 IMAD R13, R17, UR4, R19 ;  /* 0x00000004110d2c24 */ /* 0x000fe2000f8e0213 */
[----:B------:R-:W1:Y:S01]  /*0760*/  I2F.RP R0, R15 ;  /* 0x0000000f00007306 */ /* 0x000e620000209400 */
[----:B------:R-:W5:Y:S02]  /*0770*/  @P3 LDG.E R25, desc[UR36][R10.64] ;  /* 0x000000240a193981 */ /* 0x000f64000c1e1900 */
[----:B------:R-:W-:Y:S02]  /*0780*/  @P2 IMAD R13, R13, 0x50, R14 ;  /* 0x000000500d0d2824 */ /* 0x000fe400078e020e */
[----:B------:R-:W5:Y:S02]  /*0790*/  @!P0 LDG.E.128 R32, desc[UR36][R4.64] ;  /* 0x0000002404208981 */ /* 0x000f64000c1e1d00 */
[----:B--2---:R-:W-:-:S05]  /*07a0*/  @P2 IMAD.WIDE R8, R13, 0x4, R8 ;  /* 0x000000040d082825 */ /* 0x004fca00078e0208 */
[----:B------:R-:W5:Y:S01]  /*07b0*/  @P2 LDG.E.128 R52, desc[UR36][R8.64] ;  /* 0x0000002408342981 */ /* 0x000f62000c1e1d00 */
[----:B-1----:R-:W1:Y:S01]  /*07c0*/  MUFU.RCP R0, R0 ;  /* 0x0000000000007308 */ /* 0x002e620000001000 */
[----:B------:R-:W-:Y:S01]  /*07d0*/  IABS R26, R24 ;  /* 0x00000018001a7213 */ /* 0x000fe20000000000 */
[----:B0-----:R-:W-:-:S05]  /*07e0*/  @!P1 IMAD.WIDE R6, R3, 0x4, R6 ;  /* 0x0000000403069825 */ /* 0x001fca00078e0206 */
[----:B------:R0:W5:Y:S01]  /*07f0*/  @!P1 LDG.E.128 R48, desc[UR36][R6.64] ;  /* 0x0000002406309981 */ /* 0x000162000c1e1d00 */
[----:B-1----:R-:W-:Y:S01]  /*0800*/  VIADD R12, R0, 0xffffffe ;  /* 0x0ffffffe000c7836 */ /* 0x002fe20000000000 */
[----:B0-----:R-:W0:Y:S03]  /*0810*/  LDC R7, c[0x0][0x290] ;  /* 0x0000a400ff077b82 */ /* 0x001e260000000800 */
[----:B------:R1:W2:Y:S02]  /*0820*/  F2I.FTZ.U32.TRUNC.NTZ R13, R12 ;  /* 0x0000000c000d7305 */ /* 0x0002a4000021f000 */
[----:B-1----:R-:W-:Y:S02]  /*0830*/  IMAD.MOV.U32 R12, RZ, RZ, RZ ;  /* 0x000000ffff0c7224 */ /* 0x002fe400078e00ff */
[----:B--2---:R-:W-:-:S04]  /*0840*/  IMAD.MOV R10, RZ, RZ, -R13 ;  /* 0x000000ffff0a7224 */ /* 0x004fc800078e0a0d */
[----:B------:R-:W-:-:S04]  /*0850*/  IMAD R5, R10, R15, RZ ;  /* 0x0000000f0a057224 */ /* 0x000fc800078e02ff */
[----:B------:R-:W-:-:S06]  /*0860*/  IMAD.HI.U32 R13, R13, R5, R12 ;  /* 0x000000050d0d7227 */ /* 0x000fcc00078e000c */
[----:B------:R-:W-:-:S05]  /*0870*/  IMAD.HI.U32 R13, R13, R26, RZ ;  /* 0x0000001a0d0d7227 */ /* 0x000fca00078e00ff */
[----:B------:R-:W-:-:S05]  /*0880*/  IADD3 R13, -R13, RZ, RZ ;  /* 0x000000ff0d0d7210 */ /* 0x000fca0007ffe1ff */
[----:B------:R-:W-:-:S05]  /*0890*/  IMAD R26, R15, R13, R26 ;  /* 0x0000000d0f1a7224 */ /* 0x000fca00078e021a */
[----:B------:R-:W-:Y:S02]  /*08a0*/  ISETP.GT.U32.AND P1, PT, R15, R26, PT ;  /* 0x0000001a0f00720c */ /* 0x000fe40003f24070 */
[----:B------:R-:W-:Y:S02]  /*08b0*/  ISETP.NE.AND P5, PT, R44, RZ, PT ;  /* 0x000000ff2c00720c */ /* 0x000fe40003fa5270 */
[----:B------:R-:W-:-:S09]  /*08c0*/  ISETP.GE.AND P4, PT, R24, RZ, PT ;  /* 0x000000ff1800720c */ /* 0x000fd20003f86270 */
[----:B------:R-:W-:-:S05]  /*08d0*/  @!P1 IMAD.IADD R26, R26, 0x1, -R15 ;  /* 0x000000011a1a9824 */ /* 0x000fca00078e0a0f */
[----:B------:R-:W-:Y:S02]  /*08e0*/  ISETP.GT.U32.AND P3, PT, R15, R26, PT ;  /* 0x0000001a0f00720c */ /* 0x000fe40003f64070 */
[----:B------:R-:W-:Y:S01]  /*08f0*/  ISETP.NE.AND P1, PT, R20, RZ, PT ;  /* 0x000000ff1400720c */ /* 0x000fe20003f25270 */
[----:B------:R-:W-:Y:S01]  /*0900*/  IMAD R0, R16, UR4, RZ ;  /* 0x0000000410007c24 */ /* 0x000fe2000f8e02ff */
[----:B------:R-:W-:Y:S02]  /*0910*/  CS2R R38, SRZ ;  /* 0x0000000000267805 */ /* 0x000fe4000001ff00 */
[----:B------:R-:W-:Y:S01]  /*0920*/  CS2R R36, SRZ ;  /* 0x0000000000247805 */ /* 0x000fe2000001ff00 */
[----:B------:R-:W-:Y:S01]  /*0930*/  IMAD R29, R0, R29, R19 ;  /* 0x0000001d001d7224 */ /* 0x000fe200078e0213 */
[----:B------:R-:W-:-:S05]  /*0940*/  P2R R0, PR, RZ, 0x20 ;  /* 0x00000020ff007803 */ /* 0x000fca0000000000 */
[----:B------:R-:W-:-:S04]  /*0950*/  @!P3 IMAD.IADD R26, R26, 0x1, -R15 ;  /* 0x000000011a1ab824 */ /* 0x000fc800078e0a0f */
[----:B------:R-:W-:Y:S01]  /*0960*/  @!P4 IMAD.MOV R26, RZ, RZ, -R26 ;  /* 0x000000ffff1ac224 */ /* 0x000fe200078e0a1a */
[----:B------:R-:W-:Y:S01]  /*0970*/  @!P1 LOP3.LUT R26, RZ, R20, RZ, 0x33, !PT ;  /* 0x00000014ff1a9212 */ /* 0x000fe200078e33ff */
[----:B0-----:R-:W-:Y:S06]  /*0980*/  @P5 BRA `(.L_x_1143) ;  /* 0x00000000002c5947 */ /* 0x001fec0003800000 */
        /* <DEDUP_REMOVED lines=10> */
.L_x_1144:
[----:B------:R-:W-:Y:S05]  /*0a30*/  BSYNC B0 ;  /* 0x0000000000007941 */ /* 0x000fea0003800000 */
.L_x_1143:
[----:B------:R-:W-:Y:S01]  /*0a40*/  ISETP.NE.AND P1, PT, R44, RZ, PT ;  /* 0x000000ff2c00720c */ /* 0x000fe20003f25270 */
[----:B------:R-:W-:Y:S01]  /*0a50*/  ULDC.U8 UR4, c[0x0][0x294] ;  /* 0x0000a50000047ab9 */ /* 0x000fe20000000000 */
[----:B------:R-:W-:Y:S01]  /*0a60*/  ISETP.GT.AND P3, PT, R7, RZ, PT ;  /* 0x000000ff0700720c */ /* 0x000fe20003f64270 */
[----:B-----5:R-:W-:Y:S01]  /*0a70*/  @!P5 FADD.FTZ R32, R32, R36 ;  /* 0x000000242020d221 */ /* 0x020fe20000010000 */
[----:B------:R-:W-:Y:S01]  /*0a80*/  P2R R0, PR, RZ, 0x2 ;  /* 0x00000002ff007803 */ /* 0x000fe20000000000 */
        /* <DEDUP_REMOVED lines=28> */
[----:B------:R-:W-:Y:S02]  /*0c50*/  IMAD R9, R6, R3, RZ ;  /* 0x0000000306097224 */ /* 0x000fe400078e02ff */
[----:B------:R-:W-:Y:S02]  /*0c60*/  IMAD.MOV.U32 R6, RZ, RZ, R8 ;  /* 0x000000ffff067224 */ /* 0x000fe400078e0008 */
        /* <DEDUP_REMOVED lines=10> */
[----:B------:R-:W-:Y:S01]  /*0d10*/  @P1 VIADD R5, R5, 0x1 ;  /* 0x0000000105051836 */ /* 0x000fe20000000000 */
[----:B------:R-:W-:Y:S02]  /*0d20*/  ISETP.LT.AND P1, PT, R14, R7, !P0 ;  /* 0x000000070e00720c */ /* 0x000fe40004721270 */
[----:B------:R-:W-:Y:S02]  /*0d30*/  LOP3.LUT P0, RZ, R31, 0x3, RZ, 0xc0, !PT ;  /* 0x000000031fff7812 */ /* 0x000fe4000780c0ff */
[----:B------:R-:W-:Y:S02]  /*0d40*/  MOV R46, R5 ;  /* 0x00000005002e7202 */ /* 0x000fe40000000f00 */
[----:B------:R-:W-:-:S03]  /*0d50*/  P2R R47, PR, RZ, 0x2 ;  /* 0x00000002ff2f7803 */ /* 0x000fc60000000000 */
[----:B------:R-:W-:Y:S01]  /*0d60*/  @!P2 IMAD.MOV R46, RZ, RZ, -R46 ;  /* 0x000000ffff2ea224 */ /* 0x000fe200078e0a2e */
        /* <DEDUP_REMOVED lines=11> */
[----:B------:R-:W-:Y:S01]  /*0e20*/  IMAD.U32 R10, RZ, RZ, UR6 ;  /* 0x00000006ff0a7e24 */ /* 0x000fe2000f8e00ff */
[----:B------:R-:W-:Y:S01]  /*0e30*/  MOV R11, UR7 ;  /* 0x00000007000b7c02 */ /* 0x000fe20008000f00 */
[----:B------:R-:W-:Y:S02]  /*0e40*/  IMAD.U32 R6, RZ, RZ, UR4 ;  /* 0x00000004ff067e24 */ /* 0x000fe4000f8e00ff */
[----:B------:R-:W-:-:S02]  /*0e50*/  IMAD.U32 R7, RZ, RZ, UR5 ;  /* 0x00000005ff077e24 */ /* 0x000fc4000f8e00ff */
[----:B------:R-:W-:Y:S02]  /*0e60*/  IMAD.MOV.U32 R8, RZ, RZ, 0x53f ;  /* 0x0000053fff087424 */ /* 0x000fe400078e00ff */
[----:B------:R-:W-:Y:S02]  /*0e70*/  IMAD.MOV.U32 R12, RZ, RZ, 0x1 ;  /* 0x00000001ff0c7424 */ /* 0x000fe400078e00ff */
[----:B0-----:R-:W-:-:S07]  /*0e80*/  IMAD.MOV.U32 R13, RZ, RZ, RZ ;  /* 0x000000ffff0d7224 */ /* 0x001fce00078e00ff */
[----:B------:R-:W-:-:S07]  /*0e90*/  LEPC R20, `(.L_x_1147) ;  /* 0x000000001014794e */ /* 0x000fce0000000000 */
[----:B-1----:R-:W-:Y:S05]  /*0ea0*/  CALL.ABS.NOINC R14 ;  /* 0x000000000e007343 */ /* 0x002fea0003c00000 */
.L_x_1147:
[----:B------:R-:W0:Y:S01]  /*0eb0*/  S2R R4, SR_CgaCtaId ;  /* 0x0000000000047919 */ /* 0x000e220000008800 */
[----:B------:R-:W1:Y:S01]  /*0ec0*/  LDC R6, c[0x0][0x290] ;  /* 0x0000a400ff067b82 */ /* 0x000e620000000800 */
[----:B------:R-:W-:Y:S02]  /*0ed0*/  MOV R0, 0x400 ;  /* 0x0000040000007802 */ /* 0x000fe40000000f00 */
[----:B------:R-:W-:Y:S02]  /*0ee0*/  ISETP.NE.AND P6, PT, R47, RZ, PT ;  /* 0x000000ff2f00720c */ /* 0x000fe40003fc5270 */
[----:B------:R-:W-:Y:S01]  /*0ef0*/  IADD3 R3, R0, 0x420, RZ ;  /* 0x0000042000037810 */ /* 0x000fe20007ffe0ff */
[----:B------:R-:W-:-:S03]  /*0f00*/  IMAD R0, R31, R46, R45 ;  /* 0x0000002e1f007224 */ /* 0x000fc600078e022d */
[----:B0-----:R-:W-:-:S05]  /*0f10*/  LEA R3, R4, R3, 0x18 ;  /* 0x0000000304037211 */ /* 0x001fca00078ec0ff */
[----:B------:R-:W-:-:S04]  /*0f20*/  IMAD R13, R0, 0x4, R3 ;  /* 0x00000004000d7824 */ /* 0x000fc800078e0203 */
[----:B-1----:R-:W-:Y:S01]  /*0f30*/  IMAD R14, R6, 0x4, R13 ;  /* 0x00000004060e7824 */ /* 0x002fe200078e020d */
[----:B------:R-:W-:Y:S06]  /*0f40*/  @!P6 BRA `(.L_x_1148) ;  /* 0x00000000000ce947 */ /* 0x000fec0003800000 */
[----:B------:R-:W-:Y:S01]  /*0f50*/  ISETP.NE.AND P5, PT, R44, RZ, PT ;  /* 0x000000ff2c00720c */ /* 0x000fe20003fa5270 */
[----:B------:R0:W-:-:S12]  /*0f60*/  STS.128 [R13], R40 ;  /* 0x000000280d007388 */ /* 0x0001d80000000c00 */
[----:B------:R0:W-:Y:S02]  /*0f70*/  @!P5 STS.128 [R14], R32 ;  /* 0x000000200e00d388 */ /* 0x0001e40000000c00 */
.L_x_1148:
        /* <DEDUP_REMOVED lines=11> */
[----:B------:R-:W-:Y:S01]  /*1030*/  IMAD R15, R0, 0x4, R3 ;  /* 0x00000004000f7824 */ /* 0x000fe200078e0203 */
[----:B------:R-:W-:Y:S01]  /*1040*/  ISETP.NE.AND P0, PT, R44, RZ, PT ;  /* 0x000000ff2c00720c */ /* 0x000fe20003f05270 */
[----:B------:R-:W-:Y:S03]  /*1050*/  BSSY B1, `(.L_x_1151) ;  /* 0x0000063000017945 */ /* 0x000fe60003800000 */
[----:B------:R-:W-:Y:S01]  /*1060*/  LEA R20, R31, R15, 0x2 ;  /* 0x0000000f1f147211 */ /* 0x000fe200078e10ff */
[----:B0-----:R0:W1:Y:S04]  /*1070*/  LDS R40, [R15] ;  /* 0x000000000f287984 */ /* 0x0010680000000800 */
[----:B------:R0:W2:Y:S04]  /*1080*/  LDS R42, [R15+0x4] ;  /* 0x000004000f2a7984 */ /* 0x0000a80000000800 */
[----:B------:R0:W3:Y:S04]  /*1090*/  LDS R41, [R20] ;  /* 0x0000000014297984 */ /* 0x0000e80000000800 */
[----:B------:R0:W4:Y:S01]  /*10a0*/  LDS R43, [R20+0x4] ;  /* 0x00000400142b7984 */ /* 0x0001220000000800 */
        /* <DEDUP_REMOVED lines=36> */
.L_x_1152:
[C---:B------:R-:W-:Y:S01]  /*12f0*/  LEA R21, R6.reuse, R15, 0x2 ;  /* 0x0000000f06157211 */ /* 0x040fe200078e10ff */
[----:B------:R-:W-:Y:S01]  /*1300*/  IMAD R46, R6, 0x4, R20 ;  /* 0x00000004062e7824 */ /* 0x000fe200078e0214 */
[----:B------:R-:W-:Y:S01]  /*1310*/  LEA.HI R0, R0, R0, RZ, 0x1 ;  /* 0x0000000000007211 */ /* 0x000fe200078f08ff */
[----:B------:R-:W-:Y:S02]  /*1320*/  BSSY B2, `(.L_x_1154) ;  /* 0x0000031000027945 */ /* 0x000fe40003800000 */
[----:B------:R0:W0:Y:S02]  /*1330*/  LDS R32, [R21] ;  /* 0x0000000015207984 */ /* 0x0000240000000800 */
[----:B------:R-:W-:Y:S02]  /*1340*/  IMAD.SHL.U32 R0, R0, 0x2, RZ ;  /* 0x0000000200007824 */ /* 0x000fe400078e00ff */
[----:B------:R0:W0:Y:S03]  /*1350*/  LDS R34, [R21+0x4] ;  /* 0x0000040015227984 */ /* 0x0000260000000800 */
[----:B------:R-:W-:Y:S01]  /*1360*/  LOP3.LUT R5, R0, 0xfffffffc, RZ, 0xc0, !PT ;  /* 0xfffffffc00057812 */ /* 0x000fe200078ec0ff */
[----:B------:R0:W0:Y:S03]  /*1370*/  LDS R33, [R46] ;  /* 0x000000002e217984 */ /* 0x0000260000000800 */
[----:B------:R-:W-:Y:S01]  /*1380*/  ISETP.GE.AND P0, PT, R5, R6, PT ;  /* 0x000000060500720c */ /* 0x000fe20003f06270 */
[----:B------:R0:W0:-:S12]  /*1390*/  LDS R35, [R46+0x4] ;  /* 0x000004002e237984 */ /* 0x0000180000000800 */
        /* <DEDUP_REMOVED lines=21> */
[----:B------:R-:W1:Y:S01]  /*14f0*/  MUFU.COS R0, R12 ;  /* 0x0000000c00007308 */ /* 0x000e620000000000 */
[-C--:B----4-:R-:W-:Y:S01]  /*1500*/  FMUL.FTZ R9, R43, R5.reuse ;  /* 0x000000052b097220 */ /* 0x090fe20000410000 */
[-C--:B0-----:R-:W-:Y:S01]  /*1510*/  FMUL.FTZ R11, R35, R5.reuse ;  /* 0x00000005230b7220 */ /* 0x081fe20000410000 */
[-C--:B--2---:R-:W-:Y:S01]  /*1520*/  FMUL.FTZ R8, R42, R5.reuse ;  /* 0x000000052a087220 */ /* 0x084fe20000410000 */
[----:B------:R-:W-:-:S04]  /*1530*/  FMUL.FTZ R10, R34, R5 ;  /* 0x00000005220a7220 */ /* 0x000fc80000410000 */
[----:B------:R0:W2:Y:S01]  /*1540*/  MUFU.COS R7, R6 ;  /* 0x0000000600077308 */ /* 0x0000a20000000000 */
[-C--:B---3--:R-:W-:Y:S01]  /*1550*/  FMUL.FTZ R3, R41, R4.reuse ;  /* 0x0000000429037220 */ /* 0x088fe20000410000 */
[----:B------:R-:W-:-:S03]  /*1560*/  FMUL.FTZ R5, R33, R4 ;  /* 0x0000000421057220 */ /* 0x000fc60000410000 */
[C---:B-1----:R-:W-:Y:S01]  /*1570*/  FFMA.FTZ R3, R40.reuse, R0, -R3 ;  /* 0x0000000028037223 */ /* 0x042fe20000010803 */
[-C--:B0-----:R-:W-:Y:S01]  /*1580*/  FMUL.FTZ R6, R40, R4.reuse ;  /* 0x0000000428067220 */ /* 0x081fe20000410000 */
[C---:B------:R-:W-:Y:S01]  /*1590*/  FMUL.FTZ R4, R32.reuse, R4 ;  /* 0x0000000420047220 */ /* 0x040fe20000410000 */
[-C--:B------:R-:W-:Y:S02]  /*15a0*/  FFMA.FTZ R32, R32, R0.reuse, -R5 ;  /* 0x0000000020207223 */ /* 0x080fe40000010805 */
[-C--:B------:R-:W-:Y:S01]  /*15b0*/  FFMA.FTZ R41, R41, R0.reuse, R6 ;  /* 0x0000000029297223 */ /* 0x080fe20000010006 */
[----:B------:R-:W-:Y:S01]  /*15c0*/  FFMA.FTZ R33, R33, R0, R4 ;  /* 0x0000000021217223 */ /* 0x000fe20000010004 */
[----:B------:R-:W-:Y:S01]  /*15d0*/  MOV R40, R3 ;  /* 0x0000000300287202 */ /* 0x000fe20000000f00 */
[-C--:B--2---:R-:W-:Y:S01]  /*15e0*/  FFMA.FTZ R9, R42, R7.reuse, -R9 ;  /* 0x000000072a097223 */ /* 0x084fe20000010809 */
[-C--:B------:R-:W-:Y:S01]  /*15f0*/  FFMA.FTZ R34, R34, R7.reuse, -R11 ;  /* 0x0000000722227223 */ /* 0x080fe2000001080b */
[-C--:B------:R-:W-:Y:S01]  /*1600*/  FFMA.FTZ R43, R43, R7.reuse, R8 ;  /* 0x000000072b2b7223 */ /* 0x080fe20000010008 */
[----:B------:R-:W-:Y:S01]  /*1610*/  FFMA.FTZ R35, R35, R7, R10 ;  /* 0x0000000723237223 */ /* 0x000fe2000001000a */
[----:B------:R-:W-:-:S07]  /*1620*/  IMAD.MOV.U32 R42, RZ, RZ, R9 ;  /* 0x000000ffff2a7224 */ /* 0x000fce00078e0009 */
.L_x_1155:
[----:B------:R-:W-:Y:S05]  /*1630*/  BSYNC B2 ;  /* 0x0000000000027941 */ /* 0x000fea0003800000 */
.L_x_1154:
[----:B0-----:R0:W-:Y:S04]  /*1640*/  STS [R21], R32 ;  /* 0x0000002015007388 */ /* 0x0011e80000000800 */
[----:B------:R0:W-:Y:S04]  /*1650*/  STS [R21+0x4], R34 ;  /* 0x0000042215007388 */ /* 0x0001e80000000800 */
[----:B------:R0:W-:Y:S04]  /*1660*/  STS [R46], R33 ;  /* 0x000000212e007388 */ /* 0x0001e80000000800 */
[----:B------:R0:W-:Y:S02]  /*1670*/  STS [R46+0x4], R35 ;  /* 0x000004232e007388 */ /* 0x0001e40000000800 */
.L_x_1153:
[----:B------:R-:W-:Y:S05]  /*1680*/  BSYNC B1 ;  /* 0x0000000000017941 */ /* 0x000fea0003800000 */
.L_x_1151:
[----:B-1----:R1:W-:Y:S04]  /*1690*/  STS [R15], R40 ;  /* 0x000000280f007388 */ /* 0x0023e80000000800 */
[----:B--2---:R1:W-:Y:S04]  /*16a0*/  STS [R15+0x4], R42 ;  /* 0x0000042a0f007388 */ /* 0x0043e80000000800 */
[----:B---3--:R1:W-:Y:S04]  /*16b0*/  STS [R20], R41 ;  /* 0x0000002914007388 */ /* 0x0083e80000000800 */
[----:B----4-:R1:W-:Y:S02]  /*16c0*/  STS [R20+0x4], R43 ;  /* 0x0000042b14007388 */ /* 0x0103e40000000800 */
.L_x_1150:
[----:B------:R-:W-:Y:S05]  /*16d0*/  BSYNC B0 ;  /* 0x0000000000007941 */ /* 0x000fea0003800000 */
.L_x_1149:
[----:B------:R-:W-:Y:S06]  /*16e0*/  BAR.SYNC.DEFER_BLOCKING 0x0 ;  /* 0x0000000000007b1d */ /* 0x000fec0000010000 */
[----:B------:R-:W-:Y:S04]  /*16f0*/  BSSY B0, `(.L_x_1156) ;  /* 0x0000005000007945 */ /* 0x000fe80003800000 */
[----:B------:R-:W-:Y:S05]  /*1700*/  @!P6 BRA `(.L_x_1157) ;  /* 0x00000000000ce947 */ /* 0x000fea0003800000 */
[----:B------:R-:W-:Y:S01]  /*1710*/  ISETP.NE.AND P0, PT, R44, RZ, PT ;  /* 0x000000ff2c00720c */ /* 0x000fe20003f05270 */
[----:B01----:R2:W3:-:S12]  /*1720*/  LDS.128 R40, [R13] ;  /* 0x000000000d287984 */ /* 0x0034d80000000c00 */
[----:B------:R2:W4:Y:S02]  /*1730*/  @!P0 LDS.128 R32, [R14] ;  /* 0x000000000e208984 */ /* 0x0005240000000c00 */
.L_x_1157:
[----:B------:R-:W-:Y:S05]  /*1740*/  BSYNC B0 ;  /* 0x0000000000007941 */ /* 0x000fea0003800000 */
.L_x_1156:
[----:B------:R-:W-:Y:S06]  /*1750*/  BAR.SYNC.DEFER_BLOCKING 0x0 ;  /* 0x0000000000007b1d */ /* 0x000fec0000010000 */
[----:B------:R-:W-:Y:S05]  /*1760*/  BRA `(.L_x_1146) ;  /* 0x0000000400307947 */ /* 0x000fea0003800000 */
.L_x_1145:
        /* <DEDUP_REMOVED lines=8> */
[----:B------:R-:W-:-:S04]  /*17f0*/  I2FP.F32.S32 R14, R14 ;  /* 0x0000000e000e7245 */ /* 0x000fc80000201400 */
[----:B------:R-:W0:Y:S01]  /*1800*/  MUFU.RCP R7, R7 ;  /* 0x0000000700077308 */ /* 0x000e220000001000 */
[----:B------:R-:W-:-:S05]  /*1810*/  I2FP.F32.S32 R0, R0 ;  /* 0x0000000000007245 */ /* 0x000fca0000201400 */
        /* <DEDUP_REMOVED lines=24> */
.L_x_1158:
[----:B------:R-:W-:-:S13]  /*19a0*/  ISETP.GE.AND P0, PT, R14, R7, PT ;  /* 0x000000070e00720c */ /* 0x000fda0003f06270 */
[----:B------:R-:W-:Y:S05]  /*19b0*/  @P0 BRA `(.L_x_1159) ;  /* 0x0000000000980947 */ /* 0x000fea0003800000 */
[----:B------:R-:W-:Y:S01]  /*19c0*/  I2FP.F32.S32 R7, R7 ;  /* 0x0000000700077245 */ /* 0x000fe20000201400 */
[----:B------:R-:W-:Y:S01]  /*19d0*/  VIADD R0, R14, 0x2 ;  /* 0x000000020e007836 */ /* 0x000fe20000000000 */
[----:B------:R-:W-:Y:S02]  /*19e0*/  I2FP.F32.S32 R14, R14 ;  /* 0x0000000e000e7245 */ /* 0x000fe40000201400 */
[----:B------:R-:W-:Y:S02]  /*19f0*/  I2FP.F32.S32 R44, R44 ;  /* 0x0000002c002c7245 */ /* 0x000fe40000201400 */
[----:B------:R-:W0:Y:S01]  /*1a00*/  MUFU.RCP R7, R7 ;  /* 0x0000000700077308 */ /* 0x000e220000001000 */
[----:B------:R-:W-:-:S05]  /*1a10*/  I2FP.F32.S32 R0, R0 ;  /* 0x0000000000007245 */ /* 0x000fca0000201400 */
[-C--:B0-----:R-:W-:Y:S01]  /*1a20*/  FMUL.FTZ R0, R0, R7.reuse ;  /* 0x0000000700007220 */ /* 0x081fe20000410000 */
[----:B------:R-:W-:-:S03]  /*1a30*/  FMUL.FTZ R14, R14, R7 ;  /* 0x000000070e0e7220 */ /* 0x000fc60000410000 */
[----:B------:R-:W-:Y:S01]  /*1a40*/  FMUL.FTZ R4, R0, 13.28771209716796875 ;  /* 0x41549a7800047820 */ /* 0x000fe20000410000 */
[----:B------:R-:W-:-:S03]  /*1a50*/  FMUL.FTZ R14, R14, 13.28771209716796875 ;  /* 0x41549a780e0e7820 */ /* 0x000fc60000410000 */
        /* <DEDUP_REMOVED lines=13> */
[----:B------:R0:W3:Y:S01]  /*1b30*/  MUFU.COS R5, R0 ;  /* 0x0000000000057308 */ /* 0x0000e20000000000 */
[-C--:B-1----:R-:W-:Y:S01]  /*1b40*/  FFMA.FTZ R11, R42, R9.reuse, -R7 ;  /* 0x000000092a0b7223 */ /* 0x082fe20000010807 */
[-C--:B------:R-:W-:Y:S01]  /*1b50*/  FFMA.FTZ R34, R34, R9.reuse, -R3 ;  /* 0x0000000922227223 */ /* 0x080fe20000010803 */
[-C--:B------:R-:W-:Y:S01]  /*1b60*/  FFMA.FTZ R43, R43, R9.reuse, R12 ;  /* 0x000000092b2b7223 */ /* 0x080fe2000001000c */
[----:B------:R-:W-:Y:S02]  /*1b70*/  FFMA.FTZ R35, R35, R9, R4 ;  /* 0x0000000923237223 */ /* 0x000fe40000010004 */
[----:B------:R-:W-:Y:S01]  /*1b80*/  MOV R42, R11 ;  /* 0x0000000b002a7202 */ /* 0x000fe20000000f00 */
[-C--:B--2---:R-:W-:Y:S01]  /*1b90*/  FMUL.FTZ R7, R41, R6.reuse ;  /* 0x0000000629077220 */ /* 0x084fe20000410000 */
[-C--:B------:R-:W-:Y:S01]  /*1ba0*/  FMUL.FTZ R3, R33, R6.reuse ;  /* 0x0000000621037220 */ /* 0x080fe20000410000 */
[-C--:B------:R-:W-:Y:S01]  /*1bb0*/  FMUL.FTZ R8, R40, R6.reuse ;  /* 0x0000000628087220 */ /* 0x080fe20000410000 */
[----:B0-----:R-:W-:Y:S01]  /*1bc0*/  FMUL.FTZ R0, R32, R6 ;  /* 0x0000000620007220 */ /* 0x001fe20000410000 */
[-C--:B---3--:R-:W-:Y:S01]  /*1bd0*/  FFMA.FTZ R7, R40, R5.reuse, -R7 ;  /* 0x0000000528077223 */ /* 0x088fe20000010807 */
[-C--:B------:R-:W-:Y:S01]  /*1be0*/  FFMA.FTZ R32, R32, R5.reuse, -R3 ;  /* 0x0000000520207223 */ /* 0x080fe20000010803 */
[-C--:B------:R-:W-:Y:S01]  /*1bf0*/  FFMA.FTZ R41, R41, R5.reuse, R8 ;  /* 0x0000000529297223 */ /* 0x080fe20000010008 */
[----:B------:R-:W-:Y:S01]  /*1c00*/  FFMA.FTZ R33, R33, R5, R0 ;  /* 0x0000000521217223 */ /* 0x000fe20000010000 */
[----:B------:R-:W-:-:S07]  /*1c10*/  IMAD.MOV.U32 R40, RZ, RZ, R7 ;  /* 0x000000ffff287224 */ /* 0x000fce00078e0007 */
.L_x_1159:
[----:B------:R-:W-:Y:S05]  /*1c20*/  BSYNC B0 ;  /* 0x0000000000007941 */ /* 0x000fea0003800000 */
.L_x_1146:
[----:B------:R-:W-:Y:S01]  /*1c30*/  ISETP.GT.AND P0, PT, R23, 0x1f, PT ;  /* 0x0000001f1700780c */ /* 0x000fe20003f04270 */
[----:B------:R-:W-:Y:S01]  /*1c40*/  ULDC UR4, c[0x0][0x284] ;  /* 0x0000a10000047ab9 */ /* 0x000fe20000000800 */
[----:B------:R-:W-:Y:S01]  /*1c50*/  BSSY B0, `(.L_x_1160) ;  /* 0x0000027000007945 */ /* 0x000fe20003800000 */
[----:B------:R-:W-:Y:S02]  /*1c60*/  IMAD.U32 R3, RZ, RZ, UR4 ;  /* 0x00000004ff037e24 */ /* 0x000fe4000f8e00ff */
[----:B------:R-:W-:-:S03]  /*1c70*/  IMAD.MOV.U32 R7, RZ, RZ, RZ ;  /* 0x000000ffff077224 */ /* 0x000fc600078e00ff */
[----:B------:R-:W-:-:S05]  /*1c80*/  VIADDMNMX R5, R18, -R3, RZ, !PT ;  /* 0x8000000312057246 */ /* 0x000fca00078001ff */
[----:B------:R-:W-:Y:S05]  /*1c90*/  @P0 BRA `(.L_x_1161) ;  /* 0x0000000000880947 */ /* 0x000fea0003800000 */
[----:B------:R-:W5:Y:S01]  /*1ca0*/  LDC R0, c[0x0][0x29c] ;  /* 0x0000a700ff007b82 */ /* 0x000f620000000800 */
[----:B------:R-:W0:Y:S01]  /*1cb0*/  S2R R9, SR_CgaCtaId ;  /* 0x0000000000097919 */ /* 0x000e220000008800 */
[----:B------:R-:W-:Y:S01]  /*1cc0*/  MOV R4, 0x400 ;  /* 0x0000040000047802 */ /* 0x000fe20000000f00 */
[----:B------:R-:W-:Y:S01]  /*1cd0*/  UMOV UR4, 0xffffffff ;  /* 0xffffffff00047882 */ /* 0x000fe20000000000 */
[----:B-----5:R-:W-:Y:S02]  /*1ce0*/  ISETP.NE.AND P1, PT, R0, RZ, PT ;  /* 0x000000ff0000720c */ /* 0x020fe40003f25270 */
[----:B------:R-:W-:Y:S02]  /*1cf0*/  IADD3 R0, R4, 0x20, RZ ;  /* 0x0000002004007810 */ /* 0x000fe40007ffe0ff */
[----:B------:R-:W-:Y:S02]  /*1d00*/  ISETP.GT.OR P0, PT, R23, 0x13, P1 ;  /* 0x000000131700780c */ /* 0x000fe40000f04670 */
[----:B0-----:R-:W-:-:S07]  /*1d10*/  LEA R0, R9, R0, 0x18 ;  /* 0x0000000009007211 */ /* 0x001fce00078ec0ff */
[----:B------:R-:W-:Y:S02]  /*1d20*/  @!P1 VIADD R4, R4, 0x220 ;  /* 0x0000022004049836 */ /* 0x000fe40000000000 */
[----:B------:R-:W-:Y:S02]  /*1d30*/  IMAD R0, R23, 0x10, R0 ;  /* 0x0000001017007824 */ /* 0x000fe400078e0200 */
[----:B------:R-:W0:Y:S01]  /*1d40*/  @!P0 LDC.64 R6, c[0x0][0x248] ;  /* 0x00009200ff068b82 */ /* 0x000e220000000a00 */
[----:B------:R-:W-:Y:S01]  /*1d50*/  @!P0 IMAD.SHL.U32 R8, R26, 0x4, RZ ;  /* 0x000000041a088824 */ /* 0x000fe200078e00ff */
[----:B------:R-:W-:Y:S01]  /*1d60*/  @!P1 LEA R4, R9, R4, 0x18 ;  /* 0x0000000409049211 */ /* 0x000fe200078ec0ff */
[----:B---3--:R3:W-:Y:S02]  /*1d70*/  STS.128 [R0], R40 ;  /* 0x0000002800007388 */ /* 0x0087e40000000c00 */
[----:B------:R-:W-:Y:S01]  /*1d80*/  @!P0 IMAD R9, R30, R3, R8 ;  /* 0x000000031e098224 */ /* 0x000fe200078e0208 */
[----:B------:R-:W-:Y:S01]  /*1d90*/  @!P1 LEA R4, R23, R4, 0x4 ;  /* 0x0000000417049211 */ /* 0x000fe200078e20ff */
[----:B----4-:R-:W-:-:S04]  /*1da0*/  FMUL.FTZ R8, R40, R32 ;  /* 0x0000002028087220 */ /* 0x010fc80000410000 */
[----:B------:R3:W-:Y:S01]  /*1db0*/  @!P1 STS.128 [R4], R36 ;  /* 0x0000002404009388 */ /* 0x0007e20000000c00 */
[----:B0-----:R-:W-:-:S04]  /*1dc0*/  @!P0 IMAD.WIDE R6, R9, 0x4, R6 ;  /* 0x0000000409068825 */ /* 0x001fc800078e0206 */
[----:B------:R-:W-:Y:S01]  /*1dd0*/  FFMA.FTZ R9, R41, R33, R8 ;  /* 0x0000002129097223 */ /* 0x000fe20000010008 */
[----:B------:R3:W-:Y:S03]  /*1de0*/  @!P0 STG.E.128 desc[UR36][R6.64], R32 ;  /* 0x0000002006008986 */ /* 0x0007e6000c101d24 */
[----:B------:R-:W-:-:S04]  /*1df0*/  FFMA.FTZ R8, R42, R34, R9 ;  /* 0x000000222a087223 */ /* 0x000fc80000010009 */
[----:B--2---:R-:W-:Y:S01]  /*1e00*/  FFMA.FTZ R13, R43, R35, R8 ;  /* 0x000000232b0d7223 */ /* 0x004fe20000010008 */
[----:B------:R-:W-:Y:S06]  /*1e10*/  BRA.DIV UR4, `(.L_x_1162) ;  /* 0x0000008604bc7947 */ /* 0x000fec000b800000 */
[----:B------:R-:W3:Y:S02]  /*1e20*/  SHFL.BFLY PT, R14, R13, 0x10, 0x1f ;  /* 0x0e001f000d0e7f89 */ /* 0x000ee400000e0000 */
[----:B---3--:R-:W-:-:S05]  /*1e30*/  FADD.FTZ R0, R13, R14 ;  /* 0x0000000e0d007221 */ /* 0x008fca0000010000 */
[----:B------:R-:W0:Y:S02]  /*1e40*/  SHFL.BFLY PT, R14, R0, 0x8, 0x1f ;  /* 0x0d001f00000e7f89 */ /* 0x000e2400000e0000 */
[----:B0-----:R-:W-:-:S05]  /*1e50*/  FADD.FTZ R4, R0, R14 ;  /* 0x0000000e00047221 */ /* 0x001fca0000010000 */
[----:B------:R-:W0:Y:S02]  /*1e60*/  SHFL.BFLY PT, R14, R4, 0x4, 0x1f ;  /* 0x0c801f00040e7f89 */ /* 0x000e2400000e0000 */
[----:B0-----:R-:W-:-:S05]  /*1e70*/  FADD.FTZ R6, R4, R14 ;  /* 0x0000000e04067221 */ /* 0x001fca0000010000 */
[----:B------:R-:W0:Y:S02]  /*1e80*/  SHFL.BFLY PT, R14, R6, 0x2, 0x1f ;  /* 0x0c401f00060e7f89 */ /* 0x000e2400000e0000 */
[----:B0-----:R-:W-:-:S05]  /*1e90*/  FADD.FTZ R7, R6, R14 ;  /* 0x0000000e06077221 */ /* 0x001fca0000010000 */
[----:B------:R0:W2:Y:S02]  /*1ea0*/  SHFL.BFLY PT, R14, R7, 0x1, 0x1f ;  /* 0x0c201f00070e7f89 */ /* 0x0000a400000e0000 */
.L_x_1300:
[----:B0-2---:R-:W-:-:S07]  /*1eb0*/  FADD.FTZ R7, R7, R14 ;  /* 0x0000000e07077221 */ /* 0x005fce0000010000 */
.L_x_1161:
[----:B------:R-:W-:Y:S05]  /*1ec0*/  BSYNC B0 ;  /* 0x0000000000007941 */ /* 0x000fea0003800000 */
.L_x_1160:
[----:B01----:R-:W0:Y:S01]  /*1ed0*/  S2R R15, SR_CgaCtaId ;  /* 0x00000000000f7919 */ /* 0x003e220000008800 */
[----:B------:R-:W-:Y:S01]  /*1ee0*/  ISETP.NE.AND P0, PT, R23, RZ, PT ;  /* 0x000000ff1700720c */ /* 0x000fe20003f05270 */
[----:B------:R-:W-:Y:S01]  /*1ef0*/  IMAD.IADD R9, R24, 0x1, -R5 ;  /* 0x0000000118097824 */ /* 0x000fe200078e0a05 */
[----:B------:R-:W-:Y:S01]  /*1f00*/  MOV R12, 0x400 ;  /* 0x00000400000c7802 */ /* 0x000fe20000000f00 */
[----:B------:R-:W-:-:S04]  /*1f10*/  IMAD.MOV.U32 R0, RZ, RZ, -0x800001 ;  /* 0xff7fffffff007424 */ /* 0x000fc800078e00ff */
[----:B------:R-:W-:-:S05]  /*1f20*/  VIADD R4, R12, 0x420 ;  /* 0x000004200c047836 */ /* 0x000fca0000000000 */
[----:B0-----:R-:W-:Y:S01]  /*1f30*/  LEA R4, R15, R4, 0x18 ;  /* 0x000000040f047211 */ /* 0x001fe200078ec0ff */
[----:B------:R-:W-:Y:S06]  /*1f40*/  @P0 BRA `(.L_x_1163) ;  /* 0x0000000000400947 */ /* 0x000fec0003800000 */
[----:B------:R-:W-:Y:S01]  /*1f50*/  ULDC.64 UR4, c[0x0][0x2c8] ;  /* 0x0000b20000047ab9 */ /* 0x000fe20000000a00 */
[----:B------:R-:W-:Y:S02]  /*1f60*/  LEA R11, R9, R4, 0x2 ;  /* 0x00000004090b7211 */ /* 0x000fe400078e10ff */
[----:B------:R-:W-:Y:S01]  /*1f70*/  ISETP.NE.U32.AND P0, PT, RZ, UR4, PT ;  /* 0x00000004ff007c0c */ /* 0x000fe2000bf05070 */
[----:B------:R-:W-:Y:S02]  /*1f80*/  ULDC UR4, c[0x0][0x2a0] ;  /* 0x0000a80000047ab9 */ /* 0x000fe40000000800 */
[----:B------:R-:W-:Y:S01]  /*1f90*/  FMUL.FTZ R0, R7, UR4 ;  /* 0x0000000407007c20 */ /* 0x000fe20008410000 */
[----:B------:R-:W-:-:S13]  /*1fa0*/  ISETP.NE.AND.EX P0, PT, RZ, UR5, PT, P0 ;  /* 0x00000005ff007c0c */ /* 0x000fda000bf05300 */
[----:B------:R-:W-:Y:S05]  /*1fb0*/  @!P0 BRA `(.L_x_1164) ;  /* 0x0000000000208947 */ /* 0x000fea0003800000 */
[----:B------:R-:W0:Y:S01]  /*1fc0*/  LDC.64 R6, c[0x0][0x2c8] ;  /* 0x0000b200ff067b82 */ /* 0x000e220000000a00 */
[----:B------:R-:W-:Y:S01]  /*1fd0*/  IMAD.IADD R8, R24, 0x1, -R25 ;  /* 0x0000000118087824 */ /* 0x000fe200078e0a19 */
[----:B------:R-:W-:-:S03]  /*1fe0*/  ULDC UR4, c[0x0][0x2d0] ;  /* 0x0000b40000047ab9 */ /* 0x000fc60000000800 */
[----:B--2---:R-:W-:-:S04]  /*1ff0*/  IMAD R13, R19, UR4, R8 ;  /* 0x00000004130d7c24 */ /* 0x004fc8000f8e0208 */
[----:B------:R-:W-:-:S04]  /*2000*/  IMAD R13, R13, UR4, R8 ;  /* 0x000000040d0d7c24 */ /* 0x000fc8000f8e0208 */
[----:B0-----:R-:W-:-:S06]  /*2010*/  IMAD.WIDE R6, R13, 0x4, R6 ;  /* 0x000000040d067825 */ /* 0x001fcc00078e0206 */
[----:B------:R-:W2:Y:S02]  /*2020*/  LDG.E R7, desc[UR36][R6.64] ;  /* 0x0000002406077981 */ /* 0x000ea4000c1e1900 */
[----:B--2---:R-:W-:-:S07]  /*2030*/  FADD.FTZ R0, R0, R7 ;  /* 0x0000000700007221 */ /* 0x004fce0000010000 */
.L_x_1164:
[----:B------:R0:W-:Y:S02]  /*2040*/  STS [R11], R0 ;  /* 0x000000000b007388 */ /* 0x0001e40000000800 */
.L_x_1163:
[----:B------:R-:W-:Y:S05]  /*2050*/  WARPSYNC.ALL ;  /* 0x0000000000007948 */ /* 0x000fea0003800000 */
[----:B------:R-:W-:Y:S01]  /*2060*/  BAR.SYNC.DEFER_BLOCKING 0x0 ;  /* 0x0000000000007b1d */ /* 0x000fe20000010000 */
[----:B------:R-:W-:Y:S01]  /*2070*/  LEA.HI R6, R23, R23, RZ, 0x1 ;  /* 0x0000001717067211 */ /* 0x000fe200078f08ff */
[----:B------:R-:W-:Y:S02]  /*2080*/  VIADD R10, R12, 0x20 ;  /* 0x000000200c0a7836 */ /* 0x000fe40000000000 */
[----:B------:R-:W-:Y:S01]  /*2090*/  VIADD R9, R9, 0xf ;  /* 0x0000000f09097836 */ /* 0x000fe20000000000 */
[C---:B------:R-:W-:Y:S01]  /*20a0*/  LOP3.LUT R8, R6.reuse, 0xfffffffe, RZ, 0xc0, !PT ;  /* 0xfffffffe06087812 */ /* 0x040fe200078ec0ff */
[----:B------:R-:W-:Y:S01]  /*20b0*/  ULDC UR4, c[0x0][0x29c] ;  /* 0x0000a70000047ab9 */ /* 0x000fe20000000800 */
[----:B------:R-:W-:Y:S01]  /*20c0*/  LEA R7, R15, R10, 0x18 ;  /* 0x0000000a0f077211 */ /* 0x000fe200078ec0ff */
[----:B------:R-:W-:Y:S01]  /*20d0*/  UISETP.NE.AND UP0, UPT, UR4, URZ, UPT ;  /* 0x0000003f0400728c */ /* 0x000fe2000bf05270 */
[----:B------:R-:W-:Y:S01]  /*20e0*/  SHF.R.S32.HI R10, RZ, 0x1f, R9 ;  /* 0x0000001fff0a7819 */ /* 0x000fe20000011409 */
[----:B------:R-:W-:Y:S01]  /*20f0*/  IMAD.IADD R8, R23, 0x1, -R8 ;  /* 0x0000000117087824 */ /* 0x000fe200078e0a08 */
[----:B------:R-:W-:-:S02]  /*2100*/  LEA.HI.SX32 R21, R6, R5, 0x1f ;  /* 0x0000000506157211 */ /* 0x000fc400078ffaff */
[----:B------:R-:W-:Y:S02]  /*2110*/  LEA.HI R10, R10, R9, RZ, 0x4 ;  /* 0x000000090a0a7211 */ /* 0x000fe400078f20ff */
[----:B------:R-:W-:Y:S02]  /*2120*/  LEA R7, R8, R7, 0x3 ;  /* 0x0000000708077211 */ /* 0x000fe400078e18ff */
[----:B------:R-:W-:Y:S02]  /*2130*/  PLOP3.LUT P2, PT, PT, PT, UP0, 0x80, 0x0 ;  /* 0x000000000000781c */ /* 0x000fe40003f4f008 */
[----:B------:R-:W-:Y:S01]  /*2140*/  LOP3.LUT R10, R10, 0xfffffff0, RZ, 0xc0, !PT ;  /* 0xfffffff00a0a7812 */ /* 0x000fe200078ec0ff */
[----:B------:R1:W0:Y:S04]  /*2150*/  LDS.64 R158, [R7] ;  /* 0x00000000079e7984 */ /* 0x0002280000000a00 */
[----:B------:R-:W-:Y:S01]  /*2160*/  IMAD.IADD R6, R10, 0x1, R5 ;  /* 0x000000010a067824 */ /* 0x000fe200078e0205 */
[----:B------:R1:W0:Y:S04]  /*2170*/  LDS.64 R156, [R7+0x10] ;  /* 0x00001000079c7984 */ /* 0x0002280000000a00 */
[----:B------:R-:W-:Y:S01]  /*2180*/  ISETP.GE.AND P0, PT, R21, R6, PT ;  /* 0x000000061500720c */ /* 0x000fe20003f06270 */
        /* <DEDUP_REMOVED lines=31> */
[----:B------:R-:W-:-:S05]  /*2380*/  VIADD R12, R12, 0x220 ;  /* 0x000002200c0c7836 */ /* 0x000fca0000000000 */
[----:B-1----:R-:W-:-:S04]  /*2390*/  LEA R7, R15, R12, 0x18 ;  /* 0x0000000c0f077211 */ /* 0x002fc800078ec0ff */
[----:B------:R-:W-:-:S05]  /*23a0*/  LEA R7, R8, R7, 0x3 ;  /* 0x0000000708077211 */ /* 0x000fca00078e18ff */
        /* <DEDUP_REMOVED lines=26> */
[----:B---3--:R1:W3:Y:S04]  /*2550*/  LDS.64 R42, [R7+0x1a0] ;  /* 0x0001a000072a7984 */ /* 0x0082e80000000a00 */
[----:B------:R1:W0:Y:S04]  /*2560*/  LDS.64 R40, [R7+0x1b0] ;  /* 0x0001b00007287984 */ /* 0x0002280000000a00 */
[----:B------:R1:W0:Y:S04]  /*2570*/  LDS.64 R38, [R7+0x1c0] ;  /* 0x0001c00007267984 */ /* 0x0002280000000a00 */
[----:B------:R1:W0:Y:S04]  /*2580*/  LDS.64 R36, [R7+0x1d0] ;  /* 0x0001d00007247984 */ /* 0x0002280000000a00 */
[----:B----4-:R1:W4:Y:S04]  /*2590*/  LDS.64 R34, [R7+0x1e0] ;  /* 0x0001e00007227984 */ /* 0x0103280000000a00 */
[----:B------:R1:W0:Y:S02]  /*25a0*/  LDS.64 R32, [R7+0x1f0] ;  /* 0x0001f00007207984 */ /* 0x0002240000000a00 */
.L_x_1165:
[----:B------:R-:W-:Y:S01]  /*25b0*/  ULDC UR5, c[0x0][0x29c] ;  /* 0x0000a70000057ab9 */ /* 0x000fe20000000800 */
[----:B------:R-:W-:Y:S01]  /*25c0*/  ULDC UR11, c[0x0][0x284] ;  /* 0x0000a100000b7ab9 */ /* 0x000fe20000000800 */
[----:B------:R-:W-:Y:S01]  /*25d0*/  ULDC UR10, c[0x0][0x2a0] ;  /* 0x0000a800000a7ab9 */ /* 0x000fe20000000800 */
[----:B------:R-:W-:Y:S01]  /*25e0*/  ULDC.64 UR8, c[0x0][0x258] ;  /* 0x0000960000087ab9 */ /* 0x000fe20000000a00 */
[----:B------:R-:W-:Y:S01]  /*25f0*/  ULDC.64 UR6, c[0x0][0x2b0] ;  /* 0x0000ac0000067ab9 */ /* 0x000fe20000000a00 */
[----:B------:R-:W-:Y:S01]  /*2600*/  ULDC.64 UR12, c[0x0][0x2c8] ;  /* 0x0000b200000c7ab9 */ /* 0x000fe20000000a00 */
[----:B------:R-:W-:Y:S01]  /*2610*/  BSSY B0, `(.L_x_1166) ;  /* 0x00004c6000007945 */ /* 0x000fe20003800000 */
[----:B------:R-:W-:-:S03]  /*2620*/  IMAD.SHL.U32 R10, R8, 0x2, RZ ;  /* 0x00000002080a7824 */ /* 0x000fc600078e00ff */
[----:B------:R-:W-:Y:S05]  /*2630*/  @P0 BRA `(.L_x_1167) ;  /* 0x0000004c000c0947 */ /* 0x000fea0003800000 */
[-C--:B-1----:R-:W-:Y:S01]  /*2640*/  IABS R7, R3.reuse ;  /* 0x0000000300077213 */ /* 0x082fe20000000000 */
[----:B------:R-:W1:Y:S01]  /*2650*/  LDC.64 R228, c[0x0][0x2e0] ;  /* 0x0000b800ffe47b82 */ /* 0x000e620000000a00 */
[----:B------:R-:W-:Y:S01]  /*2660*/  ULDC UR4, c[0x0][0x288] ;  /* 0x0000a20000047ab9 */ /* 0x000fe20000000800 */
[----:B------:R-:W-:Y:S01]  /*2670*/  IMAD R9, R29, 0x50, RZ ;  /* 0x000000501d097824 */ /* 0x000fe200078e02ff */
[----:B------:R-:W5:Y:S01]  /*2680*/  I2F.RP R12, R7 ;  /* 0x00000007000c7306 */ /* 0x000f620000209400 */
[----:B------:R-:W-:Y:S01]  /*2690*/  IMAD R31, R17, UR4, R19 ;  /* 0x00000004111f7c24 */ /* 0x000fe2000f8e0213 */
[----:B------:R-:W-:Y:S01]  /*26a0*/  ULDC UR4, c[0x0][0x298] ;  /* 0x0000a60000047ab9 */ /* 0x000fe20000000800 */
[-CC-:B------:R-:W-:Y:S02]  /*26b0*/  IMAD R8, R28, R3.reuse, R10.reuse ;  /* 0x000000031c087224 */ /* 0x180fe400078e020a */
[----:B------:R-:W2:Y:S01]  /*26c0*/  LDC R30, c[0x0][0x2c0] ;  /* 0x0000b000ff1e7b82 */ /* 0x000ea20000000800 */
[----:B------:R-:W-:-:S02]  /*26d0*/  IMAD R9, R9, R3, R10 ;  /* 0x0000000309097224 */ /* 0x000fc400078e020a */
[----:B------:R-:W-:Y:S01]  /*26e0*/  IMAD R31, R31, 0x50, R10 ;  /* 0x000000501f1f7824 */ /* 0x000fe200078e020a */
[----:B------:R-:W-:Y:S01]  /*26f0*/  HFMA2.MMA R10, -RZ, RZ, 0, 0 ;  /* 0x00000000ff0a7435 */ /* 0x000fe200000001ff */
[----:B------:R-:W-:Y:S01]  /*2700*/  IMAD R20, R3, 0x50, RZ ;  /* 0x0000005003147824 */ /* 0x000fe200078e02ff */
[----:B------:R-:W-:Y:S02]  /*2710*/  SHF.R.S32.HI R28, RZ, 0x1f, R8 ;  /* 0x0000001fff1c7819 */ /* 0x000fe40000011408 */
[----:B------:R-:W-:Y:S01]  /*2720*/  SHF.R.S32.HI R29, RZ, 0x1f, R9 ;  /* 0x0000001fff1d7819 */ /* 0x000fe20000011409 */
[----:B-----5:R-:W0:Y:S01]  /*2730*/  MUFU.RCP R12, R12 ;  /* 0x0000000c000c7308 */ /* 0x020e220000001000 */
[----:B-1----:R-:W-:-:S04]  /*2740*/  IMAD.WIDE R228, R31, 0x4, R228 ;  /* 0x000000041fe47825 */ /* 0x002fc800078e02e4 */
[----:B------:R-:W-:Y:S02]  /*2750*/  VIADD R31, R31, 0x4 ;  /* 0x000000041f1f7836 */ /* 0x000fe40000000000 */
[----:B--2---:R-:W-:Y:S02]  /*2760*/  VIADD R30, R30, UR4 ;  /* 0x000000041e1e7c36 */ /* 0x004fe40008000000 */
[----:B0-----:R-:W-:-:S06]  /*2770*/  VIADD R11, R12, 0xffffffe ;  /* 0x0ffffffe0c0b7836 */ /* 0x001fcc0000000000 */
[----:B------:R-:W0:Y:S02]  /*2780*/  F2I.FTZ.U32.TRUNC.NTZ R11, R11 ;  /* 0x0000000b000b7305 */ /* 0x000e24000021f000 */
[----:B0-----:R-:W-:-:S04]  /*2790*/  IMAD.MOV R14, RZ, RZ, -R11 ;  /* 0x000000ffff0e7224 */ /* 0x001fc800078e0a0b */
[----:B------:R-:W-:-:S04]  /*27a0*/  IMAD R13, R14, R7, RZ ;  /* 0x000000070e0d7224 */ /* 0x000fc800078e02ff */
[----:B------:R-:W-:-:S07]  /*27b0*/  IMAD.HI.U32 R10, R11, R13, R10 ;  /* 0x0000000d0b0a7227 */ /* 0x000fce00078e000a */
.L_x_1235:
[----:B0-----:R-:W-:Y:S01]  /*27c0*/  IABS R13, R21 ;  /* 0x00000015000d7213 */ /* 0x001fe20000000000 */
[----:B------:R-:W-:Y:S01]  /*27d0*/  IMAD.U32 R3, RZ, RZ, UR11 ;  /* 0x0000000bff037e24 */ /* 0x000fe2000f8e00ff */
[----:B------:R-:W-:Y:S01]  /*27e0*/  ISETP.GE.AND P3, PT, R21, RZ, PT ;  /* 0x000000ff1500720c */ /* 0x000fe20003f66270 */
[----:B------:R-:W0:Y:S02]  /*27f0*/  LDC.64 R230, c[0x0][0x2e0] ;  /* 0x0000b800ffe67b82 */ /* 0x000e240000000a00 */
[----:B-1----:R-:W-:Y:S01]  /*2800*/  IMAD.HI.U32 R11, R10, R13, RZ ;  /* 0x0000000d0a0b7227 */ /* 0x002fe200078e00ff */
[-C--:B------:R-:W-:Y:S02]  /*2810*/  IABS R15, R3.reuse ;  /* 0x00000003000f7213 */ /* 0x080fe40000000000 */
[----:B------:R-:W-:Y:S01]  /*2820*/  ISETP.NE.AND P4, PT, R3, RZ, PT ;  /* 0x000000ff0300720c */ /* 0x000fe20003f85270 */
[----:B------:R-:W-:Y:S01]  /*2830*/  IMAD R226, R2, R3, RZ ;  /* 0x0000000302e27224 */ /* 0x000fe200078e02ff */
[----:B------:R-:W-:-:S05]  /*2840*/  IADD3 R12, -R11, RZ, RZ ;  /* 0x000000ff0b0c7210 */ /* 0x000fca0007ffe1ff */
[----:B------:R-:W-:-:S05]  /*2850*/  IMAD R12, R15, R12, R13 ;  /* 0x0000000c0f0c7224 */ /* 0x000fca00078e020d */
[----:B------:R-:W-:-:S13]  /*2860*/  ISETP.GT.U32.AND P0, PT, R7, R12, PT ;  /* 0x0000000c0700720c */ /* 0x000fda0003f04070 */
[----:B------:R-:W-:Y:S01]  /*2870*/  @!P0 IMAD.IADD R12, R12, 0x1, -R15 ;  /* 0x000000010c0c8824 */ /* 0x000fe200078e0a0f */
[----:B------:R-:W-:-:S04]  /*2880*/  ISETP.NE.U32.AND P0, PT, RZ, UR6, PT ;  /* 0x00000006ff007c0c */ /* 0x000fc8000bf05070 */
[----:B------:R-:W-:Y:S02]  /*2890*/  ISETP.NE.AND.EX P0, PT, RZ, UR7, PT, P0 ;  /* 0x00000007ff007c0c */ /* 0x000fe4000bf05300 */
[----:B------:R-:W-:-:S11]  /*28a0*/  ISETP.GT.U32.AND P1, PT, R7, R12, PT ;  /* 0x0000000c0700720c */ /* 0x000fd60003f24070 */
[----:B------:R-:W-:Y:S01]  /*28b0*/  @P0 IMAD R14, R2, R3, RZ ;  /* 0x00000003020e0224 */ /* 0x000fe200078e02ff */
[----:B------:R-:W-:Y:S01]  /*28c0*/  @P0 SHF.R.S32.HI R11, RZ, 0x1f, R21 ;  /* 0x0000001fff0b0819 */ /* 0x000fe20000011415 */
[----:B------:R-:W-:-:S03]  /*28d0*/  @!P1 IMAD.IADD R12, R12, 0x1, -R15 ;  /* 0x000000010c0c9824 */ /* 0x000fc600078e0a0f */
[----:B------:R-:W-:Y:S01]  /*28e0*/  @P0 SHF.R.S32.HI R224, RZ, 0x1f, R14 ;  /* 0x0000001fffe00819 */ /* 0x000fe2000001140e */
[----:B------:R-:W-:Y:S01]  /*28f0*/  @!P3 IMAD.MOV R12, RZ, RZ, -R12 ;  /* 0x000000ffff0cb224 */ /* 0x000fe200078e0a0c */
[----:B------:R-:W-:Y:S02]  /*2900*/  @P0 IADD3 R14, P1, P3, R21, UR6, R14 ;  /* 0x00000006150e0c10 */ /* 0x000fe4000fb3e00e */
[----:B------:R-:W-:Y:S02]  /*2910*/  @!P4 LOP3.LUT R12, RZ, R3, RZ, 0x33, !PT ;  /* 0x00000003ff0cc212 */ /* 0x000fe400078e33ff */
[----:B------:R-:W-:Y:S02]  /*2920*/  @P0 IADD3.X R15, R11, UR7, R224, P1, P3 ;  /* 0x000000070b0f0c10 */ /* 0x000fe40008fe64e0 */
[----:B------:R-:W-:Y:S02]  /*2930*/  ISETP.GE.AND P1, PT, R21, R24, PT ;  /* 0x000000181500720c */ /* 0x000fe40003f26270 */
[----:B------:R-:W-:Y:S01]  /*2940*/  SHF.R.S32.HI R13, RZ, 0x1f, R12 ;  /* 0x0000001fff0d7819 */ /* 0x000fe2000001140c */
[----:B------:R1:W5:Y:S01]  /*2950*/  @P0 LDG.E.U8 R11, desc[UR36][R14.64] ;  /* 0x000000240e0b0981 */ /* 0x000362000c1e1100 */
[----:B------:R-:W-:Y:S01]  /*2960*/  IADD3 R225, P4, R12, R226, RZ ;  /* 0x000000e20ce17210 */ /* 0x000fe20007f9e0ff */
[----:B------:R-:W-:Y:S03]  /*2970*/  BSSY B1, `(.L_x_1168) ;  /* 0x0000023000017945 */ /* 0x000fe60003800000 */
[----:B------:R-:W-:-:S02]  /*2980*/  LEA.HI.X.SX32 R224, R226, R13, 0x1, P4 ;  /* 0x0000000de2e07211 */ /* 0x000fc400020f0eff */
[----:B------:R-:W-:Y:S01]  /*2990*/  LEA R232, P3, R225, UR8, 0x2 ;  /* 0x00000008e1e87c11 */ /* 0x000fe2000f8610ff */
[----:B0-----:R-:W-:-:S03]  /*29a0*/  IMAD.WIDE R230, R31, 0x4, R230 ;  /* 0x000000041fe67825 */ /* 0x001fc600078e02e6 */
[----:B------:R-:W-:Y:S01]  /*29b0*/  LEA.HI.X R233, R225, UR9, R224, 0x2, P3 ;  /* 0x00000009e1e97c11 */ /* 0x000fe200098f14e0 */
[----:B-1----:R-:W-:Y:S08]  /*29c0*/  @P1 BRA `(.L_x_1169) ;  /* 0x0000000000741947 */ /* 0x002ff00003800000 */
[----:B------:R-:W-:-:S04]  /*29d0*/  SHF.L.U32 R227, R12, 0x2, RZ ;  /* 0x000000020ce37819 */ /* 0x000fc800000006ff */
[----:B------:R-:W-:-:S13]  /*29e0*/  ISETP.GE.AND P3, PT, R227, R20, PT ;  /* 0x00000014e300720c */ /* 0x000fda0003f66270 */
[----:B------:R-:W2:Y:S01]  /*29f0*/  @!P3 LDG.E R13, desc[UR36][R232.64] ;  /* 0x00000024e80db981 */ /* 0x000ea2000c1e1900 */
[----:B------:R-:W2:Y:S08]  /*2a00*/  @!P3 LDC R160, c[0x0][0x288] ;  /* 0x0000a200ffa0bb82 */ /* 0x000eb00000000800 */
[----:B------:R-:W0:Y:S01]  /*2a10*/  @!P3 LDC.64 R14, c[0x0][0x248] ;  /* 0x00009200ff0ebb82 */ /* 0x000e220000000a00 */
        /* <DEDUP_REMOVED lines=9> */
[----:B------:R-:W-:-:S06]  /*2ab0*/  UISETP.NE.AND UP0, UPT, UR5, URZ, UPT ;  /* 0x0000003f0500728c */ /* 0x000fcc000bf05270 */
[----:B------:R-:W-:-:S13]  /*2ac0*/  PLOP3.LUT P2, PT, PT, PT, UP0, 0x80, 0x0 ;  /* 0x000000000000781c */ /* 0x000fda0003f4f008 */
[----:B0-----:R-:W-:Y:S05]  /*2ad0*/  @P2 BRA `(.L_x_1169) ;  /* 0x0000000000302947 */ /* 0x001fea0003800000 */
[----:B------:R-:W-:Y:S01]  /*2ae0*/  LOP3.LUT P5, RZ, R27, 0x8, RZ, 0xc0, !PT ;  /* 0x000000081bff7812 */ /* 0x000fe200078ac0ff */
[----:B------:R-:W0:-:S12]  /*2af0*/  @!P3 LDC.64 R224, c[0x0][0x248] ;  /* 0x00009200ffe0bb82 */ /* 0x000e180000000a00 */
[----:B------:R-:W2:Y:S01]  /*2b00*/  @P5 LDG.E.64 R14, desc[UR36][R228.64] ;  /* 0x00000024e40e5981 */ /* 0x000ea2000c1e1b00 */
[----:B------:R-:W-:Y:S01]  /*2b10*/  @!P3 IADD3 R13, P4, R8, R227, RZ ;  /* 0x000000e3080db210 */ /* 0x000fe20007f9e0ff */
[----:B-----5:R-:W-:Y:S01]  /*2b20*/  FADD.FTZ R160, R94, R160 ;  /* 0x000000a05ea07221 */ /* 0x020fe20000010000 */
[----:B------:R-:W-:Y:S02]  /*2b30*/  FADD.FTZ R161, R95, R161 ;  /* 0x000000a15fa17221 */ /* 0x000fe40000010000 */
[----:B------:R-:W-:Y:S02]  /*2b40*/  @!P3 LEA.HI.X.SX32 R226, R227, R28, 0x1, P4 ;  /* 0x0000001ce3e2b211 */ /* 0x000fe400020f0eff */
[----:B0-----:R-:W-:-:S04]  /*2b50*/  @!P3 LEA R224, P4, R13, R224, 0x2 ;  /* 0x000000e00de0b211 */ /* 0x001fc800078810ff */
[----:B------:R-:W-:Y:S01]  /*2b60*/  @!P3 LEA.HI.X R225, R13, R225, R226, 0x2, P4 ;  /* 0x000000e10de1b211 */ /* 0x000fe200020f14e2 */
[----:B--2---:R-:W-:Y:S01]  /*2b70*/  @P5 FMUL.FTZ R160, R160, R14 ;  /* 0x0000000ea0a05220 */ /* 0x004fe20000410000 */
[----:B------:R-:W-:-:S05]  /*2b80*/  @P5 FMUL.FTZ R161, R161, R15 ;  /* 0x0000000fa1a15220 */ /* 0x000fca0000410000 */
[----:B------:R0:W-:Y:S02]  /*2b90*/  @!P3 STG.E.64 desc[UR36][R224.64], R160 ;  /* 0x000000a0e000b986 */ /* 0x0001e4000c101b24 */
.L_x_1169:
[----:B------:R-:W-:Y:S05]  /*2ba0*/  BSYNC B1 ;  /* 0x0000000000017941 */ /* 0x000fea0003800000 */
.L_x_1168:
[----:B------:R-:W-:Y:S04]  /*2bb0*/  BSSY B1, `(.L_x_1170) ;  /* 0x0000024000017945 */ /* 0x000fe80003800000 */
[----:B------:R-:W-:Y:S05]  /*2bc0*/  @P1 BRA `(.L_x_1171) ;  /* 0x0000000000881947 */ /* 0x000fea0003800000 */
[----:B------:R-:W-:-:S04]  /*2bd0*/  IMAD.IADD R13, R12, 0x1, R3 ;  /* 0x000000010c0d7824 */ /* 0x000fc800078e0203 */
[----:B------:R-:W-:-:S05]  /*2be0*/  IMAD.SHL.U32 R235, R13, 0x4, RZ ;  /* 0x000000040deb7824 */ /* 0x000fca00078e00ff */
[----:B------:R-:W-:-:S13]  /*2bf0*/  ISETP.GE.AND P3, PT, R235, R20, PT ;  /* 0x00000014eb00720c */ /* 0x000fda0003f66270 */
[----:B------:R-:W2:Y:S01]  /*2c00*/  @!P3 LDG.E R13, desc[UR36][R232.64] ;  /* 0x00000024e80db981 */ /* 0x000ea2000c1e1900 */
[----:B------:R-:W2:Y:S08]  /*2c10*/  @!P3 LDC R162, c[0x0][0x288] ;  /* 0x0000a200ffa2bb82 */ /* 0x000eb00000000800 */
[----:B------:R-:W1:Y:S01]  /*2c20*/  @!P3 LDC.64 R14, c[0x0][0x248] ;  /* 0x00009200ff0ebb82 */ /* 0x000e620000000a00 */
        /* <DEDUP_REMOVED lines=9> */
[----:B------:R-:W-:-:S06]  /*2cc0*/  UISETP.NE.AND UP0, UPT, UR5, URZ, UPT ;  /* 0x0000003f0500728c */ /* 0x000fcc000bf05270 */
[----:B------:R-:W-:-:S13]  /*2cd0*/  PLOP3.LUT P2, PT, PT, PT, UP0, 0x80, 0x0 ;  /* 0x000000000000781c */ /* 0x000fda0003f4f008 */
[----:B-1----:R-:W-:Y:S05]  /*2ce0*/  @P2 BRA `(.L_x_1171) ;  /* 0x0000000000402947 */ /* 0x002fea0003800000 */
[----:B------:R-:W-:Y:S01]  /*2cf0*/  LOP3.LUT P5, RZ, R27, 0x8, RZ, 0xc0, !PT ;  /* 0x000000081bff7812 */ /* 0x000fe200078ac0ff */
[----:B------:R-:W1:-:S12]  /*2d00*/  @!P3 LDC.64 R14, c[0x0][0x248] ;  /* 0x00009200ff0ebb82 */ /* 0x000e580000000a00 */
[----:B0-----:R-:W2:Y:S01]  /*2d10*/  @P5 LDG.E.64 R224, desc[UR36][R230.64] ;  /* 0x00000024e6e05981 */ /* 0x001ea2000c1e1b00 */
[----:B------:R-:W-:Y:S01]  /*2d20*/  @!P3 IADD3 R13, P4, R8, R235, RZ ;  /* 0x000000eb080db210 */ /* 0x000fe20007f9e0ff */
[----:B-----5:R-:W-:Y:S01]  /*2d30*/  FADD.FTZ R226, R92, R162 ;  /* 0x000000a25ce27221 */ /* 0x020fe20000010000 */
[----:B------:R-:W-:Y:S02]  /*2d40*/  FADD.FTZ R227, R93, R163 ;  /* 0x000000a35de37221 */ /* 0x000fe40000010000 */
[----:B------:R-:W-:Y:S02]  /*2d50*/  @!P3 LEA.HI.X.SX32 R162, R235, R28, 0x1, P4 ;  /* 0x0000001ceba2b211 */ /* 0x000fe400020f0eff */
[----:B-1----:R-:W-:-:S04]  /*2d60*/  @!P3 LEA R14, P4, R13, R14, 0x2 ;  /* 0x0000000e0d0eb211 */ /* 0x002fc800078810ff */
[----:B------:R-:W-:Y:S01]  /*2d70*/  @!P3 LEA.HI.X R15, R13, R15, R162, 0x2, P4 ;  /* 0x0000000f0d0fb211 */ /* 0x000fe200020f14a2 */
[----:B--2---:R-:W-:Y:S01]  /*2d80*/  @P5 FMUL.FTZ R226, R226, R224 ;  /* 0x000000e0e2e25220 */ /* 0x004fe20000410000 */
[----:B------:R-:W-:-:S04]  /*2d90*/  @P5 FMUL.FTZ R227, R227, R225 ;  /* 0x000000e1e3e35220 */ /* 0x000fc80000410000 */
[--C-:B------:R-:W-:Y:S01]  /*2da0*/  IMAD.MOV.U32 R163, RZ, RZ, R227.reuse ;  /* 0x000000ffffa37224 */ /* 0x100fe200078e00e3 */
[----:B------:R1:W-:Y:S01]  /*2db0*/  @!P3 STG.E.64 desc[UR36][R14.64], R226 ;  /* 0x000000e20e00b986 */ /* 0x0003e2000c101b24 */
[----:B------:R-:W-:Y:S01]  /*2dc0*/  MOV R162, R226 ;  /* 0x000000e200a27202 */ /* 0x000fe20000000f00 */
[----:B------:R-:W-:Y:S02]  /*2dd0*/  @!P3 IMAD.MOV.U32 R163, RZ, RZ, R227 ;  /* 0x000000ffffa3b224 */ /* 0x000fe400078e00e3 */
[----:B------:R-:W-:-:S07]  /*2de0*/  @!P3 IMAD.MOV.U32 R162, RZ, RZ, R226 ;  /* 0x000000ffffa2b224 */ /* 0x000fce00078e00e2 */
.L_x_1171:
[----:B------:R-:W-:Y:S05]  /*2df0*/  BSYNC B1 ;  /* 0x0000000000017941 */ /* 0x000fea0003800000 */
.L_x_1170:
[----:B------:R-:W-:Y:S04]  /*2e00*/  BSSY B1, `(.L_x_1172) ;  /* 0x0000020000017945 */ /* 0x000fe80003800000 */
[----:B------:R-:W-:Y:S05]  /*2e10*/  @P1 BRA `(.L_x_1173) ;  /* 0x0000000000781947 */ /* 0x000fea0003800000 */
[----:B------:R-:W-:-:S05]  /*2e20*/  IMAD R13, R3, 0x2, R12 ;  /* 0x00000002030d7824 */ /* 0x000fca00078e020c */
[----:B-1----:R-:W-:-:S04]  /*2e30*/  SHF.L.U32 R227, R13, 0x2, RZ ;  /* 0x000000020de37819 */ /* 0x002fc800000006ff */
        /* <DEDUP_REMOVED lines=15> */
[----:B--2---:R-:W-:Y:S05]  /*2f30*/  @P2 BRA `(.L_x_1173) ;  /* 0x0000000000302947 */ /* 0x004fea0003800000 */
[----:B------:R-:W-:Y:S01]  /*2f40*/  LOP3.LUT P5, RZ, R27, 0x8, RZ, 0xc0, !PT ;  /* 0x000000081bff7812 */ /* 0x000fe200078ac0ff */
[----:B0-----:R-:W0:-:S12]  /*2f50*/  @!P3 LDC.64 R224, c[0x0][0x248] ;  /* 0x00009200ffe0bb82 */ /* 0x001e180000000a00 */
        /* <DEDUP_REMOVED lines=10> */
.L_x_1173:
[----:B------:R-:W-:Y:S05]  /*3000*/  BSYNC B1 ;  /* 0x0000000000017941 */ /* 0x000fea0003800000 */
.L_x_1172:
[----:B------:R-:W-:Y:S04]  /*3010*/  BSSY B1, `(.L_x_1174) ;  /* 0x0000020000017945 */ /* 0x000fe80003800000 */
[----:B------:R-:W-:Y:S05]  /*3020*/  @P1 BRA `(.L_x_1175) ;  /* 0x0000000000781947 */ /* 0x000fea0003800000 */
[----:B------:R-:W-:-:S04]  /*3030*/  IMAD R13, R3, 0x3, R12 ;  /* 0x00000003030d7824 */ /* 0x000fc800078e020c */
[----:B-1----:R-:W-:-:S05]  /*3040*/  IMAD.SHL.U32 R227, R13, 0x4, RZ ;  /* 0x000000040de37824 */ /* 0x002fca00078e00ff */
        /* <DEDUP_REMOVED lines=28> */
.L_x_1175:
[----:B------:R-:W-:Y:S05]  /*3210*/  BSYNC B1 ;  /* 0x0000000000017941 */ /* 0x000fea0003800000 */
.L_x_1174:
        /* <DEDUP_REMOVED lines=32> */
.L_x_1177:
[----:B------:R-:W-:Y:S05]  /*3420*/  BSYNC B1 ;  /* 0x0000000000017941 */ /* 0x000fea0003800000 */
.L_x_1176:
        /* <DEDUP_REMOVED lines=32> */
.L_x_1179:
[----:B------:R-:W-:Y:S05]  /*3630*/  BSYNC B1 ;  /* 0x0000000000017941 */ /* 0x000fea0003800000 */
.L_x_1178:
        /* <DEDUP_REMOVED lines=32> */
.L_x_1181:
[----:B------:R-:W-:Y:S05]  /*3840*/  BSYNC B1 ;  /* 0x0000000000017941 */ /* 0x000fea0003800000 */
.L_x_1180:
        /* <DEDUP_REMOVED lines=32> */
.L_x_1183:
[----:B------:R-:W-:Y:S05]  /*3a50*/  BSYNC B1 ;  /* 0x0000000000017941 */ /* 0x000fea0003800000 */
.L_x_1182:
        /* <DEDUP_REMOVED lines=32> */
.L_x_1185:
[----:B------:R-:W-:Y:S05]  /*3c60*/  BSYNC B1 ;  /* 0x0000000000017941 */ /* 0x000fea0003800000 */
.L_x_1184:
        /* <DEDUP_REMOVED lines=32> */
.L_x_1187:
[----:B------:R-:W-:Y:S05]  /*3e70*/  BSYNC B1 ;  /* 0x0000000000017941 */ /* 0x000fea0003800000 */
.L_x_1186:
        /* <DEDUP_REMOVED lines=32> */
.L_x_1189:
[----:B------:R-:W-:Y:S05]  /*4080*/  BSYNC B1 ;  /* 0x0000000000017941 */ /* 0x000fea0003800000 */
.L_x_1188:
        /* <DEDUP_REMOVED lines=32> */
.L_x_1191:
[----:B------:R-:W-:Y:S05]  /*4290*/  BSYNC B1 ;  /* 0x0000000000017941 */ /* 0x000fea0003800000 */
.L_x_1190:
        /* <DEDUP_REMOVED lines=32> */
.L_x_1193:
[----:B------:R-:W-:Y:S05]  /*44a0*/  BSYNC B1 ;  /* 0x0000000000017941 */ /* 0x000fea0003800000 */
.L_x_1192:
        /* <DEDUP_REMOVED lines=32> */
.L_x_1195:
[----:B------:R-:W-:Y:S05]  /*46b0*/  BSYNC B1 ;  /* 0x0000000000017941 */ /* 0x000fea0003800000 */
.L_x_1194:
        /* <DEDUP_REMOVED lines=32> */
.L_x_1197:
[----:B------:R-:W-:Y:S05]  /*48c0*/  BSYNC B1 ;  /* 0x0000000000017941 */ /* 0x000fea0003800000 */
.L_x_1196:
        /* <DEDUP_REMOVED lines=32> */
.L_x_1199:
[----:B------:R-:W-:Y:S05]  /*4ad0*/  BSYNC B1 ;  /* 0x0000000000017941 */ /* 0x000fea0003800000 */
.L_x_1198:
[----:B------:R-:W-:Y:S04]  /*4ae0*/  BSSY B1, `(.L_x_1200) ;  /* 0x0000020000017945 */ /* 0x000fe80003800000 */
[----:B------:R-:W-:Y:S05]  /*4af0*/  @P1 BRA `(.L_x_1201) ;  /* 0x0000000000781947 */ /* 0x000fea0003800000 */
[----:B------:R-:W-:-:S05]  /*4b00*/  LEA R13, R3, R12, 0x4 ;  /* 0x0000000c030d7211 */ /* 0x000fca00078e20ff */
        /* <DEDUP_REMOVED lines=29> */
.L_x_1201:
[----:B------:R-:W-:Y:S05]  /*4ce0*/  BSYNC B1 ;  /* 0x0000000000017941 */ /* 0x000fea0003800000 */
.L_x_1200:
        /* <DEDUP_REMOVED lines=32> */
.L_x_1203:
[----:B------:R-:W-:Y:S05]  /*4ef0*/  BSYNC B1 ;  /* 0x0000000000017941 */ /* 0x000fea0003800000 */
.L_x_1202:
        /* <DEDUP_REMOVED lines=32> */
.L_x_1205:
[----:B------:R-:W-:Y:S05]  /*5100*/  BSYNC B1 ;  /* 0x0000000000017941 */ /* 0x000fea0003800000 */
.L_x_1204:
        /* <DEDUP_REMOVED lines=32> */
.L_x_1207:
[----:B------:R-:W-:Y:S05]  /*5310*/  BSYNC B1 ;  /* 0x0000000000017941 */ /* 0x000fea0003800000 */
.L_x_1206:
        /* <DEDUP_REMOVED lines=32> */
.L_x_1209:
[----:B------:R-:W-:Y:S05]  /*5520*/  BSYNC B1 ;  /* 0x0000000000017941 */ /* 0x000fea0003800000 */
.L_x_1208:
        /* <DEDUP_REMOVED lines=32> */
.L_x_1211:
[----:B------:R-:W-:Y:S05]  /*5730*/  BSYNC B1 ;  /* 0x0000000000017941 */ /* 0x000fea0003800000 */
.L_x_1210:
        /* <DEDUP_REMOVED lines=32> */
.L_x_1213:
[----:B------:R-:W-:Y:S05]  /*5940*/  BSYNC B1 ;  /* 0x0000000000017941 */ /* 0x000fea0003800000 */
.L_x_1212:
        /* <DEDUP_REMOVED lines=32> */
.L_x_1215:
[----:B------:R-:W-:Y:S05]  /*5b50*/  BSYNC B1 ;  /* 0x0000000000017941 */ /* 0x000fea0003800000 */
.L_x_1214:
        /* <DEDUP_REMOVED lines=32> */
.L_x_1217:
[----:B------:R-:W-:Y:S05]  /*5d60*/  BSYNC B1 ;  /* 0x0000000000017941 */ /* 0x000fea0003800000 */
.L_x_1216:
        /* <DEDUP_REMOVED lines=32> */
.L_x_1219:
[----:B------:R-:W-:Y:S05]  /*5f70*/  BSYNC B1 ;  /* 0x0000000000017941 */ /* 0x000fea0003800000 */
.L_x_1218:
        /* <DEDUP_REMOVED lines=24> */
[----:B---3-5:R-:W-:Y:S01]  /*6100*/  FADD.FTZ R212, R42, R212 ;  /* 0x000000d42ad47221 */ /* 0x028fe20000010000 */
[----:B------:R-:W-:Y:S02]  /*6110*/  FADD.FTZ R213, R43, R213 ;  /* 0x000000d52bd57221 */ /* 0x000fe40000010000 */
[----:B------:R-:W-:Y:S02]  /*6120*/  @!P3 LEA.HI.X.SX32 R226, R227, R28, 0x1, P4 ;  /* 0x0000001ce3e2b211 */ /* 0x000fe400020f0eff */
[----:B0-----:R-:W-:-:S04]  /*6130*/  @!P3 LEA R224, P4, R13, R224, 0x2 ;  /* 0x000000e00de0b211 */ /* 0x001fc800078810ff */
[----:B------:R-:W-:Y:S01]  /*6140*/  @!P3 LEA.HI.X R225, R13, R225, R226, 0x2, P4 ;  /* 0x000000e10de1b211 */ /* 0x000fe200020f14e2 */
[----:B--2---:R-:W-:Y:S01]  /*6150*/  @P5 FMUL.FTZ R212, R212, R14 ;  /* 0x0000000ed4d45220 */ /* 0x004fe20000410000 */
[----:B------:R-:W-:-:S05]  /*6160*/  @P5 FMUL.FTZ R213, R213, R15 ;  /* 0x0000000fd5d55220 */ /* 0x000fca0000410000 */
[----:B------:R0:W-:Y:S02]  /*6170*/  @!P3 STG.E.64 desc[UR36][R224.64], R212 ;  /* 0x000000d4e000b986 */ /* 0x0001e4000c101b24 */
.L_x_1221:
[----:B------:R-:W-:Y:S05]  /*6180*/  BSYNC B1 ;  /* 0x0000000000017941 */ /* 0x000fea0003800000 */
.L_x_1220:
        /* <DEDUP_REMOVED lines=32> */
.L_x_1223:
[----:B------:R-:W-:Y:S05]  /*6390*/  BSYNC B1 ;  /* 0x0000000000017941 */ /* 0x000fea0003800000 */
.L_x_1222:
        /* <DEDUP_REMOVED lines=32> */
.L_x_1225:
[----:B------:R-:W-:Y:S05]  /*65a0*/  BSYNC B1 ;  /* 0x0000000000017941 */ /* 0x000fea0003800000 */
.L_x_1224:
        /* <DEDUP_REMOVED lines=32> */
.L_x_1227:
[----:B------:R-:W-:Y:S05]  /*67b0*/  BSYNC B1 ;  /* 0x0000000000017941 */ /* 0x000fea0003800000 */
.L_x_1226:
        /* <DEDUP_REMOVED lines=24> */
[----:B----45:R-:W-:Y:S01]  /*6940*/  FADD.FTZ R220, R34, R220 ;  /* 0x000000dc22dc7221 */ /* 0x030fe20000010000 */
[----:B------:R-:W-:Y:S02]  /*6950*/  FADD.FTZ R221, R35, R221 ;  /* 0x000000dd23dd7221 */ /* 0x000fe40000010000 */
[----:B------:R-:W-:Y:S02]  /*6960*/  @!P3 LEA.HI.X.SX32 R226, R227, R28, 0x1, P4 ;  /* 0x0000001ce3e2b211 */ /* 0x000fe400020f0eff */
[----:B0-----:R-:W-:-:S04]  /*6970*/  @!P3 LEA R224, P4, R13, R224, 0x2 ;  /* 0x000000e00de0b211 */ /* 0x001fc800078810ff */
[----:B------:R-:W-:Y:S01]  /*6980*/  @!P3 LEA.HI.X R225, R13, R225, R226, 0x2, P4 ;  /* 0x000000e10de1b211 */ /* 0x000fe200020f14e2 */
[----:B--2---:R-:W-:Y:S01]  /*6990*/  @P5 FMUL.FTZ R220, R220, R14 ;  /* 0x0000000edcdc5220 */ /* 0x004fe20000410000 */
[----:B------:R-:W-:-:S05]  /*69a0*/  @P5 FMUL.FTZ R221, R221, R15 ;  /* 0x0000000fdddd5220 */ /* 0x000fca0000410000 */
[----:B------:R0:W-:Y:S02]  /*69b0*/  @!P3 STG.E.64 desc[UR36][R224.64], R220 ;  /* 0x000000dce000b986 */ /* 0x0001e4000c101b24 */
.L_x_1229:
[----:B------:R-:W-:Y:S05]  /*69c0*/  BSYNC B1 ;  /* 0x0000000000017941 */ /* 0x000fea0003800000 */
.L_x_1228:
[----:B------:R-:W-:Y:S04]  /*69d0*/  BSSY B1, `(.L_x_1230) ;  /* 0x0000020000017945 */ /* 0x000fe80003800000 */
[----:B------:R-:W-:Y:S05]  /*69e0*/  @P1 BRA `(.L_x_1231) ;  /* 0x0000000000781947 */ /* 0x000fea0003800000 */
[----:B------:R-:W-:-:S05]  /*69f0*/  IMAD R12, R3, 0x1f, R12 ;  /* 0x0000001f030c7824 */ /* 0x000fca00078e020c */
[----:B0-2---:R-:W-:-:S04]  /*6a00*/  SHF.L.U32 R225, R12, 0x2, RZ ;  /* 0x000000020ce17819 */ /* 0x005fc800000006ff */
[----:B------:R-:W-:-:S13]  /*6a10*/  ISETP.GE.AND P3, PT, R225, R20, PT ;  /* 0x00000014e100720c */ /* 0x000fda0003f66270 */
[----:B------:R-:W2:Y:S01]  /*6a20*/  @!P3 LDG.E R232, desc[UR36][R232.64] ;  /* 0x00000024e8e8b981 */ /* 0x000ea2000c1e1900 */
[----:B-1----:R-:W2:Y:S01]  /*6a30*/  @!P3 LDC R15, c[0x0][0x288] ;  /* 0x0000a200ff0fbb82 */ /* 0x002ea20000000800 */
[----:B------:R-:W-:-:S07]  /*6a40*/  CS2R R222, SRZ ;  /* 0x0000000000de7805 */ /* 0x000fce000001ff00 */
[----:B------:R-:W0:Y:S01]  /*6a50*/  @!P3 LDC.64 R12, c[0x0][0x248] ;  /* 0x00009200ff0cbb82 */ /* 0x000e220000000a00 */
[----:B--2---:R-:W-:-:S04]  /*6a60*/  @!P3 IMAD R14, R232, R15, RZ ;  /* 0x0000000fe80eb224 */ /* 0x004fc800078e02ff */
[----:B------:R-:W-:-:S04]  /*6a70*/  @!P3 IMAD R14, R14, 0x50, RZ ;  /* 0x000000500e0eb824 */ /* 0x000fc800078e02ff */
[----:B------:R-:W-:-:S05]  /*6a80*/  @!P3 IMAD R14, R14, R3, R225 ;  /* 0x000000030e0eb224 */ /* 0x000fca00078e02e1 */
[----:B------:R-:W-:-:S04]  /*6a90*/  @!P3 IADD3 R15, P2, R9, R14, RZ ;  /* 0x0000000e090fb210 */ /* 0x000fc80007f5e0ff */
[----:B------:R-:W-:Y:S02]  /*6aa0*/  @!P3 LEA.HI.X.SX32 R14, R14, R29, 0x1, P2 ;  /* 0x0000001d0e0eb211 */ /* 0x000fe400010f0eff */
[----:B0-----:R-:W-:-:S04]  /*6ab0*/  @!P3 LEA R12, P2, R15, R12, 0x2 ;  /* 0x0000000c0f0cb211 */ /* 0x001fc800078410ff */
[----:B------:R-:W-:-:S05]  /*6ac0*/  @!P3 LEA.HI.X R13, R15, R13, R14, 0x2, P2 ;  /* 0x0000000d0f0db211 */ /* 0x000fca00010f140e */
        /* <DEDUP_REMOVED lines=16> */
.L_x_1231:
[----:B------:R-:W-:Y:S05]  /*6bd0*/  BSYNC B1 ;  /* 0x0000000000017941 */ /* 0x000fea0003800000 */
.L_x_1230:
[----:B-----5:R-:W-:Y:S01]  /*6be0*/  FMUL.FTZ R13, R156, R162 ;  /* 0x000000a29c0d7220 */ /* 0x020fe20000410000 */
[----:B------:R-:W-:Y:S01]  /*6bf0*/  FMUL.FTZ R12, R157, R163 ;  /* 0x000000a39d0c7220 */ /* 0x000fe20000410000 */
[----:B------:R-:W-:Y:S01]  /*6c00*/  UMOV UR4, 0xffffffff ;  /* 0xffffffff00047882 */ /* 0x000fe20000000000 */
[----:B------:R-:W-:Y:S01]  /*6c10*/  ISETP.NE.AND P0, PT, R11, RZ, P0 ;  /* 0x000000ff0b00720c */ /* 0x000fe20000705270 */
[----:B------:R-:W-:Y:S01]  /*6c20*/  FFMA.FTZ R13, R158, R160, R13 ;  /* 0x000000a09e0d7223 */ /* 0x000fe2000001000d */
[----:B------:R-:W-:Y:S01]  /*6c30*/  FFMA.FTZ R12, R159, R161, R12 ;  /* 0x000000a19f0c7223 */ /* 0x000fe2000001000c */
[----:B0-2---:R-:W-:Y:S02]  /*6c40*/  LOP3.LUT R224, R23, 0x1, RZ, 0xc0, !PT ;  /* 0x0000000117e07812 */ /* 0x005fe400078ec0ff */
[----:B------:R-:W-:Y:S01]  /*6c50*/  FFMA.FTZ R13, R154, R164, R13 ;  /* 0x000000a49a0d7223 */ /* 0x000fe2000001000d */
[----:B------:R-:W-:-:S03]  /*6c60*/  FFMA.FTZ R12, R155, R165, R12 ;  /* 0x000000a59b0c7223 */ /* 0x000fc6000001000c */
        /* <DEDUP_REMOVED lines=57> */
[----:B------:R-:W-:-:S04]  /*7000*/  FFMA.FTZ R12, R97, R223, R12 ;  /* 0x000000df610c7223 */ /* 0x000fc8000001000c */
[----:B------:R-:W-:Y:S01]  /*7010*/  FADD.FTZ R13, R13, R12 ;  /* 0x0000000c0d0d7221 */ /* 0x000fe20000010000 */
[----:B------:R-:W-:Y:S06]  /*7020*/  BRA.DIV UR4, `(.L_x_1232) ;  /* 0x0000003604b47947 */ /* 0x000fec000b800000 */
[----:B-1----:R0:W1:Y:S02]  /*7030*/  SHFL.BFLY PT, R14, R13, 0x1, 0x1f ;  /* 0x0c201f000d0e7f89 */ /* 0x00206400000e0000 */
.L_x_1303:
[----:B------:R-:W-:Y:S01]  /*7040*/  ISETP.EQ.U32.OR P1, PT, R224, 0x1, P1 ;  /* 0x00000001e000780c */ /* 0x000fe20000f22470 */
[----:B-1----:R-:W-:Y:S01]  /*7050*/  FADD.FTZ R14, R13, R14 ;  /* 0x0000000e0d0e7221 */ /* 0x002fe20000010000 */
[----:B------:R-:W-:Y:S03]  /*7060*/  BSSY B1, `(.L_x_1233) ;  /* 0x000001d000017945 */ /* 0x000fe60003800000 */
[----:B------:R-:W-:-:S08]  /*7070*/  FMUL.FTZ R11, R14, UR10 ;  /* 0x0000000a0e0b7c20 */ /* 0x000fd00008410000 */
[----:B------:R-:W-:Y:S05]  /*7080*/  @P1 BRA `(.L_x_1234) ;  /* 0x0000000000681947 */ /* 0x000fea0003800000 */
[----:B0-----:R-:W0:Y:S01]  /*7090*/  LDC.64 R12, c[0x0][0x2d8] ;  /* 0x0000b600ff0c7b82 */ /* 0x001e220000000a00 */
[----:B------:R-:W-:-:S04]  /*70a0*/  ISETP.NE.U32.AND P1, PT, RZ, UR12, PT ;  /* 0x0000000cff007c0c */ /* 0x000fc8000bf25070 */
[----:B------:R-:W-:-:S13]  /*70b0*/  ISETP.NE.AND.EX P3, PT, RZ, UR13, PT, P1 ;  /* 0x0000000dff007c0c */ /* 0x000fda000bf65310 */
[----:B------:R-:W1:Y:S01]  /*70c0*/  @P3 LDC R225, c[0x0][0x2d0] ;  /* 0x0000b400ffe13b82 */ /* 0x000e620000000800 */
[----:B0-----:R-:W-:-:S07]  /*70d0*/  ISETP.NE.U32.AND P1, PT, R12, RZ, PT ;  /* 0x000000ff0c00720c */ /* 0x001fce0003f25070 */
[----:B------:R-:W0:Y:S01]  /*70e0*/  @P3 LDC.64 R14, c[0x0][0x2c8] ;  /* 0x0000b200ff0e3b82 */ /* 0x000e220000000a00 */
[----:B------:R-:W-:-:S13]  /*70f0*/  ISETP.NE.AND.EX P1, PT, R13, RZ, PT, P1 ;  /* 0x000000ff0d00720c */ /* 0x000fda0003f25310 */
[----:B------:R-:W2:Y:S01]  /*7100*/  @P1 LDC.64 R12, c[0x0][0x2d8] ;  /* 0x0000b600ff0c1b82 */ /* 0x000ea20000000a00 */
[----:B-1----:R-:W-:-:S04]  /*7110*/  @P3 IMAD R224, R19, R225, R18 ;  /* 0x000000e113e03224 */ /* 0x002fc800078e0212 */
[----:B------:R-:W-:-:S04]  /*7120*/  @P3 VIADD R224, R224, 0xffffffff ;  /* 0xffffffffe0e03836 */ /* 0x000fc80000000000 */
[----:B------:R-:W-:-:S04]  /*7130*/  @P3 IMAD R225, R224, R225, R21 ;  /* 0x000000e1e0e13224 */ /* 0x000fc800078e0215 */
[----:B0-----:R-:W-:-:S06]  /*7140*/  @P3 IMAD.WIDE R14, R225, 0x4, R14 ;  /* 0x00000004e10e3825 */ /* 0x001fcc00078e020e */
[----:B------:R-:W5:Y:S01]  /*7150*/  @P3 LDG.E R14, desc[UR36][R14.64] ;  /* 0x000000240e0e3981 */ /* 0x000f62000c1e1900 */
[----:B--2---:R-:W-:-:S06]  /*7160*/  @P1 IMAD.WIDE R12, R19, 0x4, R12 ;  /* 0x00000004130c1825 */ /* 0x004fcc00078e020c */
[----:B------:R-:W2:Y:S01]  /*7170*/  @P1 LDG.E R12, desc[UR36][R12.64] ;  /* 0x000000240c0c1981 */ /* 0x000ea2000c1e1900 */
[C---:B------:R-:W-:Y:S02]  /*7180*/  @P1 ISETP.GE.AND P4, PT, R21.reuse, R30, PT ;  /* 0x0000001e1500120c */ /* 0x040fe40003f86270 */
[----:B------:R-:W-:Y:S02]  /*7190*/  @P1 IADD3 R225, R21, 0x1, -R18 ;  /* 0x0000000115e11810 */ /* 0x000fe40007ffe812 */
[----:B------:R-:W-:-:S05]  /*71a0*/  @P1 SEL R224, R25, RZ, !P4 ;  /* 0x000000ff19e01207 */ /* 0x000fca0006000000 */
[----:B------:R-:W-:Y:S02]  /*71b0*/  @P1 IMAD.IADD R224, R224, 0x1, R225 ;  /* 0x00000001e0e01824 */ /* 0x000fe400078e02e1 */
[----:B------:R-:W-:-:S03]  /*71c0*/  IMAD.IADD R225, R21, 0x1, -R5 ;  /* 0x0000000115e17824 */ /* 0x000fc600078e0a05 */
[----:B------:R-:W-:Y:S02]  /*71d0*/  @P1 I2FP.F32.S32 R224, R224 ;  /* 0x000000e000e01245 */ /* 0x000fe40000201400 */
[----:B------:R-:W-:Y:S01]  /*71e0*/  LEA R226, R225, R4, 0x2 ;  /* 0x00000004e1e27211 */ /* 0x000fe200078e10ff */
[----:B-----5:R-:W-:-:S04]  /*71f0*/  @P3 FADD.FTZ R11, R11, R14 ;  /* 0x0000000e0b0b3221 */ /* 0x020fc80000010000 */
[----:B--2---:R-:W-:-:S05]  /*7200*/  @P1 FFMA.FTZ R11, R224, R12, R11 ;  /* 0x0000000ce00b1223 */ /* 0x004fca000001000b */
[----:B------:R1:W-:Y:S01]  /*7210*/  STS [R226], R11 ;  /* 0x0000000be2007388 */ /* 0x0003e20000000800 */
[----:B------:R-:W-:-:S07]  /*7220*/  @!P0 FMNMX.FTZ R0, R0, R11, !PT ;  /* 0x0000000b00008209 */ /* 0x000fce0007810000 */
.L_x_1234:
[----:B------:R-:W-:Y:S05]  /*7230*/  BSYNC B1 ;  /* 0x0000000000017941 */ /* 0x000fea0003800000 */
.L_x_1233:
[----:B------:R-:W-:-:S05]  /*7240*/  VIADD R21, R21, 0x40 ;  /* 0x0000004015157836 */ /* 0x000fca0000000000 */
[----:B------:R-:W-:-:S13]  /*7250*/  ISETP.GE.AND P0, PT, R21, R6, PT ;  /* 0x000000061500720c */ /* 0x000fda0003f06270 */
[----:B------:R-:W-:Y:S05]  /*7260*/  @!P0 BRA `(.L_x_1235) ;  /* 0xffffffb400548947 */ /* 0x000fea000383ffff */
.L_x_1167:
[----:B------:R-:W-:Y:S05]  /*7270*/  BSYNC B0 ;  /* 0x0000000000007941 */ /* 0x000fea0003800000 */
.L_x_1166:
[----:B------:R-:W-:-:S03]  /*7280*/  UMOV UR4, 0xffffffff ;  /* 0xffffffff00047882 */ /* 0x000fc60000000000 */
[----:B------:R-:W-:Y:S05]  /*7290*/  BRA.DIV UR4, `(.L_x_1236) ;  /* 0x00000036043c7947 */ /* 0x000fea000b800000 */
[----:B--2---:R-:W0:Y:S02]  /*72a0*/  SHFL.BFLY PT, R14, R0, 0x10, 0x1f ;  /* 0x0e001f00000e7f89 */ /* 0x004e2400000e0000 */
[----:B0-----:R-:W-:-:S05]  /*72b0*/  FMNMX.FTZ R13, R14, R0, !PT ;  /* 0x000000000e0d7209 */ /* 0x001fca0007810000 */
[----:B------:R-:W0:Y:S02]  /*72c0*/  SHFL.BFLY PT, R14, R13, 0x8, 0x1f ;  /* 0x0d001f000d0e7f89 */ /* 0x000e2400000e0000 */
[----:B0-----:R-:W-:-:S05]  /*72d0*/  FMNMX.FTZ R6, R13, R14, !PT ;  /* 0x0000000e0d067209 */ /* 0x001fca0007810000 */
[----:B------:R-:W1:Y:S02]  /*72e0*/  SHFL.BFLY PT, R14, R6, 0x4, 0x1f ;  /* 0x0c801f00060e7f89 */ /* 0x000e6400000e0000 */
[----:B-1----:R-:W-:-:S05]  /*72f0*/  FMNMX.FTZ R7, R6, R14, !PT ;  /* 0x0000000e06077209 */ /* 0x002fca0007810000 */
[----:B------:R0:W1:Y:S02]  /*7300*/  SHFL.BFLY PT, R14, R7, 0x2, 0x1f ;  /* 0x0c401f00070e7f89 */ /* 0x00006400000e0000 */
.L_x_1309:
[----:B------:R-:W-:Y:S01]  /*7310*/  SHF.R.S32.HI R0, RZ, 0x1f, R23 ;  /* 0x0000001fff007819 */ /* 0x000fe20000011417 */
[----:B------:R-:W-:Y:S05]  /*7320*/  WARPSYNC.ALL ;  /* 0x0000000000007948 */ /* 0x000fea0003800000 */
[----:B------:R-:W-:Y:S02]  /*7330*/  LEA.HI R0, R0, R23, RZ, 0x5 ;  /* 0x0000001700007211 */ /* 0x000fe400078f28ff */
[----:B01----:R-:W-:Y:S02]  /*7340*/  FMNMX.FTZ R7, R7, R14, !PT ;  /* 0x0000000e07077209 */ /* 0x003fe40007810000 */
[----:B------:R-:W-:-:S05]  /*7350*/  LOP3.LUT R6, R0, 0xffffffe0, RZ, 0xc0, !PT ;  /* 0xffffffe000067812 */ /* 0x000fca00078ec0ff */
[----:B------:R-:W-:-:S05]  /*7360*/  IMAD.IADD R6, R23, 0x1, -R6 ;  /* 0x0000000117067824 */ /* 0x000fca00078e0a06 */
        /* <DEDUP_REMOVED lines=9> */
[----:B------:R-:W-:Y:S02]  /*7400*/  IMAD.IADD R13, R23, 0x1, R5 ;  /* 0x00000001170d7824 */ /* 0x000fe400078e0205 */
[----:B------:R-:W-:Y:S02]  /*7410*/  IMAD.MOV.U32 R11, RZ, RZ, RZ ;  /* 0x000000ffff0b7224 */ /* 0x000fe400078e00ff */
[----:B------:R-:W-:Y:S01]  /*7420*/  BSSY B0, `(.L_x_1237) ;  /* 0x0000080000007945 */ /* 0x000fe20003800000 */
[----:B------:R-:W-:-:S07]  /*7430*/  ISETP.GE.AND P1, PT, R13, R18, PT ;  /* 0x000000120d00720c */ /* 0x000fce0003f26270 */
[----:B0-----:R-:W0:Y:S01]  /*7440*/  @!P0 S2R R8, SR_CgaCtaId ;  /* 0x0000000000088919 */ /* 0x001e220000008800 */
        /* <DEDUP_REMOVED lines=16> */
[----:B------:R-:W-:-:S04]  /*7550*/  LEA.HI R8, R7, 0x1, RZ, 0x19 ;  /* 0x0000000107087811 */ /* 0x000fc800078fc8ff */
[----:B------:R-:W-:-:S13]  /*7560*/  LOP3.LUT P0, R8, R8, 0x3, RZ, 0xc0, !PT ;  /* 0x0000000308087812 */ /* 0x000fda000780c0ff */
[----:B------:R-:W-:Y:S05]  /*7570*/  @!P0 BRA `(.L_x_1240) ;  /* 0x0000000000848947 */ /* 0x000fea0003800000 */
[----:B------:R-:W-:Y:S01]  /*7580*/  IMAD R14, R2, R3, RZ ;  /* 0x00000003020e7224 */ /* 0x000fe200078e02ff */
[----:B------:R-:W-:Y:S01]  /*7590*/  ULDC.64 UR4, c[0x0][0x2b0] ;  /* 0x0000ac0000047ab9 */ /* 0x000fe20000000a00 */
[--C-:B0-----:R-:W-:Y:S01]  /*75a0*/  SHF.R.S32.HI R9, RZ, 0x1f, R13.reuse ;  /* 0x0000001fff097819 */ /* 0x101fe2000001140d */
[----:B------:R-:W-:Y:S01]  /*75b0*/  IMAD.MOV.U32 R3, RZ, RZ, R8 ;  /* 0x000000ffff037224 */ /* 0x000fe200078e0008 */
[----:B------:R-:W-:Y:S01]  /*75c0*/  ISETP.NE.U32.AND P0, PT, RZ, UR4, PT ;  /* 0x00000004ff007c0c */ /* 0x000fe2000bf05070 */
[--C-:B------:R-:W-:Y:S01]  /*75d0*/  IMAD.MOV.U32 R15, RZ, RZ, R13.reuse ;  /* 0x000000ffff0f7224 */ /* 0x100fe200078e000d */
[----:B------:R-:W-:Y:S02]  /*75e0*/  SHF.R.S32.HI R10, RZ, 0x1f, R14 ;  /* 0x0000001fff0a7819 */ /* 0x000fe4000001140e */
[----:B------:R-:W-:Y:S02]  /*75f0*/  IADD3 R14, P3, P4, R14, UR4, R13 ;  /* 0x000000040e0e7c10 */ /* 0x000fe4000fc7e00d */
[----:B------:R-:W-:-:S02]  /*7600*/  ISETP.NE.AND.EX P0, PT, RZ, UR5, PT, P0 ;  /* 0x00000005ff007c0c */ /* 0x000fc4000bf05300 */
[----:B------:R-:W-:Y:S01]  /*7610*/  IADD3.X R9, R10, UR5, R9, P3, P4 ;  /* 0x000000050a097c10 */ /* 0x000fe20009fe8409 */
[----:B------:R-:W-:Y:S01]  /*7620*/  IMAD R10, R23, 0x4, R4 ;  /* 0x00000004170a7824 */ /* 0x000fe200078e0204 */
[----:B------:R-:W-:-:S09]  /*7630*/  MOV R11, RZ ;  /* 0x000000ff000b7202 */ /* 0x000fd20000000f00 */
.L_x_1244:
[----:B------:R-:W-:Y:S04]  /*7640*/  BSSY B2, `(.L_x_1241) ;  /* 0x000000b000027945 */ /* 0x000fe80003800000 */
[----:B0-----:R-:W-:Y:S05]  /*7650*/  @!P0 BRA `(.L_x_1242) ;  /* 0x0000000000148947 */ /* 0x001fea0003800000 */
[----:B------:R-:W-:-:S06]  /*7660*/  IMAD.MOV.U32 R8, RZ, RZ, R14 ;  /* 0x000000ffff087224 */ /* 0x000fcc00078e000e */
[----:B------:R-:W2:Y:S01]  /*7670*/  LDG.E.U8 R8, desc[UR36][R8.64] ;  /* 0x0000002408087981 */ /* 0x000ea2000c1e1100 */
[----:B------:R-:W-:Y:S01]  /*7680*/  IMAD.MOV.U32 R12, RZ, RZ, RZ ;  /* 0x000000ffff0c7224 */ /* 0x000fe200078e00ff */
[----:B--2---:R-:W-:-:S13]  /*7690*/  ISETP.NE.AND P3, PT, R8, RZ, PT ;  /* 0x000000ff0800720c */ /* 0x004fda0003f65270 */
[----:B------:R-:W-:Y:S05]  /*76a0*/  @P3 BRA `(.L_x_1243) ;  /* 0x0000000000103947 */ /* 0x000fea0003800000 */
.L_x_1242:
[----:B------:R-:W1:Y:S02]  /*76b0*/  LDS R8, [R10] ;  /* 0x000000000a087984 */ /* 0x000e640000000800 */
[----:B-1----:R-:W-:-:S04]  /*76c0*/  FADD.FTZ R8, -R20, R8 ;  /* 0x0000000814087221 */ /* 0x002fc80000010100 */
[----:B------:R-:W-:-:S04]  /*76d0*/  FMUL.FTZ R8, R8, 1.4426950216293334961 ;  /* 0x3fb8aa3b08087820 */ /* 0x000fc80000410000 */
[----:B------:R0:W2:Y:S03]  /*76e0*/  MUFU.EX2 R12, R8 ;  /* 0x00000008000c7308 */ /* 0x0000a60000000800 */
.L_x_1243:
[----:B------:R-:W-:Y:S05]  /*76f0*/  BSYNC B2 ;  /* 0x0000000000027941 */ /* 0x000fea0003800000 */
.L_x_1241:
[----:B------:R-:W-:Y:S01]  /*7700*/  IADD3 R3, R3, -0x1, RZ ;  /* 0xffffffff03037810 */ /* 0x000fe20007ffe0ff */
[----:B--2---:R2:W-:Y:S01]  /*7710*/  STS [R10], R12 ;  /* 0x0000000c0a007388 */ /* 0x0045e20000000800 */
[----:B------:R-:W-:Y:S01]  /*7720*/  IADD3 R14, P4, R14, 0x80, RZ ;  /* 0x000000800e0e7810 */ /* 0x000fe20007f9e0ff */
[----:B------:R-:W-:Y:S01]  /*7730*/  FADD.FTZ R11, R12, R11 ;  /* 0x0000000b0c0b7221 */ /* 0x000fe20000010000 */
[----:B------:R-:W-:Y:S01]  /*7740*/  ISETP.NE.AND P3, PT, R3, RZ, PT ;  /* 0x000000ff0300720c */ /* 0x000fe20003f65270 */
[----:B------:R-:W-:Y:S02]  /*7750*/  VIADD R15, R15, 0x80 ;  /* 0x000000800f0f7836 */ /* 0x000fe40000000000 */
[----:B------:R-:W-:Y:S02]  /*7760*/  IMAD.X R9, RZ, RZ, R9, P4 ;  /* 0x000000ffff097224 */ /* 0x000fe400020e0609 */
[----:B--2---:R-:W-:-:S08]  /*7770*/  VIADD R10, R10, 0x200 ;  /* 0x000002000a0a7836 */ /* 0x004fd00000000000 */
[----:B------:R-:W-:Y:S05]  /*7780*/  @P3 BRA `(.L_x_1244) ;  /* 0xfffffffc00ac3947 */ /* 0x000fea000383ffff */
.L_x_1240:
[----:B------:R-:W-:Y:S05]  /*7790*/  BSYNC B1 ;  /* 0x0000000000017941 */ /* 0x000fea0003800000 */
.L_x_1239:
[----:B------:R-:W-:-:S13]  /*77a0*/  ISETP.GE.U32.AND P0, PT, R7, 0x180, PT ;  /* 0x000001800700780c */ /* 0x000fda0003f06070 */
[----:B------:R-:W-:Y:S05]  /*77b0*/  @!P0 BRA `(.L_x_1238) ;  /* 0x0000000400188947 */ /* 0x000fea0003800000 */
[----:B------:R-:W-:Y:S01]  /*77c0*/  ULDC UR4, c[0x0][0x284] ;  /* 0x0000a10000047ab9 */ /* 0x000fe20000000800 */
[----:B0-----:R-:W-:Y:S01]  /*77d0*/  LEA R8, R15, 0x400, 0x2 ;  /* 0x000004000f087811 */ /* 0x001fe200078e10ff */
[----:B------:R-:W-:Y:S01]  /*77e0*/  IMAD R10, R2, UR4, RZ ;  /* 0x00000004020a7c24 */ /* 0x000fe2000f8e02ff */
[----:B------:R-:W-:Y:S01]  /*77f0*/  ULDC.64 UR6, c[0x0][0x2b0] ;  /* 0x0000ac0000067ab9 */ /* 0x000fe20000000a00 */
[----:B------:R-:W-:Y:S02]  /*7800*/  SHF.R.S32.HI R7, RZ, 0x1f, R15 ;  /* 0x0000001fff077819 */ /* 0x000fe4000001140f */
[----:B------:R-:W-:Y:S01]  /*7810*/  IMAD R3, R5, -0x4, R8 ;  /* 0xfffffffc05037824 */ /* 0x000fe200078e0208 */
[--C-:B------:R-:W-:Y:S02]  /*7820*/  IADD3 R8, P3, P4, R15, UR6, R10.reuse ;  /* 0x000000060f087c10 */ /* 0x100fe4000fc7e00a */
[----:B------:R-:W-:Y:S02]  /*7830*/  ISETP.NE.U32.AND P0, PT, RZ, UR6, PT ;  /* 0x00000006ff007c0c */ /* 0x000fe4000bf05070 */
[----:B------:R-:W-:-:S02]  /*7840*/  SHF.R.S32.HI R10, RZ, 0x1f, R10 ;  /* 0x0000001fff0a7819 */ /* 0x000fc4000001140a */
[----:B------:R-:W-:Y:S02]  /*7850*/  ISETP.NE.AND.EX P0, PT, RZ, UR7, PT, P0 ;  /* 0x00000007ff007c0c */ /* 0x000fe4000bf05300 */
[----:B------:R-:W-:Y:S02]  /*7860*/  IADD3 R3, R4, R3, RZ ;  /* 0x0000000304037210 */ /* 0x000fe40007ffe0ff */
[----:B------:R-:W-:-:S09]  /*7870*/  IADD3.X R9, R7, UR7, R10, P3, P4 ;  /* 0x0000000707097c10 */ /* 0x000fd20009fe840a */
.L_x_1257:
[----:B------:R-:W-:Y:S04]  /*7880*/  BSSY B1, `(.L_x_1245) ;  /* 0x000000a000017945 */ /* 0x000fe80003800000 */
[----:B0-----:R-:W-:Y:S05]  /*7890*/  @!P0 BRA `(.L_x_1246) ;  /* 0x0000000000108947 */ /* 0x001fea0003800000 */
[----:B------:R-:W2:Y:S02]  /*78a0*/  LDG.E.U8 R7, desc[UR36][R8.64] ;  /* 0x0000002408077981 */ /* 0x000ea4000c1e1100 */
[----:B--2---:R-:W-:-:S13]  /*78b0*/  ISETP.NE.AND P3, PT, R7, RZ, PT ;  /* 0x000000ff0700720c */ /* 0x004fda0003f65270 */
[----:B------:R-:W-:Y:S01]  /*78c0*/  @P3 IMAD.MOV.U32 R10, RZ, RZ, RZ ;  /* 0x000000ffff0a3224 */ /* 0x000fe200078e00ff */
[----:B------:R-:W-:Y:S06]  /*78d0*/  @P3 BRA `(.L_x_1247) ;  /* 0x0000000000103947 */ /* 0x000fec0003800000 */
.L_x_1246:
[----:B------:R-:W1:Y:S02]  /*78e0*/  LDS R7, [R3+-0x400] ;  /* 0xfffc000003077984 */ /* 0x000e640000000800 */
[----:B-1----:R-:W-:-:S04]  /*78f0*/  FADD.FTZ R7, -R20, R7 ;  /* 0x0000000714077221 */ /* 0x002fc80000010100 */
[----:B------:R-:W-:-:S04]  /*7900*/  FMUL.FTZ R7, R7, 1.4426950216293334961 ;  /* 0x3fb8aa3b07077820 */ /* 0x000fc80000410000 */
[----:B------:R0:W2:Y:S03]  /*7910*/  MUFU.EX2 R10, R7 ;  /* 0x00000007000a7308 */ /* 0x0000a60000000800 */
.L_x_1247:
[----:B------:R-:W-:Y:S05]  /*7920*/  BSYNC B1 ;  /* 0x0000000000017941 */ /* 0x000fea0003800000 */
.L_x_1245:
[----:B--2---:R2:W-:Y:S01]  /*7930*/  STS [R3+-0x400], R10 ;  /* 0xfffc000a03007388 */ /* 0x0045e20000000800 */
[----:B------:R-:W-:Y:S01]  /*7940*/  BSSY B1, `(.L_x_1248) ;  /* 0x000000b000017945 */ /* 0x000fe20003800000 */
[----:B------:R-:W-:-:S03]  /*7950*/  FADD.FTZ R11, R10, R11 ;  /* 0x0000000b0a0b7221 */ /* 0x000fc60000010000 */
[----:B------:R-:W-:Y:S05]  /*7960*/  @!P0 BRA `(.L_x_1249) ;  /* 0x0000000000108947 */ /* 0x000fea0003800000 */
[----:B0-----:R-:W5:Y:S02]  /*7970*/  LDG.E.U8 R7, desc[UR36][R8.64+0x80] ;  /* 0x0000802408077981 */ /* 0x001f64000c1e1100 */
[----:B-----5:R-:W-:-:S13]  /*7980*/  ISETP.NE.AND P3, PT, R7, RZ, PT ;  /* 0x000000ff0700720c */ /* 0x020fda0003f65270 */
[----:B--2---:R-:W-:Y:S01]  /*7990*/  @P3 IMAD.MOV.U32 R10, RZ, RZ, RZ ;  /* 0x000000ffff0a3224 */ /* 0x004fe200078e00ff */
[----:B------:R-:W-:Y:S06]  /*79a0*/  @P3 BRA `(.L_x_1250) ;  /* 0x0000000000103947 */ /* 0x000fec0003800000 */
.L_x_1249:
[----:B0-----:R-:W1:Y:S02]  /*79b0*/  LDS R7, [R3+-0x200] ;  /* 0xfffe000003077984 */ /* 0x001e640000000800 */
[----:B-1----:R-:W-:-:S04]  /*79c0*/  FADD.FTZ R7, -R20, R7 ;  /* 0x0000000714077221 */ /* 0x002fc80000010100 */
[----:B------:R-:W-:-:S04]  /*79d0*/  FMUL.FTZ R7, R7, 1.4426950216293334961 ;  /* 0x3fb8aa3b07077820 */ /* 0x000fc80000410000 */
[----:B--2---:R0:W2:Y:S03]  /*79e0*/  MUFU.EX2 R10, R7 ;  /* 0x00000007000a7308 */ /* 0x0040a60000000800 */
.L_x_1250:
[----:B------:R-:W-:Y:S05]  /*79f0*/  BSYNC B1 ;  /* 0x0000000000017941 */ /* 0x000fea0003800000 */
.L_x_1248:
[----:B--2---:R2:W-:Y:S01]  /*7a00*/  STS [R3+-0x200], R10 ;  /* 0xfffe000a03007388 */ /* 0x0045e20000000800 */
[----:B------:R-:W-:Y:S01]  /*7a10*/  BSSY B1, `(.L_x_1251) ;  /* 0x000000b000017945 */ /* 0x000fe20003800000 */
[----:B------:R-:W-:-:S03]  /*7a20*/  FADD.FTZ R11, R11, R10 ;  /* 0x0000000a0b0b7221 */ /* 0x000fc60000010000 */
[----:B------:R-:W-:Y:S05]  /*7a30*/  @!P0 BRA `(.L_x_1252) ;  /* 0x0000000000108947 */ /* 0x000fea0003800000 */
[----:B0-----:R-:W5:Y:S01]  /*7a40*/  LDG.E.U8 R7, desc[UR36][R8.64+0x100] ;  /* 0x0001002408077981 */ /* 0x001f62000c1e1100 */
[----:B--2---:R-:W-:Y:S01]  /*7a50*/  IMAD.MOV.U32 R10, RZ, RZ, RZ ;  /* 0x000000ffff0a7224 */ /* 0x004fe200078e00ff */
[----:B-----5:R-:W-:-:S13]  /*7a60*/  ISETP.NE.AND P3, PT, R7, RZ, PT ;  /* 0x000000ff0700720c */ /* 0x020fda0003f65270 */
[----:B------:R-:W-:Y:S05]  /*7a70*/  @P3 BRA `(.L_x_1253) ;  /* 0x0000000000103947 */ /* 0x000fea0003800000 */
.L_x_1252:
[----:B0-----:R-:W1:Y:S02]  /*7a80*/  LDS R7, [R3] ;  /* 0x0000000003077984 */ /* 0x001e640000000800 */
[----:B-1----:R-:W-:-:S04]  /*7a90*/  FADD.FTZ R7, -R20, R7 ;  /* 0x0000000714077221 */ /* 0x002fc80000010100 */
[----:B------:R-:W-:-:S04]  /*7aa0*/  FMUL.FTZ R7, R7, 1.4426950216293334961 ;  /* 0x3fb8aa3b07077820 */ /* 0x000fc80000410000 */
[----:B--2---:R0:W2:Y:S03]  /*7ab0*/  MUFU.EX2 R10, R7 ;  /* 0x00000007000a7308 */ /* 0x0040a60000000800 */
.L_x_1253:
[----:B------:R-:W-:Y:S05]  /*7ac0*/  BSYNC B1 ;  /* 0x0000000000017941 */ /* 0x000fea0003800000 */
.L_x_1251:
[----:B--2---:R2:W-:Y:S01]  /*7ad0*/  STS [R3], R10 ;  /* 0x0000000a03007388 */ /* 0x0045e20000000800 */
[----:B------:R-:W-:Y:S01]  /*7ae0*/  BSSY B1, `(.L_x_1254) ;  /* 0x000000b000017945 */ /* 0x000fe20003800000 */
[----:B------:R-:W-:-:S03]  /*7af0*/  FADD.FTZ R11, R11, R10 ;  /* 0x0000000a0b0b7221 */ /* 0x000fc60000010000 */
[----:B------:R-:W-:Y:S05]  /*7b00*/  @!P0 BRA `(.L_x_1255) ;  /* 0x0000000000108947 */ /* 0x000fea0003800000 */
[----:B0-----:R-:W5:Y:S02]  /*7b10*/  LDG.E.U8 R7, desc[UR36][R8.64+0x180] ;  /* 0x0001802408077981 */ /* 0x001f64000c1e1100 */
[----:B-----5:R-:W-:-:S13]  /*7b20*/  ISETP.NE.AND P3, PT, R7, RZ, PT ;  /* 0x000000ff0700720c */ /* 0x020fda0003f65270 */
[----:B--2---:R-:W-:Y:S01]  /*7b30*/  @P3 MOV R10, RZ ;  /* 0x000000ff000a3202 */ /* 0x004fe20000000f00 */
[----:B------:R-:W-:Y:S06]  /*7b40*/  @P3 BRA `(.L_x_1256) ;  /* 0x0000000000103947 */ /* 0x000fec0003800000 */
.L_x_1255:
[----:B0-----:R-:W1:Y:S02]  /*7b50*/  LDS R7, [R3+0x200] ;  /* 0x0002000003077984 */ /* 0x001e640000000800 */
[----:B-1----:R-:W-:-:S04]  /*7b60*/  FADD.FTZ R7, -R20, R7 ;  /* 0x0000000714077221 */ /* 0x002fc80000010100 */
[----:B------:R-:W-:-:S04]  /*7b70*/  FMUL.FTZ R7, R7, 1.4426950216293334961 ;  /* 0x3fb8aa3b07077820 */ /* 0x000fc80000410000 */
[----:B--2---:R0:W2:Y:S03]  /*7b80*/  MUFU.EX2 R10, R7 ;  /* 0x00000007000a7308 */ /* 0x0040a60000000800 */
.L_x_1256:
[----:B------:R-:W-:Y:S05]  /*7b90*/  BSYNC B1 ;  /* 0x0000000000017941 */ /* 0x000fea0003800000 */
.L_x_1254:
[----:B------:R-:W-:Y:S01]  /*7ba0*/  VIADD R15, R15, 0x200 ;  /* 0x000002000f0f7836 */ /* 0x000fe20000000000 */
[----:B------:R-:W-:Y:S01]  /*7bb0*/  IADD3 R8, P4, R8, 0x200, RZ ;  /* 0x0000020008087810 */ /* 0x000fe20007f9e0ff */
[----:B--2---:R2:W-:Y:S01]  /*7bc0*/  STS [R3+0x200], R10 ;  /* 0x0002000a03007388 */ /* 0x0045e20000000800 */
[----:B------:R-:W-:Y:S02]  /*7bd0*/  FADD.FTZ R11, R11, R10 ;  /* 0x0000000a0b0b7221 */ /* 0x000fe40000010000 */
[----:B------:R-:W-:Y:S01]  /*7be0*/  ISETP.GE.AND P3, PT, R15, R18, PT ;  /* 0x000000120f00720c */ /* 0x000fe20003f66270 */
[----:B------:R-:W-:Y:S02]  /*7bf0*/  IMAD.X R9, RZ, RZ, R9, P4 ;  /* 0x000000ffff097224 */ /* 0x000fe400020e0609 */
[----:B--2---:R-:W-:-:S10]  /*7c00*/  VIADD R3, R3, 0x800 ;  /* 0x0000080003037836 */ /* 0x004fd40000000000 */
[----:B------:R-:W-:Y:S05]  /*7c10*/  @!P3 BRA `(.L_x_1257) ;  /* 0xfffffffc0018b947 */ /* 0x000fea000383ffff */
.L_x_1238:
[----:B------:R-:W-:Y:S05]  /*7c20*/  BSYNC B0 ;  /* 0x0000000000007941 */ /* 0x000fea0003800000 */
.L_x_1237:
[----:B0-----:R-:W0:Y:S01]  /*7c30*/  SHFL.BFLY PT, R8, R11, 0x10, 0x1f ;  /* 0x0e001f000b087f89 */ /* 0x001e2200000e0000 */
[----:B------:R-:W-:Y:S01]  /*7c40*/  LOP3.LUT P0, R9, R23, 0x1f, RZ, 0xc0, !PT ;  /* 0x0000001f17097812 */ /* 0x000fe2000780c0ff */
[----:B------:R-:W-:-:S03]  /*7c50*/  ULDC.U8 UR4, c[0x0][0x31c] ;  /* 0x0000c70000047ab9 */ /* 0x000fc60000000000 */
[----:B------:R-:W-:-:S09]  /*7c60*/  ISETP.GT.U32.AND P3, PT, R9, 0x3, PT ;  /* 0x000000030900780c */ /* 0x000fd20003f64070 */
[----:B------:R-:W2:Y:S04]  /*7c70*/  @!P0 S2R R14, SR_CgaCtaId ;  /* 0x00000000000e8919 */ /* 0x000ea80000008800 */
[----:B-1----:R-:W1:Y:S01]  /*7c80*/  @!P3 S2R R20, SR_CgaCtaId ;  /* 0x000000000014b919 */ /* 0x002e620000008800 */
[----:B0-----:R-:W-:Y:S01]  /*7c90*/  FADD.FTZ R8, R8, R11 ;  /* 0x0000000b08087221 */ /* 0x001fe20000010000 */
[----:B------:R-:W-:-:S04]  /*7ca0*/  @!P0 MOV R11, 0x400 ;  /* 0x00000400000b8802 */ /* 0x000fc80000000f00 */
[----:B------:R-:W0:Y:S02]  /*7cb0*/  SHFL.BFLY PT, R3, R8, 0x8, 0x1f ;  /* 0x0d001f0008037f89 */ /* 0x000e2400000e0000 */
[----:B0-----:R-:W-:Y:S01]  /*7cc0*/  FADD.FTZ R3, R8, R3 ;  /* 0x0000000308037221 */ /* 0x001fe20000010000 */
[----:B------:R-:W-:-:S04]  /*7cd0*/  @!P0 SHF.R.U32.HI R8, RZ, 0x3, R23 ;  /* 0x00000003ff088819 */ /* 0x000fc80000011617 */
[----:B------:R-:W0:Y:S01]  /*7ce0*/  SHFL.BFLY PT, R10, R3, 0x4, 0x1f ;  /* 0x0c801f00030a7f89 */ /* 0x000e2200000e0000 */
[----:B------:R-:W-:Y:S01]  /*7cf0*/  @!P0 LOP3.LUT R8, R8, 0x1ffffffc, RZ, 0xc0, !PT ;  /* 0x1ffffffc08088812 */ /* 0x000fe200078ec0ff */
[----:B0-----:R-:W-:Y:S01]  /*7d00*/  FADD.FTZ R10, R3, R10 ;  /* 0x0000000a030a7221 */ /* 0x001fe20000010000 */
[----:B--2---:R-:W-:Y:S02]  /*7d10*/  @!P0 LEA R3, R14, R11, 0x18 ;  /* 0x0000000b0e038211 */ /* 0x004fe400078ec0ff */
[----:B------:R-:W-:Y:S02]  /*7d20*/  @!P3 MOV R11, 0x400 ;  /* 0x00000400000bb802 */ /* 0x000fe40000000f00 */
[----:B------:R-:W0:Y:S01]  /*7d30*/  SHFL.BFLY PT, R7, R10, 0x2, 0x1f ;  /* 0x0c401f000a077f89 */ /* 0x000e2200000e0000 */
[----:B------:R-:W-:Y:S01]  /*7d40*/  @!P0 IADD3 R3, R3, R8, RZ ;  /* 0x0000000803038210 */ /* 0x000fe20007ffe0ff */
[----:B0-----:R-:W-:Y:S01]  /*7d50*/  FADD.FTZ R7, R10, R7 ;  /* 0x000000070a077221 */ /* 0x001fe20000010000 */
[----:B-1----:R-:W-:-:S04]  /*7d60*/  @!P3 LEA R10, R20, R11, 0x18 ;  /* 0x0000000b140ab211 */ /* 0x002fc800078ec0ff */
[----:B------:R-:W0:Y:S01]  /*7d70*/  SHFL.BFLY PT, R12, R7, 0x1, 0x1f ;  /* 0x0c201f00070c7f89 */ /* 0x000e2200000e0000 */
[----:B------:R-:W-:Y:S02]  /*7d80*/  @!P3 IMAD R10, R9, 0x4, R10 ;  /* 0x00000004090ab824 */ /* 0x000fe400078e020a */
        /* <DEDUP_REMOVED lines=20> */
.L_x_1258:
[----:B------:R-:W-:Y:S04]  /*7ed0*/  BSSY B0, `(.L_x_1259) ;  /* 0x0000041000007945 */ /* 0x000fe80003800000 */
[----:B------:R-:W-:Y:S05]  /*7ee0*/  @P1 BRA `(.L_x_1260) ;  /* 0x0000000000fc1947 */ /* 0x000fea0003800000 */
[----:B------:R-:W-:Y:S01]  /*7ef0*/  LOP3.LUT R3, RZ, R5, RZ, 0x33, !PT ;  /* 0x00000005ff037212 */ /* 0x000fe200078e33ff */
[----:B------:R-:W-:Y:S03]  /*7f00*/  BSSY B1, `(.L_x_1261) ;  /* 0x000001a000017945 */ /* 0x000fe60003800000 */
[----:B------:R-:W-:-:S04]  /*7f10*/  IADD3 R3, -R23, R18, R3 ;  /* 0x0000001217037210 */ /* 0x000fc80007ffe103 */
[C---:B------:R-:W-:Y:S02]  /*7f20*/  LEA.HI R7, R3.reuse, 0x1, RZ, 0x19 ;  /* 0x0000000103077811 */ /* 0x040fe400078fc8ff */
[----:B------:R-:W-:Y:S02]  /*7f30*/  ISETP.GE.U32.AND P1, PT, R3, 0x180, PT ;  /* 0x000001800300780c */ /* 0x000fe40003f26070 */
[----:B------:R-:W-:-:S13]  /*7f40*/  LOP3.LUT P3, R7, R7, 0x3, RZ, 0xc0, !PT ;  /* 0x0000000307077812 */ /* 0x000fda000786c0ff */
[----:B------:R-:W-:Y:S05]  /*7f50*/  @!P3 BRA `(.L_x_1262) ;  /* 0x000000000050b947 */ /* 0x000fea0003800000 */
[----:B------:R-:W-:Y:S01]  /*7f60*/  IADD3 R15, P3, R13, R8, RZ ;  /* 0x000000080d0f7210 */ /* 0x000fe20007f7e0ff */
[----:B------:R-:W-:Y:S01]  /*7f70*/  ULDC.64 UR6, c[0x0][0x310] ;  /* 0x0000c40000067ab9 */ /* 0x000fe20000000a00 */
[----:B------:R-:W-:Y:S02]  /*7f80*/  IMAD.MOV.U32 R3, RZ, RZ, R7 ;  /* 0x000000ffff037224 */ /* 0x000fe400078e0007 */
[----:B------:R-:W-:Y:S01]  /*7f90*/  LEA R12, P4, R15, UR6, 0x2 ;  /* 0x000000060f0c7c11 */ /* 0x000fe2000f8810ff */
[----:B------:R-:W-:Y:S01]  /*7fa0*/  IMAD R7, R23, 0x4, R4 ;  /* 0x0000000417077824 */ /* 0x000fe200078e0204 */
[----:B------:R-:W-:-:S04]  /*7fb0*/  LEA.HI.X.SX32 R10, R13, R9, 0x1, P3 ;  /* 0x000000090d0a7211 */ /* 0x000fc800018f0eff */
[----:B------:R-:W-:-:S07]  /*7fc0*/  LEA.HI.X R15, R15, UR7, R10, 0x2, P4 ;  /* 0x000000070f0f7c11 */ /* 0x000fce000a0f140a */
.L_x_1263:
[----:B--2---:R-:W0:Y:S01]  /*7fd0*/  LDS R10, [R7] ;  /* 0x00000000070a7984 */ /* 0x004e220000000800 */
[----:B------:R-:W-:Y:S02]  /*7fe0*/  @P0 IMAD.MOV.U32 R11, RZ, RZ, R15 ;  /* 0x000000ffff0b0224 */ /* 0x000fe400078e000f */
[----:B------:R-:W-:Y:S02]  /*7ff0*/  VIADD R3, R3, 0xffffffff ;  /* 0xffffffff03037836 */ /* 0x000fe40000000000 */
[----:B------:R-:W-:-:S03]  /*8000*/  VIADD R13, R13, 0x80 ;  /* 0x000000800d0d7836 */ /* 0x000fc60000000000 */
[----:B------:R-:W-:Y:S01]  /*8010*/  ISETP.NE.AND P4, PT, R3, RZ, PT ;  /* 0x000000ff0300720c */ /* 0x000fe20003f85270 */
[----:B01----:R-:W-:Y:S01]  /*8020*/  FMUL.FTZ R14, R10, R19 ;  /* 0x000000130a0e7220 */ /* 0x003fe20000410000 */
[----:B------:R-:W-:Y:S02]  /*8030*/  @P0 MOV R10, R12 ;  /* 0x0000000c000a0202 */ /* 0x000fe40000000f00 */
[----:B------:R-:W-:Y:S02]  /*8040*/  IADD3 R12, P3, R12, 0x200, RZ ;  /* 0x000002000c0c7810 */ /* 0x000fe40007f7e0ff */
[----:B------:R0:W-:Y:S02]  /*8050*/  STS [R7], R14 ;  /* 0x0000000e07007388 */ /* 0x0001e40000000800 */
[----:B------:R-:W-:Y:S02]  /*8060*/  IADD3.X R15, RZ, R15, RZ, P3, !PT ;  /* 0x0000000fff0f7210 */ /* 0x000fe40001ffe4ff */
[----:B------:R2:W-:Y:S01]  /*8070*/  @P0 STG.E desc[UR36][R10.64], R14 ;  /* 0x0000000e0a000986 */ /* 0x0005e2000c101924 */
[----:B0-----:R-:W-:-:S02]  /*8080*/  VIADD R7, R7, 0x200 ;  /* 0x0000020007077836 */ /* 0x001fc40000000000 */
[----:B------:R-:W-:Y:S05]  /*8090*/  @P4 BRA `(.L_x_1263) ;  /* 0xfffffffc00cc4947 */ /* 0x000fea000383ffff */
.L_x_1262:
[----:B------:R-:W-:Y:S05]  /*80a0*/  BSYNC B1 ;  /* 0x0000000000017941 */ /* 0x000fea0003800000 */
.L_x_1261:
[----:B------:R-:W-:Y:S05]  /*80b0*/  @!P1 BRA `(.L_x_1260) ;  /* 0x0000000000889947 */ /* 0x000fea0003800000 */
[----:B------:R-:W-:Y:S01]  /*80c0*/  IADD3 R15, P0, R13, R8, RZ ;  /* 0x000000080d0f7210 */ /* 0x000fe20007f1e0ff */
[----:B------:R-:W-:Y:S01]  /*80d0*/  IMAD.SHL.U32 R8, R5, 0x4, RZ ;  /* 0x0000000405087824 */ /* 0x000fe200078e00ff */
[----:B------:R-:W-:Y:S01]  /*80e0*/  ULDC.64 UR6, c[0x0][0x310] ;  /* 0x0000c40000067ab9 */ /* 0x000fe20000000a00 */
[----:B------:R-:W-:Y:S02]  /*80f0*/  ISETP.NE.AND P3, PT, RZ, UR4, PT ;  /* 0x00000004ff007c0c */ /* 0x000fe4000bf65270 */
[----:B------:R-:W-:Y:S01]  /*8100*/  IMAD R3, R13, 0x4, -R8 ;  /* 0x000000040d037824 */ /* 0x000fe200078e0a08 */
[----:B------:R-:W-:Y:S02]  /*8110*/  LEA R12, P1, R15, UR6, 0x2 ;  /* 0x000000060f0c7c11 */ /* 0x000fe4000f8210ff */
[----:B--2---:R-:W-:Y:S02]  /*8120*/  LEA.HI.X.SX32 R10, R13, R9, 0x1, P0 ;  /* 0x000000090d0a7211 */ /* 0x004fe400000f0eff */
[----:B------:R-:W-:-:S02]  /*8130*/  IADD3 R3, R4, R3, RZ ;  /* 0x0000000304037210 */ /* 0x000fc40007ffe0ff */
[----:B------:R-:W-:-:S07]  /*8140*/  LEA.HI.X R15, R15, UR7, R10, 0x2, P1 ;  /* 0x000000070f0f7c11 */ /* 0x000fce00088f140a */
.L_x_1264:
[----:B------:R-:W1:Y:S01]  /*8150*/  LDS R8, [R3+0x600] ;  /* 0x0006000003087984 */ /* 0x000e620000000800 */
[----:B------:R-:W-:Y:S01]  /*8160*/  IMAD.MOV.U32 R9, RZ, RZ, R15 ;  /* 0x000000ffff097224 */ /* 0x000fe200078e000f */
[----:B------:R-:W-:Y:S02]  /*8170*/  IADD3 R13, R13, 0x200, RZ ;  /* 0x000002000d0d7810 */ /* 0x000fe40007ffe0ff */
[----:B------:R-:W0:Y:S02]  /*8180*/  LDS R7, [R3] ;  /* 0x0000000003077984 */ /* 0x000e240000000800 */
[----:B------:R-:W-:Y:S02]  /*8190*/  ISETP.GE.AND P0, PT, R13, R18, PT ;  /* 0x000000120d00720c */ /* 0x000fe40003f06270 */
[----:B------:R-:W2:Y:S04]  /*81a0*/  LDS R10, [R3+0x200] ;  /* 0x00020000030a7984 */ /* 0x000ea80000000800 */
[----:B------:R-:W5:Y:S01]  /*81b0*/  LDS R11, [R3+0x400] ;  /* 0x00040000030b7984 */ /* 0x000f620000000800 */
[----:B-1----:R-:W-:Y:S01]  /*81c0*/  FMUL.FTZ R20, R8, R19 ;  /* 0x0000001308147220 */ /* 0x002fe20000410000 */
[----:B------:R-:W-:-:S02]  /*81d0*/  IMAD.MOV.U32 R8, RZ, RZ, R12 ;  /* 0x000000ffff087224 */ /* 0x000fc400078e000c */
[-C--:B0-----:R-:W-:Y:S01]  /*81e0*/  FMUL.FTZ R14, R7, R19.reuse ;  /* 0x00000013070e7220 */ /* 0x081fe20000410000 */
[----:B------:R-:W-:Y:S02]  /*81f0*/  VIADD R7, R3, 0x800 ;  /* 0x0000080003077836 */ /* 0x000fe40000000000 */
[----:B------:R-:W-:Y:S01]  /*8200*/  @P3 STG.E desc[UR36][R8.64+0x600], R20 ;  /* 0x0006001408003986 */ /* 0x000fe2000c101924 */
[----:B------:R-:W-:Y:S01]  /*8210*/  IADD3 R12, P1, R8, 0x800, RZ ;  /* 0x00000800080c7810 */ /* 0x000fe20007f3e0ff */
[-C--:B--2---:R-:W-:Y:S02]  /*8220*/  FMUL.FTZ R10, R10, R19.reuse ;  /* 0x000000130a0a7220 */ /* 0x084fe40000410000 */
[----:B------:R-:W-:Y:S01]  /*8230*/  @P3 STG.E desc[UR36][R8.64], R14 ;  /* 0x0000000e08003986 */ /* 0x000fe2000c101924 */
[----:B-----5:R-:W-:Y:S01]  /*8240*/  FMUL.FTZ R11, R11, R19 ;  /* 0x000000130b0b7220 */ /* 0x020fe20000410000 */
[----:B------:R-:W-:Y:S02]  /*8250*/  IMAD.X R15, RZ, RZ, R9, P1 ;  /* 0x000000ffff0f7224 */ /* 0x000fe400008e0609 */
[----:B------:R-:W-:Y:S04]  /*8260*/  @P3 STG.E desc[UR36][R8.64+0x200], R10 ;  /* 0x0002000a08003986 */ /* 0x000fe8000c101924 */
[----:B------:R-:W-:Y:S04]  /*8270*/  @P3 STG.E desc[UR36][R8.64+0x400], R11 ;  /* 0x0004000b08003986 */ /* 0x000fe8000c101924 */
[----:B------:R-:W-:Y:S04]  /*8280*/  STS [R3+0x600], R20 ;  /* 0x0006001403007388 */ /* 0x000fe80000000800 */
[----:B------:R-:W-:Y:S04]  /*8290*/  STS [R3], R14 ;  /* 0x0000000e03007388 */ /* 0x000fe80000000800 */
[----:B------:R-:W-:Y:S04]  /*82a0*/  STS [R3+0x200], R10 ;  /* 0x0002000a03007388 */ /* 0x000fe80000000800 */
[----:B------:R0:W-:Y:S02]  /*82b0*/  STS [R3+0x400], R11 ;  /* 0x0004000b03007388 */ /* 0x0001e40000000800 */
[----:B0-----:R-:W-:Y:S01]  /*82c0*/  MOV R3, R7 ;  /* 0x0000000700037202 */ /* 0x001fe20000000f00 */
[----:B------:R-:W-:Y:S06]  /*82d0*/  @!P0 BRA `(.L_x_1264) ;  /* 0xfffffffc009c8947 */ /* 0x000fec000383ffff */
.L_x_1260:
[----:B------:R-:W-:Y:S05]  /*82e0*/  BSYNC B0 ;  /* 0x0000000000007941 */ /* 0x000fea0003800000 */
.L_x_1259:
[----:B------:R-:W5:Y:S01]  /*82f0*/  S2R R22, SR_CTAID.X ;  /* 0x0000000000167919 */ /* 0x000f620000002500 */
[----:B----4-:R-:W1:Y:S01]  /*8300*/  LDC.64 R32, c[0x0][0x280] ;  /* 0x0000a000ff207b82 */ /* 0x010e620000000a00 */
[----:B------:R-:W-:Y:S01]  /*8310*/  SHF.R.S32.HI R3, RZ, 0x1f, R24 ;  /* 0x0000001fff037819 */ /* 0x000fe20000011418 */
[----:B------:R-:W-:Y:S01]  /*8320*/  ULDC UR6, c[0x0][0x288] ;  /* 0x0000a20000067ab9 */ /* 0x000fe20000000800 */
[----:B------:R-:W-:Y:S01]  /*8330*/  SHF.R.S32.HI R20, RZ, 0x5, R0 ;  /* 0x00000005ff147819 */ /* 0x000fe20000011400 */
[----:B------:R-:W-:Y:S01]  /*8340*/  UMOV UR4, 0x400 ;  /* 0x0000040000047882 */ /* 0x000fe20000000000 */
[----:B------:R-:W-:Y:S01]  /*8350*/  LEA.HI R3, R3, R24, RZ, 0x2 ;  /* 0x0000001803037211 */ /* 0x000fe200078f10ff */
[----:B------:R-:W-:Y:S01]  /*8360*/  IMAD R7, R16, UR6, RZ ;  /* 0x0000000610077c24 */ /* 0x000fe2000f8e02ff */
[C---:B------:R-:W-:Y:S01]  /*8370*/  ISETP.GT.OR P1, PT, R6.reuse, 0x13, P2 ;  /* 0x000000130600780c */ /* 0x040fe20001724670 */
[----:B------:R-:W4:Y:S01]  /*8380*/  S2UR UR5, SR_CgaCtaId ;  /* 0x00000000000579c3 */ /* 0x000f220000008800 */
[----:B------:R-:W-:Y:S01]  /*8390*/  LOP3.LUT R3, R3, 0xfffffffc, RZ, 0xc0, !PT ;  /* 0xfffffffc03037812 */ /* 0x000fe200078ec0ff */
[----:B------:R-:W-:Y:S01]  /*83a0*/  UIADD3 UR4, UR4, 0x220, URZ ;  /* 0x0000022004047890 */ /* 0x000fe2000fffe03f */
[----:B------:R-:W-:Y:S01]  /*83b0*/  BSSY B0, `(.L_x_1265) ;  /* 0x000001e000007945 */ /* 0x000fe20003800000 */
[----:B------:R-:W-:Y:S01]  /*83c0*/  HFMA2.MMA R15, -RZ, RZ, 0, 0 ;  /* 0x00000000ff0f7435 */ /* 0x000fe200000001ff */
[----:B------:R-:W-:Y:S01]  /*83d0*/  ISETP.GT.AND P3, PT, R6, 0x13, PT ;  /* 0x000000130600780c */ /* 0x000fe20003f64270 */
[----:B------:R-:W-:Y:S01]  /*83e0*/  IMAD.IADD R3, R24, 0x1, -R3 ;  /* 0x0000000118037824 */ /* 0x000fe200078e0a03 */
[----:B--2---:R-:W-:-:S02]  /*83f0*/  CS2R R10, SRZ ;  /* 0x00000000000a7805 */ /* 0x004fc4000001ff00 */
[----:B------:R-:W-:Y:S02]  /*8400*/  CS2R R8, SRZ ;  /* 0x0000000000087805 */ /* 0x000fe4000001ff00 */
[CC--:B------:R-:W-:Y:S02]  /*8410*/  ISETP.NE.OR P1, PT, R20.reuse, R3.reuse, P1 ;  /* 0x000000031400720c */ /* 0x0c0fe40000f25670 */
[----:B------:R-:W-:Y:S01]  /*8420*/  ISETP.NE.AND P0, PT, R20, R3, PT ;  /* 0x000000031400720c */ /* 0x000fe20003f05270 */
[----:B------:R-:W-:Y:S02]  /*8430*/  IMAD.SHL.U32 R3, R6, 0x4, RZ ;  /* 0x0000000406037824 */ /* 0x000fe400078e00ff */
[----:B-1----:R-:W-:Y:S02]  /*8440*/  IMAD R19, R33, 0x50, RZ ;  /* 0x0000005021137824 */ /* 0x002fe400078e02ff */
[--C-:B-----5:R-:W-:Y:S01]  /*8450*/  IMAD R30, R7, R32, R22.reuse ;  /* 0x00000020071e7224 */ /* 0x120fe200078e0216 */
[----:B----4-:R-:W-:Y:S01]  /*8460*/  ULEA UR4, UR5, UR4, 0x18 ;  /* 0x0000000405047291 */ /* 0x010fe2000f8ec03f */
[----:B------:R-:W-:-:S02]  /*8470*/  IMAD R16, R2, UR6, R22 ;  /* 0x0000000602107c24 */ /* 0x000fc4000f8e0216 */
[-CC-:B------:R-:W-:Y:S02]  /*8480*/  IMAD R30, R30, R19.reuse, R3.reuse ;  /* 0x000000131e1e7224 */ /* 0x180fe400078e0203 */
[----:B------:R-:W-:Y:S01]  /*8490*/  IMAD R19, R16, R19, R3 ;  /* 0x0000001310137224 */ /* 0x000fe200078e0203 */
[----:B------:R-:W-:Y:S02]  /*84a0*/  LEA R25, R6, UR4, 0x4 ;  /* 0x0000000406197c11 */ /* 0x000fe4000f8e20ff */
[----:B------:R-:W-:Y:S02]  /*84b0*/  SHF.R.S32.HI R21, RZ, 0x1f, R30 ;  /* 0x0000001fff157819 */ /* 0x000fe4000001141e */
        /* <DEDUP_REMOVED lines=8> */
[----:B------:R-:W1:Y:S01]  /*8540*/  LDC.64 R8, c[0x0][0x240] ;  /* 0x00009000ff087b82 */ /* 0x000e620000000a00 */
[----:B------:R-:W-:-:S04]  /*8550*/  IMAD R11, R22, 0x50, R3 ;  /* 0x00000050160b7824 */ /* 0x000fc800078e0203 */
[----:B-1----:R-:W-:-:S06]  /*8560*/  IMAD.WIDE R8, R11, 0x4, R8 ;  /* 0x000000040b087825 */ /* 0x002fcc00078e0208 */
[----:B------:R-:W5:Y:S02]  /*8570*/  LDG.E.128 R8, desc[UR36][R8.64] ;  /* 0x0000002408087981 */ /* 0x000f64000c1e1d00 */
.L_x_1267:
[----:B-----5:R1:W-:Y:S02]  /*8580*/  STS.128 [R25], R8 ;  /* 0x0000000819007388 */ /* 0x0203e40000000c00 */
.L_x_1266:
[----:B------:R-:W-:Y:S05]  /*8590*/  BSYNC B0 ;  /* 0x0000000000007941 */ /* 0x000fea0003800000 */
.L_x_1265:
[----:B------:R-:W-:Y:S01]  /*85a0*/  BAR.SYNC.DEFER_BLOCKING 0x0 ;  /* 0x0000000000007b1d */ /* 0x000fe20000010000 */
[----:B0-----:R-:W-:Y:S01]  /*85b0*/  IMAD.MOV.U32 R14, RZ, RZ, RZ ;  /* 0x000000ffff0e7224 */ /* 0x001fe200078e00ff */
[----:B------:R-:W-:-:S04]  /*85c0*/  CS2R R12, SRZ ;  /* 0x00000000000c7805 */ /* 0x000fc8000001ff00 */
[----:B------:R-:W-:Y:S04]  /*85d0*/  BSSY B0, `(.L_x_1268) ;  /* 0x0000182000007945 */ /* 0x000fe80003800000 */
[----:B------:R-:W-:Y:S05]  /*85e0*/  @P3 BRA `(.L_x_1269) ;  /* 0x0000001800003947 */ /* 0x000fea0003800000 */
[----:B------:R-:W-:Y:S01]  /*85f0*/  IMAD.IADD R31, R20, 0x1, R5 ;  /* 0x00000001141f7824 */ /* 0x000fe200078e0205 */
[----:B---3--:R-:W-:Y:S01]  /*8600*/  VIMNMX R40, R24, R33, PT ;  /* 0x0000002118287248 */ /* 0x008fe20003fe0100 */
[----:B------:R-:W-:Y:S01]  /*8610*/  ULDC.64 UR4, c[0x0][0x250] ;  /* 0x0000940000047ab9 */ /* 0x000fe20000000a00 */
[----:B------:R-:W-:Y:S01]  /*8620*/  BSSY B1, `(.L_x_1270) ;  /* 0x0000095000017945 */ /* 0x000fe20003800000 */
[----:B------:R-:W-:Y:S01]  /*8630*/  IMAD R0, R31, 0x50, RZ ;  /* 0x000000501f007824 */ /* 0x000fe200078e02ff */
[----:B------:R-:W-:Y:S01]  /*8640*/  MOV R60, UR4 ;  /* 0x00000004003c7c02 */ /* 0x000fe20008000f00 */
[----:B------:R-:W-:Y:S01]  /*8650*/  IMAD.U32 R61, RZ, RZ, UR5 ;  /* 0x00000005ff3d7e24 */ /* 0x000fe2000f8e00ff */
[----:B------:R-:W-:Y:S01]  /*8660*/  CS2R R14, SRZ ;  /* 0x00000000000e7805 */ /* 0x000fe2000001ff00 */
[----:B------:R-:W-:Y:S01]  /*8670*/  IMAD R41, R20, 0x4, R4 ;  /* 0x0000000414297824 */ /* 0x000fe200078e0204 */
[----:B------:R-:W-:-:S04]  /*8680*/  IADD3 R12, P1, R19, R0, RZ ;  /* 0x00000000130c7210 */ /* 0x000fc80007f3e0ff */
[----:B------:R-:W-:Y:S02]  /*8690*/  LEA.HI.X.SX32 R13, R0, R7, 0x1, P1 ;  /* 0x00000007000d7211 */ /* 0x000fe400008f0eff */
[----:B------:R-:W-:Y:S02]  /*86a0*/  ISETP.GE.AND P1, PT, R31, R40, PT ;  /* 0x000000281f00720c */ /* 0x000fe40003f26270 */
[----:B------:R-:W-:-:S04]  /*86b0*/  LEA R28, P4, R12, R60, 0x2 ;  /* 0x0000003c0c1c7211 */ /* 0x000fc800078810ff */
[----:B------:R-:W-:Y:S02]  /*86c0*/  LEA.HI.X R29, R12, R61, R13, 0x2, P4 ;  /* 0x0000003d0c1d7211 */ /* 0x000fe400020f140d */
[----:B------:R-:W-:-:S05]  /*86d0*/  CS2R R12, SRZ ;  /* 0x00000000000c7805 */ /* 0x000fca000001ff00 */
[----:B------:R-:W-:Y:S05]  /*86e0*/  @P1 BRA `(.L_x_1271) ;  /* 0x0000000800201947 */ /* 0x000fea0003800000 */
[----:B------:R-:W-:Y:S01]  /*86f0*/  LOP3.LUT R14, RZ, R33, RZ, 0x33, !PT ;  /* 0x00000021ff0e7212 */ /* 0x000fe200078e33ff */
[----:B------:R-:W0:Y:S01]  /*8700*/  LDC.64 R12, c[0x0][0x2e8] ;  /* 0x0000ba00ff0c7b82 */ /* 0x000e220000000a00 */
[----:B------:R-:W-:Y:S01]  /*8710*/  IADD3 R15, -R18, RZ, RZ ;  /* 0x000000ff120f7210 */ /* 0x000fe20007ffe1ff */
[----:B------:R-:W-:Y:S01]  /*8720*/  BSSY B2, `(.L_x_1272) ;  /* 0x0000032000027945 */ /* 0x000fe20003800000 */
[----:B------:R-:W-:Y:S01]  /*8730*/  IADD3 R0, -R5, -0x2, -R20 ;  /* 0xfffffffe05007810 */ /* 0x000fe20007ffe914 */
[----:B------:R-:W-:Y:S01]  /*8740*/  IMAD.MOV.U32 R43, RZ, RZ, R31 ;  /* 0x000000ffff2b7224 */ /* 0x000fe200078e001f */
[----:B------:R-:W-:Y:S01]  /*8750*/  VIMNMX R15, R14, R15, !PT ;  /* 0x0000000f0e0f7248 */ /* 0x000fe20007fe0100 */
[----:B------:R-:W-:-:S04]  /*8760*/  IMAD R14, R17, UR6, R22 ;  /* 0x00000006110e7c24 */ /* 0x000fc8000f8e0216 */
[----:B------:R-:W-:Y:S02]  /*8770*/  IMAD.IADD R32, R0, 0x1, -R15 ;  /* 0x0000000100207824 */ /* 0x000fe400078e0a0f */
[----:B------:R-:W-:Y:S01]  /*8780*/  IMAD R37, R14, 0x50, R3 ;  /* 0x000000500e257824 */ /* 0x000fe200078e0203 */
[----:B------:R-:W-:Y:S02]  /*8790*/  CS2R R14, SRZ ;  /* 0x00000000000e7805 */ /* 0x000fe4000001ff00 */
[----:B------:R-:W-:Y:S01]  /*87a0*/  LOP3.LUT P1, RZ, R32, 0x4, RZ, 0xc0, !PT ;  /* 0x0000000420ff7812 */ /* 0x000fe2000782c0ff */
[----:B0-----:R-:W-:Y:S01]  /*87b0*/  IMAD.WIDE R36, R37, 0x4, R12 ;  /* 0x0000000425247825 */ /* 0x001fe200078e020c */
        /* <DEDUP_REMOVED lines=22> */
[----:B0-----:R-:W-:Y:S05]  /*8920*/  @P2 BRA `(.L_x_1274) ;  /* 0x0000000000302947 */ /* 0x001fea0003800000 */
[----:B------:R-:W-:Y:S01]  /*8930*/  LOP3.LUT P5, RZ, R27, 0x8, RZ, 0xc0, !PT ;  /* 0x000000081bff7812 */ /* 0x000fe200078ac0ff */
[----:B------:R-:W0:-:S12]  /*8940*/  LDS.128 R12, [R25] ;  /* 0x00000000190c7984 */ /* 0x000e180000000c00 */
[----:B------:R-:W3:Y:S01]  /*8950*/  @P5 LDG.E.128 R48, desc[UR36][R36.64] ;  /* 0x0000002424305981 */ /* 0x000ee2000c1e1d00 */
[----:B0----5:R-:W-:Y:S01]  /*8960*/  FADD.FTZ R44, R44, R12 ;  /* 0x0000000c2c2c7221 */ /* 0x021fe20000010000 */
        /* <DEDUP_REMOVED lines=8> */
.L_x_1274:
[C---:B--2--5:R-:W-:Y:S01]  /*89f0*/  FFMA.FTZ R12, R0.reuse, R44, RZ ;  /* 0x0000002c000c7223 */ /* 0x064fe200000100ff */
[C---:B------:R-:W-:Y:S01]  /*8a00*/  FFMA.FTZ R13, R0.reuse, R45, RZ ;  /* 0x0000002d000d7223 */ /* 0x040fe200000100ff */
[C---:B------:R-:W-:Y:S01]  /*8a10*/  FFMA.FTZ R14, R0.reuse, R46, RZ ;  /* 0x0000002e000e7223 */ /* 0x040fe200000100ff */
[----:B------:R-:W-:Y:S01]  /*8a20*/  FFMA.FTZ R15, R0, R47, RZ ;  /* 0x0000002f000f7223 */ /* 0x000fe200000100ff */
[----:B------:R-:W-:-:S07]  /*8a30*/  IADD3 R43, R31, 0x4, RZ ;  /* 0x000000041f2b7810 */ /* 0x000fce0007ffe0ff */
.L_x_1273:
[----:B------:R-:W-:Y:S05]  /*8a40*/  BSYNC B2 ;  /* 0x0000000000027941 */ /* 0x000fea0003800000 */
.L_x_1272:
[----:B------:R-:W-:-:S13]  /*8a50*/  LOP3.LUT P1, RZ, R32, 0xfffffffc, RZ, 0xc0, !PT ;  /* 0xfffffffc20ff7812 */ /* 0x000fda000782c0ff */
[----:B------:R-:W-:Y:S05]  /*8a60*/  @!P1 BRA `(.L_x_1271) ;  /* 0x0000000400409947 */ /* 0x000fea0003800000 */
[----:B------:R-:W2:Y:S01]  /*8a70*/  LDC.64 R60, c[0x0][0x250] ;  /* 0x00009400ff3c7b82 */ /* 0x000ea20000000a00 */
[----:B------:R-:W-:Y:S01]  /*8a80*/  IMAD R38, R2, R33, RZ ;  /* 0x0000002102267224 */ /* 0x000fe200078e02ff */
[----:B------:R-:W-:Y:S01]  /*8a90*/  SHF.R.S32.HI R0, RZ, 0x1f, R43 ;  /* 0x0000001fff007819 */ /* 0x000fe2000001142b */
[----:B------:R-:W-:Y:S01]  /*8aa0*/  ULDC UR4, c[0x0][0x29c] ;  /* 0x0000a70000047ab9 */ /* 0x000fe20000000800 */
[C---:B------:R-:W-:Y:S01]  /*8ab0*/  LEA R32, R43.reuse, 0x10, 0x2 ;  /* 0x000000102b207811 */ /* 0x040fe200078e10ff */
[----:B------:R-:W-:Y:S01]  /*8ac0*/  UISETP.NE.AND UP0, UPT, UR4, URZ, UPT ;  /* 0x0000003f0400728c */ /* 0x000fe2000bf05270 */
[C---:B------:R-:W-:Y:S01]  /*8ad0*/  IADD3 R35, P1, R38.reuse, R43, RZ ;  /* 0x0000002b26237210 */ /* 0x040fe20007f3e0ff */
[----:B------:R-:W-:Y:S01]  /*8ae0*/  IMAD R42, R43, 0x50, RZ ;  /* 0x000000502b2a7824 */ /* 0x000fe200078e02ff */
[----:B------:R-:W-:Y:S02]  /*8af0*/  ULDC.64 UR4, c[0x0][0x258] ;  /* 0x0000960000047ab9 */ /* 0x000fe40000000a00 */
[----:B------:R-:W-:Y:S01]  /*8b00*/  LEA.HI.X.SX32 R38, R38, R0, 0x1, P1 ;  /* 0x0000000026267211 */ /* 0x000fe200008f0eff */
[----:B------:R-:W-:Y:S01]  /*8b10*/  IMAD R0, R33, UR6, RZ ;  /* 0x0000000621007c24 */ /* 0x000fe2000f8e02ff */
[----:B------:R-:W-:Y:S01]  /*8b20*/  LEA R34, P1, R35, UR4, 0x2 ;  /* 0x0000000423227c11 */ /* 0x000fe2000f8210ff */
[----:B------:R-:W-:Y:S01]  /*8b30*/  IMAD R33, R5, -0x4, R32 ;  /* 0xfffffffc05217824 */ /* 0x000fe200078e0220 */
[----:B------:R-:W-:Y:S01]  /*8b40*/  PLOP3.LUT P2, PT, PT, PT, UP0, 0x80, 0x0 ;  /* 0x000000000000781c */ /* 0x000fe20003f4f008 */
[----:B------:R-:W-:Y:S01]  /*8b50*/  IMAD R0, R0, 0x50, RZ ;  /* 0x0000005000007824 */ /* 0x000fe200078e02ff */
[----:B------:R-:W-:Y:S01]  /*8b60*/  LEA.HI.X R35, R35, UR5, R38, 0x2, P1 ;  /* 0x0000000523237c11 */ /* 0x000fe200088f1426 */
[----:B0-----:R-:W-:-:S10]  /*8b70*/  IMAD.IADD R44, R4, 0x1, R33 ;  /* 0x00000001042c7824 */ /* 0x001fd400078e0221 */
.L_x_1277:
[----:B------:R-:W-:Y:S01]  /*8b80*/  IMAD.MOV.U32 R32, RZ, RZ, R34 ;  /* 0x000000ffff207224 */ /* 0x000fe200078e0022 */
[----:B------:R-:W-:Y:S02]  /*8b90*/  MOV R33, R35 ;  /* 0x0000002300217202 */ /* 0x000fe40000000f00 */
[----:B------:R-:W-:-:S03]  /*8ba0*/  LOP3.LUT P5, RZ, R27, 0x8, RZ, 0xc0, !PT ;  /* 0x000000081bff7812 */ /* 0x000fc600078ac0ff */
[----:B------:R-:W3:Y:S01]  /*8bb0*/  LDG.E R35, desc[UR36][R32.64] ;  /* 0x0000002420237981 */ /* 0x000ee2000c1e1900 */
[----:B0-----:R-:W-:-:S04]  /*8bc0*/  IADD3 R39, P4, R19, R42, RZ ;  /* 0x0000002a13277210 */ /* 0x001fc80007f9e0ff */
        /* <DEDUP_REMOVED lines=21> */
.L_x_1275:
[----:B0-----:R-:W3:Y:S02]  /*8d20*/  LDG.E R35, desc[UR36][R32.64+0x10] ;  /* 0x0000102420237981 */ /* 0x001ee4000c1e1900 */
[----:B---3--:R-:W-:-:S04]  /*8d30*/  IMAD R35, R0, R35, R42 ;  /* 0x0000002300237224 */ /* 0x008fc800078e022a */
[----:B------:R-:W-:-:S05]  /*8d40*/  VIADD R35, R35, 0x140 ;  /* 0x0000014023237836 */ /* 0x000fca0000000000 */
[----:B------:R-:W-:-:S04]  /*8d50*/  IADD3 R45, P1, R30, R35, RZ ;  /* 0x000000231e2d7210 */ /* 0x000fc80007f3e0ff */
[----:B------:R-:W-:Y:S02]  /*8d60*/  LEA.HI.X.SX32 R46, R35, R21, 0x1, P1 ;  /* 0x00000015232e7211 */ /* 0x000fe400008f0eff */
[----:B------:R-:W-:-:S04]  /*8d70*/  LEA R34, P1, R45, R60, 0x2 ;  /* 0x0000003c2d227211 */ /* 0x000fc800078210ff */
[----:B------:R-:W-:Y:S02]  /*8d80*/  LEA.HI.X R35, R45, R61, R46, 0x2, P1 ;  /* 0x0000003d2d237211 */ /* 0x000fe400008f142e */
[----:B------:R-:W0:Y:S04]  /*8d90*/  LDS R45, [R44+-0x10] ;  /* 0xfffff0002c2d7984 */ /* 0x000e280000000800 */
[----:B------:R3:W5:Y:S02]  /*8da0*/  LDG.E.128 R52, desc[UR36][R34.64] ;  /* 0x0000002422347981 */ /* 0x000764000c1e1d00 */
[C---:B0----5:R-:W-:Y:S01]  /*8db0*/  FFMA.FTZ R47, R45.reuse, R50, R14 ;  /* 0x000000322d2f7223 */ /* 0x061fe2000001000e */
[C---:B--2---:R-:W-:Y:S01]  /*8dc0*/  FFMA.FTZ R48, R45.reuse, R48, R12 ;  /* 0x000000302d307223 */ /* 0x044fe2000001000c */
[C---:B------:R-:W-:Y:S01]  /*8dd0*/  FFMA.FTZ R46, R45.reuse, R49, R13 ;  /* 0x000000312d2e7223 */ /* 0x040fe2000001000d */
[----:B------:R-:W-:Y:S01]  /*8de0*/  FFMA.FTZ R50, R45, R51, R15 ;  /* 0x000000332d327223 */ /* 0x000fe2000001000f */
[----:B---3--:R-:W-:Y:S06]  /*8df0*/  @P2 BRA `(.L_x_1276) ;  /* 0x00000000002c2947 */ /* 0x008fec0003800000 */
[----:B------:R-:W2:Y:S04]  /*8e00*/  @P5 LDG.E.128 R12, desc[UR36][R36.64] ;  /* 0x00000024240c5981 */ /* 0x000ea8000c1e1d00 */
[----:B------:R-:W0:Y:S02]  /*8e10*/  LDS.128 R56, [R25] ;  /* 0x0000000019387984 */ /* 0x000e240000000c00 */
[----:B0-----:R-:W-:Y:S01]  /*8e20*/  FADD.FTZ R52, R56, R52 ;  /* 0x0000003438347221 */ /* 0x001fe20000010000 */
        /* <DEDUP_REMOVED lines=8> */
.L_x_1276:
[----:B------:R2:W3:Y:S01]  /*8eb0*/  LDS R15, [R44] ;  /* 0x000000002c0f7984 */ /* 0x0004e20000000800 */
[----:B------:R-:W-:Y:S01]  /*8ec0*/  IADD3 R34, P1, R32, 0x20, RZ ;  /* 0x0000002020227810 */ /* 0x000fe20007f3e0ff */
[----:B------:R-:W-:Y:S02]  /*8ed0*/  VIADD R43, R43, 0x8 ;  /* 0x000000082b2b7836 */ /* 0x000fe40000000000 */
[----:B------:R-:W-:Y:S01]  /*8ee0*/  VIADD R42, R42, 0x280 ;  /* 0x000002802a2a7836 */ /* 0x000fe20000000000 */
[----:B------:R-:W-:Y:S02]  /*8ef0*/  IADD3.X R35, RZ, R33, RZ, P1, !PT ;  /* 0x00000021ff237210 */ /* 0x000fe40000ffe4ff */
[----:B------:R-:W-:Y:S01]  /*8f00*/  ISETP.GE.AND P1, PT, R43, R40, PT ;  /* 0x000000282b00720c */ /* 0x000fe20003f26270 */
[----:B--2---:R-:W-:Y:S02]  /*8f10*/  VIADD R44, R44, 0x20 ;  /* 0x000000202c2c7836 */ /* 0x004fe40000000000 */
[C---:B---3--:R-:W-:Y:S01]  /*8f20*/  FFMA.FTZ R12, R15.reuse, R52, R48 ;  /* 0x000000340f0c7223 */ /* 0x048fe20000010030 */
[C---:B------:R-:W-:Y:S01]  /*8f30*/  FFMA.FTZ R13, R15.reuse, R53, R46 ;  /* 0x000000350f0d7223 */ /* 0x040fe2000001002e */
[C---:B------:R-:W-:Y:S01]  /*8f40*/  FFMA.FTZ R14, R15.reuse, R54, R47 ;  /* 0x000000360f0e7223 */ /* 0x040fe2000001002f */
[----:B------:R-:W-:-:S07]  /*8f50*/  FFMA.FTZ R15, R15, R55, R50 ;  /* 0x000000370f0f7223 */ /* 0x000fce0000010032 */
[----:B------:R-:W-:Y:S05]  /*8f60*/  @!P1 BRA `(.L_x_1277) ;  /* 0xfffffffc00049947 */ /* 0x000fea000383ffff */
.L_x_1271:
[----:B------:R-:W-:Y:S05]  /*8f70*/  BSYNC B1 ;  /* 0x0000000000017941 */ /* 0x000fea0003800000 */
.L_x_1270:
[----:B------:R-:W-:-:S13]  /*8f80*/  ISETP.GE.AND P1, PT, R31, R24, PT ;  /* 0x000000181f00720c */ /* 0x000fda0003f26270 */
[----:B------:R-:W-:Y:S05]  /*8f90*/  @P1 BRA `(.L_x_1269) ;  /* 0x0000000c00941947 */ /* 0x000fea0003800000 */
[----:B------:R-:W2:Y:S01]  /*8fa0*/  LDC R37, c[0x0][0x288] ;  /* 0x0000a200ff257b82 */ /* 0x000ea20000000800 */
[----:B------:R-:W-:Y:S01]  /*8fb0*/  IADD3 R0, -R20, -0x2, R18 ;  /* 0xfffffffe14007810 */ /* 0x000fe20007ffe112 */
[----:B------:R-:W-:Y:S03]  /*8fc0*/  BSSY B1, `(.L_x_1278) ;  /* 0x000004a000017945 */ /* 0x000fe60003800000 */
[----:B------:R-:W-:-:S03]  /*8fd0*/  IADD3 R0, R0, -R5, RZ ;  /* 0x8000000500007210 */ /* 0x000fc60007ffe0ff */
[----:B------:R-:W3:Y:S01]  /*8fe0*/  LDC.64 R32, c[0x0][0x2e8] ;  /* 0x0000ba00ff207b82 */ /* 0x000ee20000000a00 */
[----:B------:R-:W-:Y:S01]  /*8ff0*/  LOP3.LUT P1, RZ, R0, 0x4, RZ, 0xc0, !PT ;  /* 0x0000000400ff7812 */ /* 0x000fe2000782c0ff */
[----:B--2---:R-:W-:-:S04]  /*9000*/  IMAD R34, R17, R37, R22 ;  /* 0x0000002511227224 */ /* 0x004fc800078e0216 */
[----:B------:R-:W-:-:S04]  /*9010*/  IMAD R35, R34, 0x50, R3 ;  /* 0x0000005022237824 */ /* 0x000fc800078e0203 */
[----:B---3--:R-:W-:-:S04]  /*9020*/  IMAD.WIDE R32, R35, 0x4, R32 ;  /* 0x0000000423207825 */ /* 0x008fc800078e0220 */
[----:B------:R-:W-:Y:S05]  /*9030*/  @P1 BRA `(.L_x_1279) ;  /* 0x0000000400081947 */ /* 0x000fea0003800000 */
[----:B0-----:R-:W0:Y:S01]  /*9040*/  LDC R39, c[0x0][0x284] ;  /* 0x0000a100ff277b82 */ /* 0x001e220000000800 */
[----:B------:R-:W-:Y:S01]  /*9050*/  BSSY B2, `(.L_x_1280) ;  /* 0x000003f000027945 */ /* 0x000fe20003800000 */
[----:B0-----:R-:W-:-:S13]  /*9060*/  ISETP.GE.AND P1, PT, R31, R39, PT ;  /* 0x000000271f00720c */ /* 0x001fda0003f26270 */
[----:B------:R-:W-:Y:S05]  /*9070*/  @!P1 BRA `(.L_x_1281) ;  /* 0x0000000000f09947 */ /* 0x000fea0003800000 */
[----:B------:R-:W-:Y:S01]  /*9080*/  IABS R43, R39 ;  /* 0x00000027002b7213 */ /* 0x000fe20000000000 */
[----:B------:R-:W-:Y:S01]  /*9090*/  ULDC.64 UR4, c[0x0][0x258] ;  /* 0x0000960000047ab9 */ /* 0x000fe20000000a00 */
[----:B------:R-:W-:Y:S02]  /*90a0*/  IABS R40, R31 ;  /* 0x0000001f00287213 */ /* 0x000fe40000000000 */
[----:B------:R-:W0:Y:S01]  /*90b0*/  I2F.RP R36, R43 ;  /* 0x0000002b00247306 */ /* 0x000e220000209400 */
[----:B------:R-:W-:Y:S02]  /*90c0*/  ISETP.GE.AND P2, PT, R31, RZ, PT ;  /* 0x000000ff1f00720c */ /* 0x000fe40003f46270 */
[----:B------:R-:W-:-:S05]  /*90d0*/  ISETP.NE.AND P4, PT, R39, RZ, PT ;  /* 0x000000ff2700720c */ /* 0x000fca0003f85270 */
[----:B0-----:R-:W0:Y:S02]  /*90e0*/  MUFU.RCP R36, R36 ;  /* 0x0000002400247308 */ /* 0x001e240000001000 */
[----:B0-----:R-:W-:-:S06]  /*90f0*/  VIADD R38, R36, 0xffffffe ;  /* 0x0ffffffe24267836 */ /* 0x001fcc0000000000 */
[----:B------:R-:W0:Y:S02]  /*9100*/  F2I.FTZ.U32.TRUNC.NTZ R35, R38 ;  /* 0x0000002600237305 */ /* 0x000e24000021f000 */
[----:B0-----:R-:W-:-:S04]  /*9110*/  IMAD.MOV R34, RZ, RZ, -R35 ;  /* 0x000000ffff227224 */ /* 0x001fc800078e0a23 */
[----:B------:R-:W-:Y:S01]  /*9120*/  IMAD R45, R34, R43, RZ ;  /* 0x0000002b222d7224 */ /* 0x000fe200078e02ff */
[----:B------:R-:W-:-:S10]  /*9130*/  HFMA2.MMA R34, -RZ, RZ, 0, 0 ;  /* 0x00000000ff227435 */ /* 0x000fd400000001ff */
[----:B------:R-:W-:Y:S02]  /*9140*/  IMAD.HI.U32 R34, R35, R45, R34 ;  /* 0x0000002d23227227 */ /* 0x000fe400078e0022 */
[----:B------:R0:W2:Y:S02]  /*9150*/  LDS R45, [R41] ;  /* 0x00000000292d7984 */ /* 0x0000a40000000800 */
[----:B------:R-:W-:-:S04]  /*9160*/  IMAD.MOV.U32 R35, RZ, RZ, R40 ;  /* 0x000000ffff237224 */ /* 0x000fc800078e0028 */
[----:B------:R-:W-:-:S04]  /*9170*/  IMAD.HI.U32 R34, R34, R35, RZ ;  /* 0x0000002322227227 */ /* 0x000fc800078e00ff */
[----:B------:R-:W-:-:S04]  /*9180*/  IMAD.MOV R34, RZ, RZ, -R34 ;  /* 0x000000ffff227224 */ /* 0x000fc800078e0a22 */
[----:B------:R-:W-:-:S05]  /*9190*/  IMAD R34, R43, R34, R35 ;  /* 0x000000222b227224 */ /* 0x000fca00078e0223 */
[----:B------:R-:W-:-:S13]  /*91a0*/  ISETP.GT.U32.AND P1, PT, R43, R34, PT ;  /* 0x000000222b00720c */ /* 0x000fda0003f24070 */
[----:B------:R-:W-:-:S04]  /*91b0*/  @!P1 IADD3 R34, R34, -R43, RZ ;  /* 0x8000002b22229210 */ /* 0x000fc80007ffe0ff */
[----:B------:R-:W-:-:S13]  /*91c0*/  ISETP.GT.U32.AND P1, PT, R43, R34, PT ;  /* 0x000000222b00720c */ /* 0x000fda0003f24070 */
[----:B------:R-:W-:Y:S02]  /*91d0*/  @!P1 IMAD.IADD R34, R34, 0x1, -R43 ;  /* 0x0000000122229824 */ /* 0x000fe400078e0a2b */
[----:B------:R-:W-:Y:S02]  /*91e0*/  IMAD R43, R2, R39, RZ ;  /* 0x00000027022b7224 */ /* 0x000fe400078e02ff */
[----:B------:R-:W-:-:S05]  /*91f0*/  IMAD.MOV.U32 R36, RZ, RZ, R34 ;  /* 0x000000ffff247224 */ /* 0x000fca00078e0022 */
        /* <DEDUP_REMOVED lines=17> */
[----:B------:R-:W-:-:S06]  /*9310*/  UISETP.NE.AND UP0, UPT, UR4, URZ, UPT ;  /* 0x0000003f0400728c */ /* 0x000fcc000bf05270 */
[----:B------:R-:W-:-:S13]  /*9320*/  PLOP3.LUT P2, PT, PT, PT, UP0, 0x80, 0x0 ;  /* 0x000000000000781c */ /* 0x000fda0003f4f008 */
[----:B0-2---:R-:W-:Y:S05]  /*9330*/  @P2 BRA `(.L_x_1282) ;  /* 0x0000000000302947 */ /* 0x005fea0003800000 */
[----:B------:R-:W-:Y:S01]  /*9340*/  LOP3.LUT P5, RZ, R27, 0x8, RZ, 0xc0, !PT ;  /* 0x000000081bff7812 */ /* 0x000fe200078ac0ff */
[----:B------:R-:W0:-:S12]  /*9350*/  LDS.128 R48, [R25] ;  /* 0x0000000019307984 */ /* 0x000e180000000c00 */
[----:B------:R-:W2:Y:S01]  /*9360*/  @P5 LDG.E.128 R40, desc[UR36][R32.64] ;  /* 0x0000002420285981 */ /* 0x000ea2000c1e1d00 */
[----:B0----5:R-:W-:Y:S01]  /*9370*/  FADD.FTZ R36, R48, R36 ;  /* 0x0000002430247221 */ /* 0x021fe20000010000 */
        /* <DEDUP_REMOVED lines=8> */
.L_x_1282:
[C---:B-----5:R-:W-:Y:S01]  /*9400*/  FFMA.FTZ R12, R45.reuse, R36, R12 ;  /* 0x000000242d0c7223 */ /* 0x060fe2000001000c */
[C---:B------:R-:W-:Y:S01]  /*9410*/  FFMA.FTZ R13, R45.reuse, R37, R13 ;  /* 0x000000252d0d7223 */ /* 0x040fe2000001000d */
[C---:B------:R-:W-:Y:S01]  /*9420*/  FFMA.FTZ R14, R45.reuse, R38, R14 ;  /* 0x000000262d0e7223 */ /* 0x040fe2000001000e */
[----:B------:R-:W-:-:S07]  /*9430*/  FFMA.FTZ R15, R45, R39, R15 ;  /* 0x000000272d0f7223 */ /* 0x000fce000001000f */
.L_x_1281:
[----:B------:R-:W-:Y:S05]  /*9440*/  BSYNC B2 ;  /* 0x0000000000027941 */ /* 0x000fea0003800000 */
.L_x_1280:
[----:B------:R-:W-:-:S07]  /*9450*/  VIADD R31, R31, 0x4 ;  /* 0x000000041f1f7836 */ /* 0x000fce0000000000 */
.L_x_1279:
[----:B------:R-:W-:Y:S05]  /*9460*/  BSYNC B1 ;  /* 0x0000000000017941 */ /* 0x000fea0003800000 */
.L_x_1278:
[----:B------:R-:W-:-:S13]  /*9470*/  LOP3.LUT P1, RZ, R0, 0xfffffffc, RZ, 0xc0, !PT ;  /* 0xfffffffc00ff7812 */ /* 0x000fda000782c0ff */
[----:B------:R-:W-:Y:S05]  /*9480*/  @!P1 BRA `(.L_x_1269) ;  /* 0x0000000800589947 */ /* 0x000fea0003800000 */
[----:B0-----:R-:W-:Y:S01]  /*9490*/  IMAD.SHL.U32 R28, R5, 0x4, RZ ;  /* 0x00000004051c7824 */ /* 0x001fe200078e00ff */
[----:B------:R-:W-:Y:S01]  /*94a0*/  MOV R0, 0x50 ;  /* 0x0000005000007802 */ /* 0x000fe20000000f00 */
[----:B------:R-:W-:Y:S02]  /*94b0*/  IMAD.MOV.U32 R38, RZ, RZ, RZ ;  /* 0x000000ffff267224 */ /* 0x000fe400078e00ff */
[C---:B------:R-:W-:Y:S02]  /*94c0*/  IMAD R29, R31.reuse, 0x4, -R28 ;  /* 0x000000041f1d7824 */ /* 0x040fe400078e0a1c */
[----:B------:R-:W-:-:S03]  /*94d0*/  IMAD R0, R31, R0, 0x140 ;  /* 0x000001401f007424 */ /* 0x000fc600078e0200 */
[----:B------:R-:W-:-:S07]  /*94e0*/  IADD3 R53, R4, R29, RZ ;  /* 0x0000001d04357210 */ /* 0x000fce0007ffe0ff */
.L_x_1289:
[----:B0-----:R-:W0:Y:S01]  /*94f0*/  LDC R57, c[0x0][0x284] ;  /* 0x0000a100ff397b82 */ /* 0x001e220000000800 */
[----:B------:R-:W-:Y:S01]  /*9500*/  VIADD R28, R0, 0xfffffec0 ;  /* 0xfffffec0001c7836 */ /* 0x000fe20000000000 */
[----:B------:R-:W-:Y:S01]  /*9510*/  BSSY B1, `(.L_x_1283) ;  /* 0x0000046000017945 */ /* 0x000fe20003800000 */
[----:B------:R-:W-:-:S03]  /*9520*/  IMAD.IADD R52, R53, 0x1, R38 ;  /* 0x0000000135347824 */ /* 0x000fc600078e0226 */
[----:B------:R-:W-:Y:S02]  /*9530*/  IADD3 R29, P1, R19, R28, RZ ;  /* 0x0000001c131d7210 */ /* 0x000fe40007f3e0ff */
[----:B------:R-:W2:Y:S02]  /*9540*/  LDC.64 R54, c[0x0][0x250] ;  /* 0x00009400ff367b82 */ /* 0x000ea40000000a00 */
[----:B------:R-:W-:Y:S02]  /*9550*/  LEA.HI.X.SX32 R28, R28, R7, 0x1, P1 ;  /* 0x000000071c1c7211 */ /* 0x000fe400008f0eff */
[----:B0-----:R-:W-:Y:S02]  /*9560*/  ISETP.GE.AND P1, PT, R31, R57, PT ;  /* 0x000000391f00720c */ /* 0x001fe40003f26270 */
[----:B--2---:R-:W-:-:S04]  /*9570*/  LEA R36, P4, R29, R54, 0x2 ;  /* 0x000000361d247211 */ /* 0x004fc800078810ff */
[----:B------:R-:W-:-:S07]  /*9580*/  LEA.HI.X R37, R29, R55, R28, 0x2, P4 ;  /* 0x000000371d257211 */ /* 0x000fce00020f141c */
        /* <DEDUP_REMOVED lines=19> */
[----:B------:R-:W-:-:S05]  /*96c0*/  @!P1 IMAD.IADD R28, R28, 0x1, -R35 ;  /* 0x000000011c1c9824 */ /* 0x000fca00078e0a23 */
[----:B------:R-:W-:-:S13]  /*96d0*/  ISETP.GT.U32.AND P1, PT, R35, R28, PT ;  /* 0x0000001c2300720c */ /* 0x000fda0003f24070 */
[----:B------:R-:W-:Y:S01]  /*96e0*/  @!P1 IADD3 R28, R28, -R35, RZ ;  /* 0x800000231c1c9210 */ /* 0x000fe20007ffe0ff */
[----:B------:R-:W-:-:S04]  /*96f0*/  IMAD R35, R2, R57, RZ ;  /* 0x0000003902237224 */ /* 0x000fc800078e02ff */
[----:B------:R-:W-:-:S04]  /*9700*/  IMAD.MOV.U32 R34, RZ, RZ, R28 ;  /* 0x000000ffff227224 */ /* 0x000fc800078e001c */
        /* <DEDUP_REMOVED lines=34> */
.L_x_1285:
[C---:B--2--5:R-:W-:Y:S01]  /*9930*/  FFMA.FTZ R12, R39.reuse, R40, R12 ;  /* 0x00000028270c7223 */ /* 0x064fe2000001000c */
[C---:B------:R-:W-:Y:S01]  /*9940*/  FFMA.FTZ R13, R39.reuse, R41, R13 ;  /* 0x00000029270d7223 */ /* 0x040fe2000001000d */
[C---:B------:R-:W-:Y:S01]  /*9950*/  FFMA.FTZ R14, R39.reuse, R42, R14 ;  /* 0x0000002a270e7223 */ /* 0x040fe2000001000e */
[----:B------:R-:W-:-:S07]  /*9960*/  FFMA.FTZ R15, R39, R43, R15 ;  /* 0x0000002b270f7223 */ /* 0x000fce000001000f */
.L_x_1284:
[----:B------:R-:W-:Y:S05]  /*9970*/  BSYNC B1 ;  /* 0x0000000000017941 */ /* 0x000fea0003800000 */
.L_x_1283:
[----:B------:R-:W-:Y:S01]  /*9980*/  IADD3 R34, R31, 0x4, RZ ;  /* 0x000000041f227810 */ /* 0x000fe20007ffe0ff */
[----:B------:R-:W-:Y:S03]  /*9990*/  BSSY B1, `(.L_x_1286) ;  /* 0x0000040000017945 */ /* 0x000fe60003800000 */
[----:B------:R-:W-:-:S13]  /*99a0*/  ISETP.GE.AND P1, PT, R34, R57, PT ;  /* 0x000000392200720c */ /* 0x000fda0003f26270 */
[----:B------:R-:W-:Y:S05]  /*99b0*/  @!P1 BRA `(.L_x_1287) ;  /* 0x0000000000f49947 */ /* 0x000fea0003800000 */
[----:B------:R-:W-:Y:S01]  /*99c0*/  IABS R35, R57 ;  /* 0x0000003900237213 */ /* 0x000fe20000000000 */
[----:B------:R-:W-:Y:S01]  /*99d0*/  ULDC.64 UR4, c[0x0][0x258] ;  /* 0x0000960000047ab9 */ /* 0x000fe20000000a00 */
[----:B0-----:R-:W-:Y:S02]  /*99e0*/  IABS R42, R34 ;  /* 0x00000022002a7213 */ /* 0x001fe40000000000 */
        /* <DEDUP_REMOVED lines=9> */
[----:B------:R-:W-:-:S04]  /*9a80*/  IMAD.HI.U32 R28, R29, R41, R28 ;  /* 0x000000291d1c7227 */ /* 0x000fc800078e001c */
        /* <DEDUP_REMOVED lines=27> */
[----:B------:R0:W2:Y:S04]  /*9c40*/  LDS R39, [R52+0x10] ;  /* 0x0000100034277984 */ /* 0x0000a80000000800 */
        /* <DEDUP_REMOVED lines=16> */
.L_x_1288:
[C---:B--2--5:R-:W-:Y:S01]  /*9d50*/  FFMA.FTZ R12, R39.reuse, R40, R12 ;  /* 0x00000028270c7223 */ /* 0x064fe2000001000c */
[C---:B------:R-:W-:Y:S01]  /*9d60*/  FFMA.FTZ R13, R39.reuse, R41, R13 ;  /* 0x00000029270d7223 */ /* 0x040fe2000001000d */
[C---:B------:R-:W-:Y:S01]  /*9d70*/  FFMA.FTZ R14, R39.reuse, R42, R14 ;  /* 0x0000002a270e7223 */ /* 0x040fe2000001000e */
[----:B------:R-:W-:-:S07]  /*9d80*/  FFMA.FTZ R15, R39, R43, R15 ;  /* 0x0000002b270f7223 */ /* 0x000fce000001000f */
.L_x_1287:
[----:B------:R-:W-:Y:S05]  /*9d90*/  BSYNC B1 ;  /* 0x0000000000017941 */ /* 0x000fea0003800000 */
.L_x_1286:
[----:B------:R-:W-:Y:S01]  /*9da0*/  VIADD R31, R31, 0x8 ;  /* 0x000000081f1f7836 */ /* 0x000fe20000000000 */
[----:B------:R-:W-:Y:S01]  /*9db0*/  IADD3 R0, R0, 0x280, RZ ;  /* 0x0000028000007810 */ /* 0x000fe20007ffe0ff */
[----:B------:R-:W-:-:S03]  /*9dc0*/  VIADD R38, R38, 0x20 ;  /* 0x0000002026267836 */ /* 0x000fc60000000000 */
[----:B------:R-:W-:-:S13]  /*9dd0*/  ISETP.GE.AND P1, PT, R31, R24, PT ;  /* 0x000000181f00720c */ /* 0x000fda0003f26270 */
[----:B------:R-:W-:Y:S05]  /*9de0*/  @!P1 BRA `(.L_x_1289) ;  /* 0xfffffff400c09947 */ /* 0x000fea000383ffff */
.L_x_1269:
[----:B------:R-:W-:Y:S05]  /*9df0*/  BSYNC B0 ;  /* 0x0000000000007941 */ /* 0x000fea0003800000 */
.L_x_1268:
[----:B------:R-:W-:Y:S01]  /*9e00*/  ISETP.GT.OR P0, PT, R6, 0x13, P0 ;  /* 0x000000130600780c */ /* 0x000fe20000704670 */
[----:B------:R-:W-:-:S12]  /*9e10*/  BSSY B0, `(.L_x_1290) ;  /* 0x000002e000007945 */ /* 0x000fd80003800000 */
[----:B------:R-:W-:Y:S05]  /*9e20*/  @P0 BRA `(.L_x_1291) ;  /* 0x0000000000b00947 */ /* 0x000fea0003800000 */
[----:B0-----:R-:W0:Y:S01]  /*9e30*/  LDC.64 R36, c[0x0][0x250] ;  /* 0x00009400ff247b82 */ /* 0x001e220000000a00 */
[----:B------:R-:W-:-:S04]  /*9e40*/  IMAD.MOV.U32 R21, RZ, RZ, 0x50 ;  /* 0x00000050ff157424 */ /* 0x000fc800078e00ff */
[----:B------:R-:W-:-:S05]  /*9e50*/  IMAD R18, R18, R21, -0x50 ;  /* 0xffffffb012127424 */ /* 0x000fca00078e0215 */
[----:B------:R-:W-:-:S04]  /*9e60*/  IADD3 R0, P0, R19, R18, RZ ;  /* 0x0000001213007210 */ /* 0x000fc80007f1e0ff */
[----:B------:R-:W-:Y:S02]  /*9e70*/  LEA.HI.X.SX32 R18, R18, R7, 0x1, P0 ;  /* 0x0000000712127211 */ /* 0x000fe400000f0eff */
[----:B0-----:R-:W-:-:S04]  /*9e80*/  LEA R28, P0, R0, R36, 0x2 ;  /* 0x00000024001c7211 */ /* 0x001fc800078010ff */
[----:B------:R-:W-:-:S05]  /*9e90*/  LEA.HI.X R29, R0, R37, R18, 0x2, P0 ;  /* 0x00000025001d7211 */ /* 0x000fca00000f1412 */
[----:B------:R0:W5:Y:S01]  /*9ea0*/  LDG.E.128 R32, desc[UR36][R28.64] ;  /* 0x000000241c207981 */ /* 0x000162000c1e1d00 */
[----:B------:R-:W-:Y:S04]  /*9eb0*/  BSSY B1, `(.L_x_1292) ;  /* 0x0000017000017945 */ /* 0x000fe80003800000 */
[----:B------:R-:W-:Y:S05]  /*9ec0*/  @P2 BRA `(.L_x_1293) ;  /* 0x0000000000542947 */ /* 0x000fea0003800000 */
[----:B------:R-:W-:-:S13]  /*9ed0*/  LOP3.LUT P1, RZ, R27, 0x8, RZ, 0xc0, !PT ;  /* 0x000000081bff7812 */ /* 0x000fda000782c0ff */
[----:B------:R-:W2:Y:S08]  /*9ee0*/  @P1 LDC R0, c[0x0][0x288] ;  /* 0x0000a200ff001b82 */ /* 0x000eb00000000800 */
[----:B0-----:R-:W0:Y:S01]  /*9ef0*/  @P1 LDC.64 R28, c[0x0][0x2e8] ;  /* 0x0000ba00ff1c1b82 */ /* 0x001e220000000a00 */
[----:B--2---:R-:W-:-:S04]  /*9f00*/  @P1 IMAD R0, R17, R0, R22 ;  /* 0x0000000011001224 */ /* 0x004fc800078e0216 */
[----:B------:R-:W-:-:S04]  /*9f10*/  @P1 IMAD R17, R0, 0x50, R3 ;  /* 0x0000005000111824 */ /* 0x000fc800078e0203 */
[----:B0-----:R-:W-:-:S06]  /*9f20*/  @P1 IMAD.WIDE R28, R17, 0x4, R28 ;  /* 0x00000004111c1825 */ /* 0x001fcc00078e021c */
[----:B------:R-:W2:Y:S01]  /*9f30*/  @P1 LDG.E.128 R28, desc[UR36][R28.64] ;  /* 0x000000241c1c1981 */ /* 0x000ea2000c1e1d00 */
[----:B------:R-:W-:Y:S02]  /*9f40*/  IMAD R26, R26, 0x50, RZ ;  /* 0x000000501a1a7824 */ /* 0x000fe400078e02ff */
[----:B-----5:R-:W-:Y:S01]  /*9f50*/  FADD.FTZ R32, R32, R8 ;  /* 0x0000000820207221 */ /* 0x020fe20000010000 */
[----:B------:R-:W-:Y:S01]  /*9f60*/  FADD.FTZ R33, R33, R9 ;  /* 0x0000000921217221 */ /* 0x000fe20000010000 */
[----:B------:R-:W-:Y:S01]  /*9f70*/  FADD.FTZ R34, R34, R10 ;  /* 0x0000000a22227221 */ /* 0x000fe20000010000 */
[----:B------:R-:W-:Y:S01]  /*9f80*/  FADD.FTZ R35, R35, R11 ;  /* 0x0000000b23237221 */ /* 0x000fe20000010000 */
[----:B------:R-:W-:-:S04]  /*9f90*/  IADD3 R19, P0, R19, R26, RZ ;  /* 0x0000001a13137210 */ /* 0x000fc80007f1e0ff */
        /* <DEDUP_REMOVED lines=8> */
.L_x_1293:
[----:B------:R-:W-:Y:S05]  /*a020*/  BSYNC B1 ;  /* 0x0000000000017941 */ /* 0x000fea0003800000 */
.L_x_1292:
[----:B------:R-:W4:Y:S01]  /*a030*/  S2UR UR5, SR_CgaCtaId ;  /* 0x00000000000579c3 */ /* 0x000f220000008800 */
[----:B------:R-:W-:Y:S01]  /*a040*/  UMOV UR4, 0x400 ;  /* 0x0000040000047882 */ /* 0x000fe20000000000 */
[----:B------:R-:W-:Y:S01]  /*a050*/  IMAD.IADD R5, R24, 0x1, -R5 ;  /* 0x0000000118057824 */ /* 0x000fe200078e0a05 */
[----:B------:R-:W-:-:S04]  /*a060*/  UIADD3 UR4, UR4, 0x420, URZ ;  /* 0x0000042004047890 */ /* 0x000fc8000fffe03f */
[----:B----4-:R-:W-:-:S06]  /*a070*/  ULEA UR4, UR5, UR4, 0x18 ;  /* 0x0000000405047291 */ /* 0x010fcc000f8ec03f */
[----:B------:R-:W-:-:S05]  /*a080*/  MOV R4, UR4 ;  /* 0x0000000400047c02 */ /* 0x000fca0008000f00 */
[----:B------:R-:W-:-:S06]  /*a090*/  IMAD R5, R5, 0x4, R4 ;  /* 0x0000000405057824 */ /* 0x000fcc00078e0204 */
[----:B------:R-:W4:Y:S02]  /*a0a0*/  LDS R5, [R5] ;  /* 0x0000000005057984 */ /* 0x000f240000000800 */
[C---:B----45:R-:W-:Y:S01]  /*a0b0*/  FFMA.FTZ R12, R5.reuse, R32, R12 ;  /* 0x00000020050c7223 */ /* 0x070fe2000001000c */
[C---:B------:R-:W-:Y:S01]  /*a0c0*/  FFMA.FTZ R13, R5.reuse, R33, R13 ;  /* 0x00000021050d7223 */ /* 0x040fe2000001000d */
[C---:B------:R-:W-:Y:S01]  /*a0d0*/  FFMA.FTZ R14, R5.reuse, R34, R14 ;  /* 0x00000022050e7223 */ /* 0x040fe2000001000e */
[----:B------:R-:W-:-:S07]  /*a0e0*/  FFMA.FTZ R15, R5, R35, R15 ;  /* 0x00000023050f7223 */ /* 0x000fce000001000f */
.L_x_1291:
[----:B------:R-:W-:Y:S05]  /*a0f0*/  BSYNC B0 ;  /* 0x0000000000007941 */ /* 0x000fea0003800000 */
.L_x_1290:
[----:B------:R-:W-:Y:S01]  /*a100*/  VIADD R0, R23, 0x1f ;  /* 0x0000001f17007836 */ /* 0x000fe20000000000 */
[----:B------:R-:W-:Y:S04]  /*a110*/  BAR.SYNC.DEFER_BLOCKING 0x0 ;  /* 0x0000000000007b1d */ /* 0x000fe80000010000 */
[----:B------:R-:W-:Y:S02]  /*a120*/  ISETP.GT.U32.OR P0, PT, R0, 0x3e, P3 ;  /* 0x0000003e0000780c */ /* 0x000fe40001f04470 */
[----:B------:R-:W-:Y:S11]  /*a130*/  @P3 BRA `(.L_x_1294) ;  /* 0x0000000000643947 */ /* 0x000ff60003800000 */
[----:B------:R-:W-:Y:S01]  /*a140*/  LOP3.LUT R0, R23, 0xffffffc0, RZ, 0xc0, !PT ;  /* 0xffffffc017007812 */ /* 0x000fe200078ec0ff */
[----:B------:R-:W-:Y:S01]  /*a150*/  IMAD R5, R20, 0x50, R3 ;  /* 0x0000005014057824 */ /* 0x000fe200078e0203 */
[----:B------:R-:W-:Y:S05]  /*a160*/  WARPSYNC.ALL ;  /* 0x0000000000007948 */ /* 0x000fea0003800000 */
[----:B------:R-:W-:Y:S02]  /*a170*/  ISETP.NE.AND P1, PT, R0, 0x40, PT ;  /* 0x000000400000780c */ /* 0x000fe40003f25270 */
[----:B------:R-:W-:Y:S02]  /*a180*/  LEA R5, R5, R4, 0x2 ;  /* 0x0000000405057211 */ /* 0x000fe400078e10ff */
[----:B------:R-:W-:-:S02]  /*a190*/  ISETP.GT.AND P2, PT, R23, 0x3f, PT ;  /* 0x0000003f1700780c */ /* 0x000fc40003f44270 */
[C---:B------:R-:W-:Y:S02]  /*a1a0*/  LOP3.LUT R0, R23.reuse, 0xffffffe0, RZ, 0xc0, !PT ;  /* 0xffffffe017007812 */ /* 0x040fe400078ec0ff */
[----:B------:R-:W-:-:S05]  /*a1b0*/  ISETP.GT.AND P3, PT, R23, 0x1f, PT ;  /* 0x0000001f1700780c */ /* 0x000fca0003f64270 */
[----:B------:R-:W-:Y:S01]  /*a1c0*/  @!P1 STS.128 [R5+-0x280], R12 ;  /* 0xfffd800c05009388 */ /* 0x000fe20000000c00 */
[----:B------:R-:W-:Y:S01]  /*a1d0*/  BAR.SYNC.DEFER_BLOCKING 0x0 ;  /* 0x0000000000007b1d */ /* 0x000fe20000010000 */
[----:B------:R-:W-:-:S05]  /*a1e0*/  ISETP.NE.AND P1, PT, R0, 0x20, PT ;  /* 0x000000200000780c */ /* 0x000fca0003f25270 */
[----:B-1----:R-:W1:Y:S02]  /*a1f0*/  @!P2 LDS.128 R8, [R5] ;  /* 0x000000000508a984 */ /* 0x002e640000000c00 */
[----:B-1----:R-:W-:Y:S01]  /*a200*/  @!P2 FADD.FTZ R12, R12, R8 ;  /* 0x000000080c0ca221 */ /* 0x002fe20000010000 */
[----:B------:R-:W-:Y:S01]  /*a210*/  @!P2 FADD.FTZ R13, R13, R9 ;  /* 0x000000090d0da221 */ /* 0x000fe20000010000 */
[----:B------:R-:W-:Y:S01]  /*a220*/  @!P2 FADD.FTZ R14, R14, R10 ;  /* 0x0000000a0e0ea221 */ /* 0x000fe20000010000 */
[----:B------:R-:W-:Y:S01]  /*a230*/  @!P2 FADD.FTZ R15, R15, R11 ;  /* 0x0000000b0f0fa221 */ /* 0x000fe20000010000 */
[----:B------:R-:W-:Y:S06]  /*a240*/  BAR.SYNC.DEFER_BLOCKING 0x0 ;  /* 0x0000000000007b1d */ /* 0x000fec0000010000 */
[----:B------:R-:W-:Y:S02]  /*a250*/  @!P1 STS.128 [R5+-0x140], R12 ;  /* 0xfffec00c05009388 */ /* 0x000fe40000000c00 */
[----:B------:R-:W-:Y:S06]  /*a260*/  BAR.SYNC.DEFER_BLOCKING 0x0 ;  /* 0x0000000000007b1d */ /* 0x000fec0000010000 */
[----:B------:R-:W1:Y:S02]  /*a270*/  @!P3 LDS.128 R8, [R5] ;  /* 0x000000000508b984 */ /* 0x000e640000000c00 */
[----:B-1----:R-:W-:Y:S01]  /*a280*/  @!P3 FADD.FTZ R12, R12, R8 ;  /* 0x000000080c0cb221 */ /* 0x002fe20000010000 */
[----:B------:R-:W-:Y:S01]  /*a290*/  @!P3 FADD.FTZ R13, R13, R9 ;  /* 0x000000090d0db221 */ /* 0x000fe20000010000 */
[----:B------:R-:W-:Y:S01]  /*a2a0*/  @!P3 FADD.FTZ R14, R14, R10 ;  /* 0x0000000a0e0eb221 */ /* 0x000fe20000010000 */
[----:B------:R-:W-:Y:S01]  /*a2b0*/  @!P3 FADD.FTZ R15, R15, R11 ;  /* 0x0000000b0f0fb221 */ /* 0x000fe20000010000 */
[----:B------:R-:W-:Y:S06]  /*a2c0*/  BAR.SYNC.DEFER_BLOCKING 0x0 ;  /* 0x0000000000007b1d */ /* 0x000fec0000010000 */
.L_x_1294:
[----:B------:R-:W-:Y:S05]  /*a2d0*/  @P0 EXIT ;  /* 0x000000000000094d */ /* 0x000fea0003800000 */
[----:B------:R-:W4:Y:S02]  /*a2e0*/  LDC R0, c[0x0][0x308] ;  /* 0x0000c200ff007b82 */ /* 0x000f240000000800 */
[----:B----4-:R-:W-:-:S13]  /*a2f0*/  ISETP.NE.AND P0, PT, R0, 0x2, PT ;  /* 0x000000020000780c */ /* 0x010fda0003f05270 */
[----:B------:R-:W4:Y:S01]  /*a300*/  @P0 LDC.64 R4, c[0x0][0x210] ;  /* 0x00008400ff040b82 */ /* 0x000f220000000a00 */
[----:B--2---:R-:W-:-:S04]  /*a310*/  @P0 IMAD R7, R16, 0x50, R3 ;  /* 0x0000005010070824 */ /* 0x004fc800078e0203 */
[----:B----4-:R-:W-:-:S05]  /*a320*/  @P0 IMAD.WIDE R4, R7, 0x4, R4 ;  /* 0x0000000407040825 */ /* 0x010fca00078e0204 */
[----:B------:R2:W-:Y:S01]  /*a330*/  @P0 STG.E.128 desc[UR36][R4.64], R12 ;  /* 0x0000000c04000986 */ /* 0x0005e2000c101d24 */
[----:B------:R-:W-:Y:S05]  /*a340*/  @P0 EXIT ;  /* 0x000000000000094d */ /* 0x000fea0003800000 */
[----:B--2---:R-:W2:Y:S01]  /*a350*/  LDC.64 R4, c[0x0][0x300] ;  /* 0x0000c000ff047b82 */ /* 0x004ea20000000a00 */
[----:B------:R-:W-:Y:S01]  /*a360*/  IMAD R3, R16, 0x50, R3 ;  /* 0x0000005010037824 */ /* 0x000fe200078e0203 */
[----:B------:R-:W-:Y:S01]  /*a370*/  ULDC.64 UR4, c[0x0][0x210] ;  /* 0x0000840000047ab9 */ /* 0x000fe20000000a00 */
[----:B--2---:R-:W2:Y:S02]  /*a380*/  LDG.E R4, desc[UR36][R4.64] ;  /* 0x0000002404047981 */ /* 0x004ea4000c1e1900 */
[C---:B--2---:R-:W-:Y:S01]  /*a390*/  FMUL.FTZ R12, R4.reuse, R12 ;  /* 0x0000000c040c7220 */ /* 0x044fe20000410000 */
[C---:B------:R-:W-:Y:S01]  /*a3a0*/  FMUL.FTZ R13, R4.reuse, R13 ;  /* 0x0000000d040d7220 */ /* 0x040fe20000410000 */
[C---:B------:R-:W-:Y:S01]  /*a3b0*/  FMUL.FTZ R14, R4.reuse, R14 ;  /* 0x0000000e040e7220 */ /* 0x040fe20000410000 */
[----:B------:R-:W-:-:S03]  /*a3c0*/  FMUL.FTZ R15, R4, R15 ;  /* 0x0000000f040f7220 */ /* 0x000fc60000410000 */
[----:B------:R-:W2:Y:S08]  /*a3d0*/  F2I.S8.NTZ R12, R12 ;  /* 0x0000000c000c7305 */ /* 0x000eb00000202100 */
[----:B------:R-:W4:Y:S01]  /*a3e0*/  F2I.S8.NTZ R13, R13 ;  /* 0x0000000d000d7305 */ /* 0x000f220000202100 */
[----:B--2---:R-:W-:-:S07]  /*a3f0*/  PRMT R0, R12, 0x8880, RZ ;  /* 0x000088800c007816 */ /* 0x004fce00000000ff */
[----:B------:R-:W2:Y:S01]  /*a400*/  F2I.S8.NTZ R14, R14 ;  /* 0x0000000e000e7305 */ /* 0x000ea20000202100 */
[----:B------:R-:W-:Y:S02]  /*a410*/  PRMT R0, R0, 0x7710, RZ ;  /* 0x0000771000007816 */ /* 0x000fe400000000ff */
[----:B----4-:R-:W-:-:S05]  /*a420*/  PRMT R2, R13, 0x8880, RZ ;  /* 0x000088800d027816 */ /* 0x010fca00000000ff */
[----:B------:R-:W4:Y:S01]  /*a430*/  F2I.S8.NTZ R15, R15 ;  /* 0x0000000f000f7305 */ /* 0x000f220000202100 */
[----:B------:R-:W-:Y:S02]  /*a440*/  LOP3.LUT R5, R0, 0xff, RZ, 0xc0, !PT ;  /* 0x000000ff00057812 */ /* 0x000fe400078ec0ff */
[----:B------:R-:W-:Y:S02]  /*a450*/  PRMT R2, R2, 0x7710, RZ ;  /* 0x0000771002027816 */ /* 0x000fe400000000ff */
[----:B--2---:R-:W-:Y:S02]  /*a460*/  PRMT R0, R14, 0x8880, RZ ;  /* 0x000088800e007816 */ /* 0x004fe400000000ff */
[----:B------:R-:W-:Y:S02]  /*a470*/  PRMT R5, R2, 0x7604, R5 ;  /* 0x0000760402057816 */ /* 0x000fe40000000005 */
[----:B------:R-:W-:Y:S02]  /*a480*/  PRMT R0, R0, 0x7710, RZ ;  /* 0x0000771000007816 */ /* 0x000fe400000000ff */
[----:B------:R-:W-:-:S02]  /*a490*/  IADD3 R2, P0, R3, UR4, RZ ;  /* 0x0000000403027c10 */ /* 0x000fc4000ff1e0ff */
[----:B----4-:R-:W-:Y:S02]  /*a4a0*/  PRMT R4, R15, 0x8880, RZ ;  /* 0x000088800f047816 */ /* 0x010fe400000000ff */
[----:B------:R-:W-:Y:S02]  /*a4b0*/  PRMT R5, R0, 0x7054, R5 ;  /* 0x0000705400057816 */ /* 0x000fe40000000005 */
[----:B------:R-:W-:Y:S02]  /*a4c0*/  PRMT R4, R4, 0x7710, RZ ;  /* 0x0000771004047816 */ /* 0x000fe400000000ff */
[----:B------:R-:W-:Y:S02]  /*a4d0*/  LEA.HI.X.SX32 R3, R3, UR5, 0x1, P0 ;  /* 0x0000000503037c11 */ /* 0x000fe400080f0eff */
[----:B------:R-:W-:-:S05]  /*a4e0*/  PRMT R5, R4, 0x654, R5 ;  /* 0x0000065404057816 */ /* 0x000fca0000000005 */
[----:B------:R-:W-:Y:S01]  /*a4f0*/  STG.E desc[UR36][R2.64], R5 ;  /* 0x0000000502007986 */ /* 0x000fe2000c101924 */
[----:B------:R-:W-:Y:S05]  /*a500*/  EXIT ;  /* 0x000000000000794d */ /* 0x000fea0003800000 */
.L_x_1162:
[----:B------:R-:W-:Y:S01]  /*a510*/  IMAD.MOV.U32 R12, RZ, RZ, 0x10 ;  /* 0x00000010ff0c7424 */ /* 0x000fe200078e00ff */
[----:B-1----:R-:W-:Y:S01]  /*a520*/  MOV R15, 0xffffffff ;  /* 0xffffffff000f7802 */ /* 0x002fe20000000f00 */
[----:B------:R-:W-:-:S07]  /*a530*/  IMAD.MOV.U32 R11, RZ, RZ, 0x1f ;  /* 0x0000001fff0b7424 */ /* 0x000fce00078e00ff */
[----:B---3--:R-:W-:Y:S05]  /*a540*/  WARPSYNC.COLLECTIVE R15, `(.L_x_1295) ;  /* 0x000000000f087348 */ /* 0x008fea0003c00000 */
[----:B------:R0:W1:Y:S02]  /*a550*/  SHFL.BFLY P6, R14, R13, R12, R11 ;  /* 0x0c00000c0d0e7389 */ /* 0x00006400000c000b */
[----:B01-3--:R-:W-:Y:S01]  /*a560*/  ENDCOLLECTIVE ;  /* 0x000000000000791b */ /* 0x00bfe20003800000 */
.L_x_1295:
[----:B------:R-:W-:Y:S02]  /*a570*/  IMAD.MOV.U32 R12, RZ, RZ, 0x8 ;  /* 0x00000008ff0c7424 */ /* 0x000fe400078e00ff */
[----:B------:R-:W-:-:S04]  /*a580*/  FADD.FTZ R0, R13, R14 ;  /* 0x0000000e0d007221 */ /* 0x000fc80000010000 */
[----:B------:R-:W-:-:S07]  /*a590*/  IMAD.MOV.U32 R13, RZ, RZ, R0 ;  /* 0x000000ffff0d7224 */ /* 0x000fce00078e0000 */
[----:B------:R-:W-:Y:S05]  /*a5a0*/  WARPSYNC.COLLECTIVE R15, `(.L_x_1296) ;  /* 0x000000000f087348 */ /* 0x000fea0003c00000 */
[----:B------:R0:W1:Y:S02]  /*a5b0*/  SHFL.BFLY P6, R14, R13, R12, R11 ;  /* 0x0c00000c0d0e7389 */ /* 0x00006400000c000b */
[----:B01----:R-:W-:Y:S01]  /*a5c0*/  ENDCOLLECTIVE ;  /* 0x000000000000791b */ /* 0x003fe20003800000 */
.L_x_1296:
[----:B------:R-:W-:Y:S02]  /*a5d0*/  IMAD.MOV.U32 R12, RZ, RZ, 0x4 ;  /* 0x00000004ff0c7424 */ /* 0x000fe400078e00ff */
[----:B------:R-:W-:-:S05]  /*a5e0*/  FADD.FTZ R4, R0, R14 ;  /* 0x0000000e00047221 */ /* 0x000fca0000010000 */
[----:B------:R-:W-:-:S07]  /*a5f0*/  MOV R13, R4 ;  /* 0x00000004000d7202 */ /* 0x000fce0000000f00 */
[----:B------:R-:W-:Y:S05]  /*a600*/  WARPSYNC.COLLECTIVE R15, `(.L_x_1297) ;  /* 0x000000000f087348 */ /* 0x000fea0003c00000 */
[----:B------:R0:W1:Y:S02]  /*a610*/  SHFL.BFLY P6, R14, R13, R12, R11 ;  /* 0x0c00000c0d0e7389 */ /* 0x00006400000c000b */
[----:B01----:R-:W-:Y:S01]  /*a620*/  ENDCOLLECTIVE ;  /* 0x000000000000791b */ /* 0x003fe20003800000 */
.L_x_1297:
[----:B------:R-:W-:Y:S01]  /*a630*/  HFMA2.MMA R12, -RZ, RZ, 0, 1.1920928955078125e-07 ;  /* 0x00000002ff0c7435 */ /* 0x000fe200000001ff */
[----:B------:R-:W-:-:S04]  /*a640*/  FADD.FTZ R6, R4, R14 ;  /* 0x0000000e04067221 */ /* 0x000fc80000010000 */
[----:B------:R-:W-:-:S07]  /*a650*/  IMAD.MOV.U32 R13, RZ, RZ, R6 ;  /* 0x000000ffff0d7224 */ /* 0x000fce00078e0006 */
[----:B------:R-:W-:Y:S05]  /*a660*/  WARPSYNC.COLLECTIVE R15, `(.L_x_1298) ;  /* 0x000000000f087348 */ /* 0x000fea0003c00000 */
[----:B------:R0:W1:Y:S02]  /*a670*/  SHFL.BFLY P6, R14, R13, R12, R11 ;  /* 0x0c00000c0d0e7389 */ /* 0x00006400000c000b */
[----:B01----:R-:W-:Y:S01]  /*a680*/  ENDCOLLECTIVE ;  /* 0x000000000000791b */ /* 0x003fe20003800000 */
.L_x_1298:
[----:B------:R-:W-:Y:S02]  /*a690*/  IMAD.MOV.U32 R12, RZ, RZ, 0x1 ;  /* 0x00000001ff0c7424 */ /* 0x000fe400078e00ff */
[----:B------:R-:W-:-:S04]  /*a6a0*/  FADD.FTZ R7, R6, R14 ;  /* 0x0000000e06077221 */ /* 0x000fc80000010000 */
[----:B------:R-:W-:-:S07]  /*a6b0*/  IMAD.MOV.U32 R13, RZ, RZ, R7 ;  /* 0x000000ffff0d7224 */ /* 0x000fce00078e0007 */
[----:B------:R-:W-:Y:S05]  /*a6c0*/  WARPSYNC.COLLECTIVE R15, `(.L_x_1299) ;  /* 0x000000000f087348 */ /* 0x000fea0003c00000 */
[----:B------:R0:W1:Y:S02]  /*a6d0*/  SHFL.BFLY P6, R14, R13, R12, R11 ;  /* 0x0c00000c0d0e7389 */ /* 0x00006400000c000b */
[----:B01----:R-:W-:Y:S01]  /*a6e0*/  ENDCOLLECTIVE ;  /* 0x000000000000791b */ /* 0x003fe20003800000 */
.L_x_1299:
[----:B------:R-:W-:Y:S05]  /*a6f0*/  BRA `(.L_x_1300) ;  /* 0xffffff7400ec7947 */ /* 0x000fea000383ffff */
.L_x_1232:
[----:B------:R-:W-:Y:S01]  /*a700*/  BSSY B1, `(.L_x_1301) ;  /* 0x0000007000017945 */ /* 0x000fe20003800000 */
[----:B------:R-:W-:Y:S01]  /*a710*/  MOV R12, 0x1 ;  /* 0x00000001000c7802 */ /* 0x000fe20000000f00 */
[----:B------:R-:W-:Y:S02]  /*a720*/  IMAD.MOV.U32 R11, RZ, RZ, 0x1f ;  /* 0x0000001fff0b7424 */ /* 0x000fe400078e00ff */
[----:B-1----:R-:W-:-:S07]  /*a730*/  IMAD.MOV.U32 R15, RZ, RZ, -0x1 ;  /* 0xffffffffff0f7424 */ /* 0x002fce00078e00ff */
[----:B---34-:R-:W-:Y:S05]  /*a740*/  WARPSYNC.COLLECTIVE R15, `(.L_x_1302) ;  /* 0x000000000f087348 */ /* 0x018fea0003c00000 */
[----:B------:R0:W1:Y:S02]  /*a750*/  SHFL.BFLY P6, R14, R13, R12, R11 ;  /* 0x0c00000c0d0e7389 */ /* 0x00006400000c000b */
[----:B01-34-:R-:W-:Y:S01]  /*a760*/  ENDCOLLECTIVE ;  /* 0x000000000000791b */ /* 0x01bfe20003800000 */
.L_x_1302:
[----:B------:R-:W-:Y:S05]  /*a770*/  BSYNC B1 ;  /* 0x0000000000017941 */ /* 0x000fea0003800000 */
.L_x_1301:
[----:B------:R-:W-:Y:S05]  /*a780*/  BRA `(.L_x_1303) ;  /* 0xffffffc8002c7947 */ /* 0x000fea000383ffff */
.L_x_1236:
[----:B------:R-:W-:Y:S01]  /*a790*/  BSSY B0, `(.L_x_1304) ;  /* 0x0000008000007945 */ /* 0x000fe20003800000 */
[----:B0-2---:R-:W-:Y:S01]  /*a7a0*/  MOV R13, R0 ;  /* 0x00000000000d7202 */ /* 0x005fe20000000f00 */
[----:B------:R-:W-:Y:S01]  /*a7b0*/  IMAD.MOV.U32 R12, RZ, RZ, 0x10 ;  /* 0x00000010ff0c7424 */ /* 0x000fe200078e00ff */
[----:B------:R-:W-:Y:S01]  /*a7c0*/  MOV R15, 0xffffffff ;  /* 0xffffffff000f7802 */ /* 0x000fe20000000f00 */
[----:B-1----:R-:W-:-:S07]  /*a7d0*/  IMAD.MOV.U32 R11, RZ, RZ, 0x1f ;  /* 0x0000001fff0b7424 */ /* 0x002fce00078e00ff */
[----:B---34-:R-:W-:Y:S05]  /*a7e0*/  WARPSYNC.COLLECTIVE R15, `(.L_x_1305) ;  /* 0x000000000f087348 */ /* 0x018fea0003c00000 */
[----:B------:R0:W1:Y:S02]  /*a7f0*/  SHFL.BFLY P6, R14, R13, R12, R11 ;  /* 0x0c00000c0d0e7389 */ /* 0x00006400000c000b */
[----:B01-34-:R-:W-:Y:S01]  /*a800*/  ENDCOLLECTIVE ;  /* 0x000000000000791b */ /* 0x01bfe20003800000 */
.L_x_1305:
[----:B------:R-:W-:Y:S05]  /*a810*/  BSYNC B0 ;  /* 0x0000000000007941 */ /* 0x000fea0003800000 */
.L_x_1304:
[----:B------:R-:W-:Y:S01]  /*a820*/  FMNMX.FTZ R13, R14, R0, !PT ;  /* 0x000000000e0d7209 */ /* 0x000fe20007810000 */
[----:B------:R-:W-:Y:S01]  /*a830*/  IMAD.MOV.U32 R12, RZ, RZ, 0x8 ;  /* 0x00000008ff0c7424 */ /* 0x000fe200078e00ff */
[----:B------:R-:W-:Y:S01]  /*a840*/  MOV R15, 0xffffffff ;  /* 0xffffffff000f7802 */ /* 0x000fe20000000f00 */
[----:B------:R-:W-:-:S07]  /*a850*/  IMAD.MOV.U32 R11, RZ, RZ, 0x1f ;  /* 0x0000001fff0b7424 */ /* 0x000fce00078e00ff */
[----:B------:R-:W-:Y:S05]  /*a860*/  WARPSYNC.COLLECTIVE R15, `(.L_x_1306) ;  /* 0x000000000f087348 */ /* 0x000fea0003c00000 */
[----:B------:R0:W1:Y:S02]  /*a870*/  SHFL.BFLY P6, R14, R13, R12, R11 ;  /* 0x0c00000c0d0e7389 */ /* 0x00006400000c000b */
[----:B01----:R-:W-:Y:S01]  /*a880*/  ENDCOLLECTIVE ;  /* 0x000000000000791b */ /* 0x003fe20003800000 */
.L_x_1306:
[----:B------:R-:W-:Y:S01]  /*a890*/  IMAD.MOV.U32 R12, RZ, RZ, 0x4 ;  /* 0x00000004ff0c7424 */ /* 0x000fe200078e00ff */
[----:B------:R-:W-:-:S05]  /*a8a0*/  FMNMX.FTZ R6, R13, R14, !PT ;  /* 0x0000000e0d067209 */ /* 0x000fca0007810000 */
[----:B------:R-:W-:-:S07]  /*a8b0*/  IMAD.MOV.U32 R13, RZ, RZ, R6 ;  /* 0x000000ffff0d7224 */ /* 0x000fce00078e0006 */
[----:B------:R-:W-:Y:S05]  /*a8c0*/  WARPSYNC.COLLECTIVE R15, `(.L_x_1307) ;  /* 0x000000000f087348 */ /* 0x000fea0003c00000 */
[----:B------:R0:W1:Y:S02]  /*a8d0*/  SHFL.BFLY P6, R14, R13, R12, R11 ;  /* 0x0c00000c0d0e7389 */ /* 0x00006400000c000b */
[----:B01----:R-:W-:Y:S01]  /*a8e0*/  ENDCOLLECTIVE ;  /* 0x000000000000791b */ /* 0x003fe20003800000 */
.L_x_1307:
[----:B------:R-:W-:Y:S01]  /*a8f0*/  IMAD.MOV.U32 R12, RZ, RZ, 0x2 ;  /* 0x00000002ff0c7424 */ /* 0x000fe200078e00ff */
[----:B------:R-:W-:-:S04]  /*a900*/  FMNMX.FTZ R7, R6, R14, !PT ;  /* 0x0000000e06077209 */ /* 0x000fc80007810000 */
[----:B------:R-:W-:-:S07]  /*a910*/  MOV R13, R7 ;  /* 0x00000007000d7202 */ /* 0x000fce0000000f00 */
[----:B------:R-:W-:Y:S05]  /*a920*/  WARPSYNC.COLLECTIVE R15, `(.L_x_1308) ;  /* 0x000000000f087348 */ /* 0x000fea0003c00000 */
[----:B------:R0:W1:Y:S02]  /*a930*/  SHFL.BFLY P6, R14, R13, R12, R11 ;  /* 0x0c00000c0d0e7389 */ /* 0x00006400000c000b */
[----:B01----:R-:W-:Y:S01]  /*a940*/  ENDCOLLECTIVE ;  /* 0x000000000000791b */ /* 0x003fe20003800000 */
.L_x_1308:
[----:B------:R-:W-:Y:S05]  /*a950*/  BRA `(.L_x_1309) ;  /* 0xffffffc8006c7947 */ /* 0x000fea000383ffff */
.L_x_1310:
        /* <DEDUP_REMOVED lines=10> */
.L_x_3326:


//--------------------- .text._ZN4mmha33masked_multihead_attention_kernelIfLi80ELi128ELi4ELi32ELi64ELb1ELb1EEEv26Multihead_attention_paramsIT_XT5_EE --------------------------
	.section	.text._ZN4mmha33masked_multihead_attention_kernelIfLi80ELi128ELi4ELi32ELi64ELb1ELb1EEEv26Multihead_attention_paramsIT_XT5_EE,"ax",@progbits
	.align	128
        .global         _ZN4mmha33masked_multihead_attention_kernelIfLi80ELi128ELi4ELi32ELi64ELb1ELb1EEEv26Multihead_attention_paramsIT_XT5_EE
        .type           _ZN4mmha33masked_multihead_attention_kernelIfLi80ELi128ELi4ELi32ELi64ELb1ELb1EEEv26Multihead_attention_paramsIT_XT5_EE,@function
        .size           _ZN4mmha33masked_multihead_attention_kernelIfLi80ELi128ELi4ELi32ELi64ELb1ELb1EEEv26Multihead_attention_paramsIT_XT5_EE,(.L_x_3327 - _ZN4mmha33masked_multihead_attention_kernelIfLi80ELi128ELi4ELi32ELi64ELb1ELb1EEEv26Multihead_attention_paramsIT_XT5_EE)
        .other          _ZN4mmha33masked_multihead_attention_kernelIfLi80ELi128ELi4ELi32ELi64ELb1ELb1EEEv26Multihead_attention_paramsIT_XT5_EE,@"STO_CUDA_ENTRY STV_DEFAULT"
_ZN4mmha33masked_multihead_attention_kernelIfLi80ELi128ELi4ELi32ELi64ELb1ELb1EEEv26Multihead_attention_paramsIT_XT5_EE:
.text._ZN4mmha33masked_multihead_attention_kernelIfLi80ELi128ELi4ELi32ELi64ELb1ELb1EEEv26Multihead_attention_paramsIT_XT5_EE:
        /* <DEDUP_REMOVED lines=12> */
.L_x_1311:
[----:B------:R-:W0:Y:S08]  /*00c0*/  LDC R61, c[0x0][0x280] ;  /* 0x0000a000ff3d7b82 */ /* 0x000e300000000800 */
[----:B------:R-:W1:Y:S08]  /*00d0*/  LDC.64 R8, c[0x0][0x2f0] ;  /* 0x0000bc00ff087b82 */ /* 0x000e700000000a00 */
[----:B------:R-:W2:Y:S01]  /*00e0*/  LDC R30, c[0x0][0x29c] ;  /* 0x0000a700ff1e7b82 */ /* 0x000ea20000000800 */
[----:B------:R-:W3:Y:S01]  /*00f0*/  S2R R22, SR_TID.X ;  /* 0x0000000000167919 */ /* 0x000ee20000002100 */
[----:B------:R-:W-:Y:S01]  /*0100*/  IMAD.MOV.U32 R24, RZ, RZ, RZ ;  /* 0x000000ffff187224 */ /* 0x000fe200078e00ff */
[----:B------:R-:W-:Y:S01]  /*0110*/  ULDC UR4, c[0x0][0x288] ;  /* 0x0000a20000047ab9 */ /* 0x000fe20000000800 */
[----:B0-----:R-:W-:Y:S01]  /*0120*/  IABS R5, R61 ;  /* 0x0000003d00057213 */ /* 0x001fe20000000000 */
[----:B------:R-:W0:Y:S03]  /*0130*/  S2R R23, SR_CTAID.X ;  /* 0x0000000000177919 */ /* 0x000e260000002500 */
[----:B------:R-:W4:Y:S01]  /*0140*/  LDC.64 R38, c[0x0][0x2a8] ;  /* 0x0000aa00ff267b82 */ /* 0x000f220000000a00 */
[----:B------:R-:W3:Y:S01]  /*0150*/  I2F.RP R0, R5 ;  /* 0x0000000500007306 */ /* 0x000ee20000209400 */
[----:B-1----:R-:W-:-:S04]  /*0160*/  ISETP.NE.U32.AND P0, PT, R8, RZ, PT ;  /* 0x000000ff0800720c */ /* 0x002fc80003f05070 */
[----:B------:R-:W-:-:S04]  /*0170*/  ISETP.NE.AND.EX P0, PT, R9, RZ, PT, P0 ;  /* 0x000000ff0900720c */ /* 0x000fc80003f05300 */
[----:B--2---:R-:W-:Y:S01]  /*0180*/  ISETP.EQ.AND P3, PT, R30, RZ, P0 ;  /* 0x000000ff1e00720c */ /* 0x004fe20000762270 */
[----:B---3--:R-:W1:-:S12]  /*0190*/  MUFU.RCP R0, R0 ;  /* 0x0000000000007308 */ /* 0x008e580000001000 */
[----:B------:R-:W2:Y:S01]  /*01a0*/  @P3 LDC.64 R8, c[0x0][0x2f0] ;  /* 0x0000bc00ff083b82 */ /* 0x000ea20000000a00 */
[----:B-1----:R-:W-:-:S04]  /*01b0*/  VIADD R2, R0, 0xffffffe ;  /* 0x0ffffffe00027836 */ /* 0x002fc80000000000 */
[----:B------:R1:W3:Y:S02]  /*01c0*/  F2I.FTZ.U32.TRUNC.NTZ R3, R2 ;  /* 0x0000000200037305 */ /* 0x0002e4000021f000 */
[----:B-1----:R-:W-:Y:S02]  /*01d0*/  IMAD.MOV.U32 R2, RZ, RZ, RZ ;  /* 0x000000ffff027224 */ /* 0x002fe400078e00ff */
[----:B---3--:R-:W-:-:S04]  /*01e0*/  IMAD.MOV R4, RZ, RZ, -R3 ;  /* 0x000000ffff047224 */ /* 0x008fc800078e0a03 */
[----:B------:R-:W-:Y:S01]  /*01f0*/  IMAD R7, R4, R5, RZ ;  /* 0x0000000504077224 */ /* 0x000fe200078e02ff */
[----:B------:R-:W-:-:S03]  /*0200*/  IABS R4, R28 ;  /* 0x0000001c00047213 */ /* 0x000fc60000000000 */
[----:B------:R-:W-:Y:S01]  /*0210*/  IMAD.HI.U32 R3, R3, R7, R2 ;  /* 0x0000000703037227 */ /* 0x000fe200078e0002 */
[----:B------:R-:W-:Y:S01]  /*0220*/  BSSY B0, `(.L_x_1312) ;  /* 0x0000038000007945 */ /* 0x000fe20003800000 */
[----:B------:R-:W-:-:S04]  /*0230*/  P2R R2, PR, RZ, 0x8 ;  /* 0x00000008ff027803 */ /* 0x000fc80000000000 */
        /* <DEDUP_REMOVED lines=8> */
[----:B------:R-:W-:Y:S01]  /*02c0*/  LOP3.LUT R0, R28, R61, RZ, 0x3c, !PT ;  /* 0x0000003d1c007212 */ /* 0x000fe200078e3cff */
[----:B------:R-:W1:Y:S03]  /*02d0*/  LDC.64 R4, c[0x0][0x328] ;  /* 0x0000ca00ff047b82 */ /* 0x000e660000000a00 */
[----:B------:R-:W-:-:S05]  /*02e0*/  ISETP.GE.AND P2, PT, R0, RZ, PT ;  /* 0x000000ff0000720c */ /* 0x000fca0003f46270 */
[----:B------:R-:W3:Y:S02]  /*02f0*/  LDC R0, c[0x0][0x278] ;  /* 0x00009e00ff007b82 */ /* 0x000ee40000000800 */
[----:B------:R-:W-:Y:S01]  /*0300*/  @P0 VIADD R26, R26, 0x1 ;  /* 0x000000011a1a0836 */ /* 0x000fe20000000000 */
[----:B------:R-:W-:-:S05]  /*0310*/  ISETP.GT.AND P0, PT, R22, 0x13, PT ;  /* 0x000000131600780c */ /* 0x000fca0003f04270 */
[----:B------:R-:W-:Y:S01]  /*0320*/  @!P2 IMAD.MOV R26, RZ, RZ, -R26 ;  /* 0x000000ffff1aa224 */ /* 0x000fe200078e0a1a */
[----:B------:R-:W-:Y:S01]  /*0330*/  @!P1 LOP3.LUT R26, RZ, R61, RZ, 0x33, !PT ;  /* 0x0000003dff1a9212 */ /* 0x000fe200078e33ff */
[----:B0-----:R-:W-:Y:S02]  /*0340*/  IMAD R19, R28, UR4, R23 ;  /* 0x000000041c137c24 */ /* 0x001fe4000f8e0217 */
[----:B------:R-:W-:Y:S02]  /*0350*/  IMAD R3, R23, 0x50, RZ ;  /* 0x0000005017037824 */ /* 0x000fe400078e02ff */
[----:B--2---:R-:W-:-:S04]  /*0360*/  @P3 IMAD.WIDE R8, R26, 0x4, R8 ;  /* 0x000000041a083825 */ /* 0x004fc800078e0208 */
[----:B-1----:R-:W-:Y:S01]  /*0370*/  IMAD.WIDE R4, R28, 0x4, R4 ;  /* 0x000000041c047825 */ /* 0x002fe200078e0204 */
[----:B------:R0:W5:Y:S03]  /*0380*/  @P3 LDG.E R24, desc[UR36][R8.64] ;  /* 0x0000002408183981 */ /* 0x000166000c1e1900 */
[----:B------:R-:W-:Y:S01]  /*0390*/  IMAD R60, R19, 0x50, RZ ;  /* 0x00000050133c7824 */ /* 0x000fe200078e02ff */
[----:B------:R1:W5:Y:S01]  /*03a0*/  LDG.E R25, desc[UR36][R4.64] ;  /* 0x0000002404197981 */ /* 0x000362000c1e1900 */
[----:B---3--:R-:W-:Y:S01]  /*03b0*/  ISETP.NE.AND P1, PT, R0, RZ, PT ;  /* 0x000000ff0000720c */ /* 0x008fe20003f25270 */
[----:B0-----:R-:W-:Y:S01]  /*03c0*/  IMAD R9, R28, R0, R3 ;  /* 0x000000001c097224 */ /* 0x001fe200078e0203 */
[----:B------:R-:W-:Y:S01]  /*03d0*/  CS2R R6, SRZ ;  /* 0x0000000000067805 */ /* 0x000fe2000001ff00 */
[----:B------:R-:W-:Y:S01]  /*03e0*/  IMAD.SHL.U32 R46, R22, 0x4, RZ ;  /* 0x00000004162e7824 */ /* 0x000fe200078e00ff */
[----:B-1----:R-:W-:-:S02]  /*03f0*/  CS2R R4, SRZ ;  /* 0x0000000000047805 */ /* 0x002fc4000001ff00 */
[----:B------:R-:W-:Y:S01]  /*0400*/  SEL R9, R60, R9, !P1 ;  /* 0x000000093c097207 */ /* 0x000fe20004800000 */
[----:B----4-:R-:W-:Y:S06]  /*0410*/  @P0 BRA `(.L_x_1313) ;  /* 0x0000000000600947 */ /* 0x010fec0003800000 */
[----:B------:R-:W0:Y:S01]  /*0420*/  LDC R0, c[0x0][0x308] ;  /* 0x0000c200ff007b82 */ /* 0x000e220000000800 */
[----:B------:R-:W-:Y:S02]  /*0430*/  IADD3 R5, R9, R46, RZ ;  /* 0x0000002e09057210 */ /* 0x000fe40007ffe0ff */
        /* <DEDUP_REMOVED lines=22> */
.L_x_1313:
[----:B------:R-:W-:Y:S05]  /*05a0*/  BSYNC B0 ;  /* 0x0000000000007941 */ /* 0x000fea0003800000 */
.L_x_1312:
[----:B------:R-:W-:Y:S01]  /*05b0*/  ISETP.LT.AND P2, PT, R22, 0x20, P3 ;  /* 0x000000201600780c */ /* 0x000fe20001f41270 */
[----:B------:R-:W0:Y:S01]  /*05c0*/  LDC R29, c[0x0][0x284] ;  /* 0x0000a100ff1d7b82 */ /* 0x000e220000000800 */
[----:B------:R-:W-:Y:S01]  /*05d0*/  ISETP.NE.U32.AND P3, PT, R38, RZ, PT ;  /* 0x000000ff2600720c */ /* 0x000fe20003f65070 */
[----:B------:R-:W-:Y:S01]  /*05e0*/  ULDC.64 UR6, c[0x0][0x220] ;  /* 0x0000880000067ab9 */ /* 0x000fe20000000a00 */
[----:B------:R-:W-:Y:S01]  /*05f0*/  SHF.R.S32.HI R0, RZ, 0x1f, R28 ;  /* 0x0000001fff007819 */ /* 0x000fe2000001141c */
[----:B-----5:R-:W-:Y:S01]  /*0600*/  VIADD R18, R25, 0xffffffff ;  /* 0xffffffff19127836 */ /* 0x020fe20000000000 */
[----:B------:R-:W-:Y:S01]  /*0610*/  ISETP.NE.AND.EX P3, PT, R39, RZ, PT, P3 ;  /* 0x000000ff2700720c */ /* 0x000fe20003f65330 */
[----:B------:R-:W-:Y:S01]  /*0620*/  IMAD.IADD R44, R60, 0x1, R46 ;  /* 0x000000013c2c7824 */ /* 0x000fe200078e022e */
[----:B------:R-:W-:Y:S01]  /*0630*/  ISETP.EQ.U32.AND P1, PT, RZ, UR6, PT ;  /* 0x00000006ff007c0c */ /* 0x000fe2000bf22070 */
[----:B------:R-:W1:Y:S01]  /*0640*/  @!P0 LDC.64 R20, c[0x0][0x248] ;  /* 0x00009200ff148b82 */ /* 0x000e620000000a00 */
[----:B------:R-:W-:Y:S01]  /*0650*/  @!P0 IMAD.SHL.U32 R9, R18, 0x4, RZ ;  /* 0x0000000412098824 */ /* 0x000fe200078e00ff */
[----:B------:R-:W-:-:S02]  /*0660*/  CS2R R32, SRZ ;  /* 0x0000000000207805 */ /* 0x000fc4000001ff00 */
[----:B------:R-:W-:Y:S01]  /*0670*/  ISETP.EQ.OR.EX P1, PT, RZ, UR7, P0, P1 ;  /* 0x00000007ff007c0c */ /* 0x000fe20008722710 */
[----:B------:R-:W-:Y:S01]  /*0680*/  @P2 IMAD R11, R24, UR4, R23 ;  /* 0x00000004180b2c24 */ /* 0x000fe2000f8e0217 */
[----:B------:R-:W-:Y:S02]  /*0690*/  CS2R R34, SRZ ;  /* 0x0000000000227805 */ /* 0x000fe4000001ff00 */
[----:B------:R-:W-:Y:S01]  /*06a0*/  IADD3 R3, R3, R46, RZ ;  /* 0x0000002e03037210 */ /* 0x000fe20007ffe0ff */
[----:B------:R-:W-:Y:S01]  /*06b0*/  IMAD.MOV.U32 R17, RZ, RZ, RZ ;  /* 0x000000ffff117224 */ /* 0x000fe200078e00ff */
[----:B------:R-:W2:Y:S01]  /*06c0*/  @P2 LDC.64 R12, c[0x0][0x2e0] ;  /* 0x0000b800ff0c2b82 */ /* 0x000ea20000000a00 */
[----:B------:R-:W-:Y:S01]  /*06d0*/  @P2 IMAD R15, R11, 0x50, R46 ;  /* 0x000000500b0f2824 */ /* 0x000fe200078e022e */
[----:B------:R-:W-:Y:S02]  /*06e0*/  @P3 LEA R38, P4, R28, R38, 0x2 ;  /* 0x000000261c263211 */ /* 0x000fe400078810ff */
[----:B------:R-:W-:-:S02]  /*06f0*/  CS2R R10, SRZ ;  /* 0x00000000000a7805 */ /* 0x000fc4000001ff00 */
[----:B------:R-:W-:Y:S02]  /*0700*/  @P3 LEA.HI.X R39, R28, R39, R0, 0x2, P4 ;  /* 0x000000271c273211 */ /* 0x000fe400020f1400 */
[-C--:B0-----:R-:W-:Y:S01]  /*0710*/  IABS R27, R29.reuse ;  /* 0x0000001d001b7213 */ /* 0x081fe20000000000 */
[----:B------:R-:W-:Y:S01]  /*0720*/  @!P0 IMAD R9, R44, R29, R9 ;  /* 0x0000001d2c098224 */ /* 0x000fe200078e0209 */
[----:B------:R-:W0:Y:S01]  /*0730*/  @!P1 LDC.64 R36, c[0x0][0x220] ;  /* 0x00008800ff249b82 */ /* 0x000e220000000a00 */
[----:B------:R-:W5:Y:S01]  /*0740*/  @P3 LDG.E R17, desc[UR36][R38.64] ;  /* 0x0000002426113981 */ /* 0x000f62000c1e1900 */
[----:B--2---:R-:W-:Y:S01]  /*0750*/  @P2 IMAD.WIDE R12, R15, 0x4, R12 ;  /* 0x000000040f0c2825 */ /* 0x004fe200078e020c */
[----:B------:R-:W2:Y:S03]  /*0760*/  I2F.RP R0, R27 ;  /* 0x0000001b00007306 */ /* 0x000ea60000209400 */
[----:B-1----:R-:W-:Y:S01]  /*0770*/  @!P0 IMAD.WIDE R20, R9, 0x4, R20 ;  /* 0x0000000409148825 */ /* 0x002fe200078e0214 */
[----:B------:R-:W-:Y:S01]  /*0780*/  CS2R R8, SRZ ;  /* 0x0000000000087805 */ /* 0x000fe2000001ff00 */
[----:B------:R-:W5:Y:S04]  /*0790*/  @P2 LDG.E.128 R12, desc[UR36][R12.64] ;  /* 0x000000240c0c2981 */ /* 0x000f68000c1e1d00 */
[----:B------:R1:W5:Y:S01]  /*07a0*/  @!P0 LDG.E.128 R32, desc[UR36][R20.64] ;  /* 0x0000002414208981 */ /* 0x000362000c1e1d00 */
[----:B0-----:R-:W-:Y:S01]  /*07b0*/  @!P1 IMAD.WIDE R36, R3, 0x4, R36 ;  /* 0x0000000403249825 */ /* 0x001fe200078e0224 */
[----:B--2---:R-:W0:Y:S04]  /*07c0*/  MUFU.RCP R0, R0 ;  /* 0x0000000000007308 */ /* 0x004e280000001000 */
[----:B------:R2:W5:Y:S01]  /*07d0*/  @!P1 LDG.E.128 R8, desc[UR36][R36.64] ;  /* 0x0000002424089981 */ /* 0x000562000c1e1d00 */
[----:B0-----:R-:W-:-:S04]  /*07e0*/  VIADD R40, R0, 0xffffffe ;  /* 0x0ffffffe00287836 */ /* 0x001fc80000000000 */
[----:B------:R0:W3:Y:S02]  /*07f0*/  F2I.FTZ.U32.TRUNC.NTZ R41, R40 ;  /* 0x0000002800297305 */ /* 0x0000e4000021f000 */
[----:B0-----:R-:W-:Y:S02]  /*0800*/  IMAD.MOV.U32 R40, RZ, RZ, RZ ;  /* 0x000000ffff287224 */ /* 0x001fe400078e00ff */
[----:B---3--:R-:W-:-:S04]  /*0810*/  IMAD.MOV R16, RZ, RZ, -R41 ;  /* 0x000000ffff107224 */ /* 0x008fc800078e0a29 */
[----:B-1----:R-:W-:Y:S01]  /*0820*/  IMAD R21, R16, R27, RZ ;  /* 0x0000001b10157224 */ /* 0x002fe200078e02ff */
[----:B------:R-:W-:-:S03]  /*0830*/  IABS R16, R18 ;  /* 0x0000001200107213 */ /* 0x000fc60000000000 */
[----:B------:R-:W-:Y:S02]  /*0840*/  IMAD.HI.U32 R41, R41, R21, R40 ;  /* 0x0000001529297227 */ /* 0x000fe400078e0028 */
[----:B------:R-:W0:Y:S04]  /*0850*/  LDC R21, c[0x0][0x290] ;  /* 0x0000a400ff157b82 */ /* 0x000e280000000800 */
        /* <DEDUP_REMOVED lines=8> */
[----:B------:R-:W-:Y:S01]  /*08e0*/  ISETP.NE.AND P1, PT, R29, RZ, PT ;  /* 0x000000ff1d00720c */ /* 0x000fe20003f25270 */
[----:B------:R-:W-:Y:S01]  /*08f0*/  IMAD R0, R26, UR4, RZ ;  /* 0x000000041a007c24 */ /* 0x000fe2000f8e02ff */
[----:B------:R-:W-:Y:S02]  /*0900*/  CS2R R38, SRZ ;  /* 0x0000000000267805 */ /* 0x000fe4000001ff00 */
[----:B--2---:R-:W-:Y:S01]  /*0910*/  CS2R R36, SRZ ;  /* 0x0000000000247805 */ /* 0x004fe2000001ff00 */
        /* <DEDUP_REMOVED lines=16> */
.L_x_1315:
[----:B------:R-:W-:Y:S05]  /*0a20*/  BSYNC B0 ;  /* 0x0000000000007941 */ /* 0x000fea0003800000 */
.L_x_1314:
        /* <DEDUP_REMOVED lines=31> */
[----:B0-----:R-:W-:Y:S02]  /*0c20*/  IMAD.MOV.U32 R4, RZ, RZ, RZ ;  /* 0x000000ffff047224 */ /* 0x001fe400078e00ff */
[----:B-1----:R-:W-:-:S04]  /*0c30*/  IMAD.MOV R6, RZ, RZ, -R5 ;  /* 0x000000ffff067224 */ /* 0x002fc800078e0a05 */
[----:B------:R-:W-:Y:S01]  /*0c40*/  IMAD R7, R6, R3, RZ ;  /* 0x0000000306077224 */ /* 0x000fe200078e02ff */
[----:B------:R-:W-:-:S03]  /*0c50*/  MOV R6, R8 ;  /* 0x0000000800067202 */ /* 0x000fc60000000f00 */
        /* <DEDUP_REMOVED lines=27> */
[----:B------:R-:W-:Y:S01]  /*0e10*/  HFMA2.MMA R8, -RZ, RZ, 0, 8.0049037933349609375e-05 ;  /* 0x0000053fff087435 */ /* 0x000fe200000001ff */
[----:B------:R-:W-:Y:S02]  /*0e20*/  IMAD.U32 R6, RZ, RZ, UR4 ;  /* 0x00000004ff067e24 */ /* 0x000fe4000f8e00ff */
[----:B------:R-:W-:-:S02]  /*0e30*/  IMAD.U32 R7, RZ, RZ, UR5 ;  /* 0x00000005ff077e24 */ /* 0x000fc4000f8e00ff */
[----:B------:R-:W-:Y:S02]  /*0e40*/  IMAD.U32 R10, RZ, RZ, UR6 ;  /* 0x00000006ff0a7e24 */ /* 0x000fe4000f8e00ff */
[----:B------:R-:W-:Y:S02]  /*0e50*/  IMAD.U32 R11, RZ, RZ, UR7 ;  /* 0x00000007ff0b7e24 */ /* 0x000fe4000f8e00ff */
[----:B------:R-:W-:Y:S02]  /*0e60*/  IMAD.MOV.U32 R12, RZ, RZ, 0x1 ;  /* 0x00000001ff0c7424 */ /* 0x000fe400078e00ff */
[----:B0-----:R-:W-:-:S07]  /*0e70*/  IMAD.MOV.U32 R13, RZ, RZ, RZ ;  /* 0x000000ffff0d7224 */ /* 0x001fce00078e00ff */
[----:B------:R-:W-:-:S07]  /*0e80*/  LEPC R20, `(.L_x_1318) ;  /* 0x000000001014794e */ /* 0x000fce0000000000 */
[----:B-1----:R-:W-:Y:S05]  /*0e90*/  CALL.ABS.NOINC R14 ;  /* 0x000000000e007343 */ /* 0x002fea0003c00000 */
.L_x_1318:
[----:B------:R-:W0:Y:S01]  /*0ea0*/  S2R R4, SR_CgaCtaId ;  /* 0x0000000000047919 */ /* 0x000e220000008800 */
[----:B------:R-:W1:Y:S01]  /*0eb0*/  LDC R6, c[0x0][0x290] ;  /* 0x0000a400ff067b82 */ /* 0x000e620000000800 */
[----:B------:R-:W-:Y:S02]  /*0ec0*/  MOV R0, 0x400 ;  /* 0x0000040000007802 */ /* 0x000fe40000000f00 */
[----:B------:R-:W-:-:S03]  /*0ed0*/  ISETP.NE.AND P6, PT, R29, RZ, PT ;  /* 0x000000ff1d00720c */ /* 0x000fc60003fc5270 */
[----:B------:R-:W-:Y:S02]  /*0ee0*/  VIADD R3, R0, 0x410 ;  /* 0x0000041000037836 */ /* 0x000fe40000000000 */
[----:B------:R-:W-:-:S03]  /*0ef0*/  IMAD R0, R27, R48, R46 ;  /* 0x000000301b007224 */ /* 0x000fc600078e022e */
[----:B0-----:R-:W-:-:S05]  /*0f00*/  LEA R3, R4, R3, 0x18 ;  /* 0x0000000304037211 */ /* 0x001fca00078ec0ff */
[----:B------:R-:W-:-:S05]  /*0f10*/  IMAD R13, R0, 0x4, R3 ;  /* 0x00000004000d7824 */ /* 0x000fca00078e0203 */
[----:B-1----:R-:W-:Y:S01]  /*0f20*/  LEA R14, R6, R13, 0x2 ;  /* 0x0000000d060e7211 */ /* 0x002fe200078e10ff */
[----:B------:R-:W-:Y:S06]  /*0f30*/  @!P6 BRA `(.L_x_1319) ;  /* 0x00000000000ce947 */ /* 0x000fec0003800000 */
[----:B------:R-:W-:Y:S01]  /*0f40*/  ISETP.NE.AND P5, PT, R30, RZ, PT ;  /* 0x000000ff1e00720c */ /* 0x000fe20003fa5270 */
[----:B------:R0:W-:-:S12]  /*0f50*/  STS.128 [R13], R40 ;  /* 0x000000280d007388 */ /* 0x0001d80000000c00 */
[----:B------:R0:W-:Y:S02]  /*0f60*/  @!P5 STS.128 [R14], R32 ;  /* 0x000000200e00d388 */ /* 0x0001e40000000c00 */
.L_x_1319:
        /* <DEDUP_REMOVED lines=13> */
[----:B------:R-:W-:Y:S02]  /*1040*/  BSSY B1, `(.L_x_1322) ;  /* 0x0000063000017945 */ /* 0x000fe40003800000 */
[----:B------:R-:W-:Y:S01]  /*1050*/  IMAD R20, R27, 0x4, R15 ;  /* 0x000000041b147824 */ /* 0x000fe200078e020f */
        /* <DEDUP_REMOVED lines=40> */
.L_x_1323:
[----:B------:R-:W-:Y:S01]  /*12e0*/  IMAD R21, R6, 0x4, R15 ;  /* 0x0000000406157824 */ /* 0x000fe200078e020f */
[----:B------:R-:W-:Y:S01]  /*12f0*/  LEA.HI R0, R0, R0, RZ, 0x1 ;  /* 0x0000000000007211 */ /* 0x000fe200078f08ff */
[----:B------:R-:W-:Y:S01]  /*1300*/  IMAD R46, R6, 0x4, R20 ;  /* 0x00000004062e7824 */ /* 0x000fe200078e0214 */
[----:B------:R-:W-:Y:S02]  /*1310*/  BSSY B2, `(.L_x_1325) ;  /* 0x0000031000027945 */ /* 0x000fe40003800000 */
[----:B------:R0:W0:Y:S01]  /*1320*/  LDS R32, [R21] ;  /* 0x0000000015207984 */ /* 0x0000220000000800 */
[----:B------:R-:W-:-:S03]  /*1330*/  SHF.L.U32 R0, R0, 0x1, RZ ;  /* 0x0000000100007819 */ /* 0x000fc600000006ff */
[----:B------:R0:W0:Y:S01]  /*1340*/  LDS R34, [R21+0x4] ;  /* 0x0000040015227984 */ /* 0x0000220000000800 */
[----:B------:R-:W-:-:S03]  /*1350*/  LOP3.LUT R5, R0, 0xfffffffc, RZ, 0xc0, !PT ;  /* 0xfffffffc00057812 */ /* 0x000fc600078ec0ff */
[----:B------:R0:W0:Y:S01]  /*1360*/  LDS R33, [R46] ;  /* 0x000000002e217984 */ /* 0x0000220000000800 */
[----:B------:R-:W-:-:S03]  /*1370*/  ISETP.GE.AND P0, PT, R5, R6, PT ;  /* 0x000000060500720c */ /* 0x000fc60003f06270 */
[----:B------:R0:W0:Y:S10]  /*1380*/  LDS R35, [R46+0x4] ;  /* 0x000004002e237984 */ /* 0x0000340000000800 */
        /* <DEDUP_REMOVED lines=41> */
.L_x_1326:
[----:B------:R-:W-:Y:S05]  /*1620*/  BSYNC B2 ;  /* 0x0000000000027941 */ /* 0x000fea0003800000 */
.L_x_1325:
[----:B0-----:R0:W-:Y:S04]  /*1630*/  STS [R21], R32 ;  /* 0x0000002015007388 */ /* 0x0011e80000000800 */
[----:B------:R0:W-:Y:S04]  /*1640*/  STS [R21+0x4], R34 ;  /* 0x0000042215007388 */ /* 0x0001e80000000800 */
[----:B------:R0:W-:Y:S04]  /*1650*/  STS [R46], R33 ;  /* 0x000000212e007388 */ /* 0x0001e80000000800 */
[----:B------:R0:W-:Y:S02]  /*1660*/  STS [R46+0x4], R35 ;  /* 0x000004232e007388 */ /* 0x0001e40000000800 */
.L_x_1324:
[----:B------:R-:W-:Y:S05]  /*1670*/  BSYNC B1 ;  /* 0x0000000000017941 */ /* 0x000fea0003800000 */
.L_x_1322:
[----:B-1----:R1:W-:Y:S04]  /*1680*/  STS [R15], R40 ;  /* 0x000000280f007388 */ /* 0x0023e80000000800 */
[----:B--2---:R1:W-:Y:S04]  /*1690*/  STS [R15+0x4], R42 ;  /* 0x0000042a0f007388 */ /* 0x0043e80000000800 */
[----:B---3--:R1:W-:Y:S04]  /*16a0*/  STS [R20], R41 ;  /* 0x0000002914007388 */ /* 0x0083e80000000800 */
[----:B----4-:R1:W-:Y:S02]  /*16b0*/  STS [R20+0x4], R43 ;  /* 0x0000042b14007388 */ /* 0x0103e40000000800 */
.L_x_1321:
[----:B------:R-:W-:Y:S05]  /*16c0*/  BSYNC B0 ;  /* 0x0000000000007941 */ /* 0x000fea0003800000 */
.L_x_1320:
[----:B------:R-:W-:Y:S06]  /*16d0*/  BAR.SYNC.DEFER_BLOCKING 0x0 ;  /* 0x0000000000007b1d */ /* 0x000fec0000010000 */
[----:B------:R-:W-:Y:S04]  /*16e0*/  BSSY B0, `(.L_x_1327) ;  /* 0x0000005000007945 */ /* 0x000fe80003800000 */
[----:B------:R-:W-:Y:S05]  /*16f0*/  @!P6 BRA `(.L_x_1328) ;  /* 0x00000000000ce947 */ /* 0x000fea0003800000 */
[----:B------:R-:W-:Y:S01]  /*1700*/  ISETP.NE.AND P0, PT, R30, RZ, PT ;  /* 0x000000ff1e00720c */ /* 0x000fe20003f05270 */
[----:B01----:R2:W3:-:S12]  /*1710*/  LDS.128 R40, [R13] ;  /* 0x000000000d287984 */ /* 0x0034d80000000c00 */
[----:B------:R2:W4:Y:S02]  /*1720*/  @!P0 LDS.128 R32, [R14] ;  /* 0x000000000e208984 */ /* 0x0005240000000c00 */
.L_x_1328:
[----:B------:R-:W-:Y:S05]  /*1730*/  BSYNC B0 ;  /* 0x0000000000007941 */ /* 0x000fea0003800000 */
.L_x_1327:
[----:B------:R-:W-:Y:S06]  /*1740*/  BAR.SYNC.DEFER_BLOCKING 0x0 ;  /* 0x0000000000007b1d */ /* 0x000fec0000010000 */
[----:B------:R-:W-:Y:S05]  /*1750*/  BRA `(.L_x_1317) ;  /* 0x0000000400307947 */ /* 0x000fea0003800000 */
.L_x_1316:
        /* <DEDUP_REMOVED lines=35> */
.L_x_1329:
        /* <DEDUP_REMOVED lines=34> */
[----:B0-----:R-:W-:Y:S01]  /*1bb0*/  FMUL.FTZ R0, R32, R6 ;  /* 0x0000000620007220 */ /* 0x001fe20000410000 */
[-C--:B---3--:R-:W-:Y:S01]  /*1bc0*/  FFMA.FTZ R7, R40, R5.reuse, -R7 ;  /* 0x0000000528077223 */ /* 0x088fe20000010807 */
[-C--:B------:R-:W-:Y:S01]  /*1bd0*/  FFMA.FTZ R32, R32, R5.reuse, -R3 ;  /* 0x0000000520207223 */ /* 0x080fe20000010803 */
[-C--:B------:R-:W-:Y:S01]  /*1be0*/  FFMA.FTZ R41, R41, R5.reuse, R8 ;  /* 0x0000000529297223 */ /* 0x080fe20000010008 */
[----:B------:R-:W-:-:S02]  /*1bf0*/  FFMA.FTZ R33, R33, R5, R0 ;  /* 0x0000000521217223 */ /* 0x000fc40000010000 */
[----:B------:R-:W-:-:S07]  /*1c00*/  MOV R40, R7 ;  /* 0x0000000700287202 */ /* 0x000fce0000000f00 */
.L_x_1330:
[----:B------:R-:W-:Y:S05]  /*1c10*/  BSYNC B0 ;  /* 0x0000000000007941 */ /* 0x000fea0003800000 */
.L_x_1317:
        /* <DEDUP_REMOVED lines=11> */
[----:B-----5:R-:W-:-:S03]  /*1cd0*/  ISETP.NE.AND P1, PT, R0, RZ, PT ;  /* 0x000000ff0000720c */ /* 0x020fc60003f25270 */
[----:B------:R-:W-:Y:S01]  /*1ce0*/  VIADD R0, R4, 0x10 ;  /* 0x0000001004007836 */ /* 0x000fe20000000000 */
[----:B------:R-:W-:-:S04]  /*1cf0*/  ISETP.GT.OR P0, PT, R22, 0x13, P1 ;  /* 0x000000131600780c */ /* 0x000fc80000f04670 */
[----:B0-----:R-:W-:Y:S01]  /*1d00*/  LEA R3, R11, R0, 0x18 ;  /* 0x000000000b037211 */ /* 0x001fe200078ec0ff */
[----:B---34-:R-:W-:-:S04]  /*1d10*/  FMUL.FTZ R0, R40, R32 ;  /* 0x0000002028007220 */ /* 0x018fc80000410000 */
[----:B------:R-:W-:Y:S02]  /*1d20*/  @!P1 VIADD R4, R4, 0x210 ;  /* 0x0000021004049836 */ /* 0x000fe40000000000 */
[----:B------:R-:W-:Y:S02]  /*1d30*/  IMAD R3, R22, 0x10, R3 ;  /* 0x0000001016037824 */ /* 0x000fe400078e0203 */
[----:B------:R-:W0:Y:S01]  /*1d40*/  @!P0 LDC.64 R8, c[0x0][0x248] ;  /* 0x00009200ff088b82 */ /* 0x000e220000000a00 */
[----:B------:R-:W-:Y:S02]  /*1d50*/  @!P0 SHF.L.U32 R6, R16, 0x2, RZ ;  /* 0x0000000210068819 */ /* 0x000fe400000006ff */
[----:B------:R-:W-:Y:S01]  /*1d60*/  @!P1 LEA R11, R11, R4, 0x18 ;  /* 0x000000040b0b9211 */ /* 0x000fe200078ec0ff */
[----:B------:R3:W-:Y:S02]  /*1d70*/  STS.128 [R3], R40 ;  /* 0x0000002803007388 */ /* 0x0007e40000000c00 */
[----:B--2---:R-:W-:-:S02]  /*1d80*/  @!P0 IMAD R13, R44, R7, R6 ;  /* 0x000000072c0d8224 */ /* 0x004fc400078e0206 */
[----:B------:R-:W-:-:S05]  /*1d90*/  @!P1 IMAD R11, R22, 0x10, R11 ;  /* 0x00000010160b9824 */ /* 0x000fca00078e020b */
[----:B------:R3:W-:Y:S01]  /*1da0*/  @!P1 STS.128 [R11], R36 ;  /* 0x000000240b009388 */ /* 0x0007e20000000c00 */
[----:B0-----:R-:W-:-:S04]  /*1db0*/  @!P0 IMAD.WIDE R8, R13, 0x4, R8 ;  /* 0x000000040d088825 */ /* 0x001fc800078e0208 */
[----:B------:R-:W-:Y:S01]  /*1dc0*/  FFMA.FTZ R13, R41, R33, R0 ;  /* 0x00000021290d7223 */ /* 0x000fe20000010000 */
[----:B------:R3:W-:Y:S03]  /*1dd0*/  @!P0 STG.E.128 desc[UR36][R8.64], R32 ;  /* 0x0000002008008986 */ /* 0x0007e6000c101d24 */
[----:B------:R-:W-:-:S04]  /*1de0*/  FFMA.FTZ R0, R42, R34, R13 ;  /* 0x000000222a007223 */ /* 0x000fc8000001000d */
[----:B------:R-:W-:Y:S01]  /*1df0*/  FFMA.FTZ R13, R43, R35, R0 ;  /* 0x000000232b0d7223 */ /* 0x000fe20000010000 */
[----:B------:R-:W-:Y:S06]  /*1e00*/  BRA.DIV UR4, `(.L_x_1333) ;  /* 0x00000082047c7947 */ /* 0x000fec000b800000 */
[----:B------:R-:W0:Y:S02]  /*1e10*/  SHFL.BFLY PT, R14, R13, 0x10, 0x1f ;  /* 0x0e001f000d0e7f89 */ /* 0x000e2400000e0000 */
[----:B0-----:R-:W-:-:S05]  /*1e20*/  FADD.FTZ R0, R13, R14 ;  /* 0x0000000e0d007221 */ /* 0x001fca0000010000 */
[----:B------:R-:W3:Y:S02]  /*1e30*/  SHFL.BFLY PT, R14, R0, 0x8, 0x1f ;  /* 0x0d001f00000e7f89 */ /* 0x000ee400000e0000 */
[----:B---3--:R-:W-:-:S05]  /*1e40*/  FADD.FTZ R3, R0, R14 ;  /* 0x0000000e00037221 */ /* 0x008fca0000010000 */
[----:B------:R-:W0:Y:S02]  /*1e50*/  SHFL.BFLY PT, R14, R3, 0x4, 0x1f ;  /* 0x0c801f00030e7f89 */ /* 0x000e2400000e0000 */
[----:B0-----:R-:W-:-:S05]  /*1e60*/  FADD.FTZ R4, R3, R14 ;  /* 0x0000000e03047221 */ /* 0x001fca0000010000 */
[----:B------:R-:W0:Y:S02]  /*1e70*/  SHFL.BFLY PT, R14, R4, 0x2, 0x1f ;  /* 0x0c401f00040e7f89 */ /* 0x000e2400000e0000 */
[----:B0-----:R-:W-:-:S05]  /*1e80*/  FADD.FTZ R6, R4, R14 ;  /* 0x0000000e04067221 */ /* 0x001fca0000010000 */
[----:B------:R0:W2:Y:S02]  /*1e90*/  SHFL.BFLY PT, R14, R6, 0x1, 0x1f ;  /* 0x0c201f00060e7f89 */ /* 0x0000a400000e0000 */
.L_x_1535:
[----:B0-2---:R-:W-:-:S07]  /*1ea0*/  FADD.FTZ R6, R6, R14 ;  /* 0x0000000e06067221 */ /* 0x005fce0000010000 */
.L_x_1332:
[----:B------:R-:W-:Y:S05]  /*1eb0*/  BSYNC B0 ;  /* 0x0000000000007941 */ /* 0x000fea0003800000 */
.L_x_1331:
[----:B------:R-:W5:Y:S01]  /*1ec0*/  S2R R30, SR_CgaCtaId ;  /* 0x00000000001e7919 */ /* 0x000f620000008800 */
[----:B------:R-:W-:Y:S01]  /*1ed0*/  ISETP.NE.AND P0, PT, R22, RZ, PT ;  /* 0x000000ff1600720c */ /* 0x000fe20003f05270 */
[----:B------:R-:W-:Y:S01]  /*1ee0*/  IMAD.IADD R12, R18, 0x1, -R5 ;  /* 0x00000001120c7824 */ /* 0x000fe200078e0a05 */
[----:B01----:R-:W-:Y:S02]  /*1ef0*/  MOV R15, 0x400 ;  /* 0x00000400000f7802 */ /* 0x003fe40000000f00 */
[----:B------:R-:W-:-:S03]  /*1f00*/  MOV R124, 0xff7fffff ;  /* 0xff7fffff007c7802 */ /* 0x000fc60000000f00 */
[----:B------:R-:W-:-:S05]  /*1f10*/  VIADD R3, R15, 0x410 ;  /* 0x000004100f037836 */ /* 0x000fca0000000000 */
[----:B-----5:R-:W-:Y:S01]  /*1f20*/  LEA R3, R30, R3, 0x18 ;  /* 0x000000031e037211 */ /* 0x020fe200078ec0ff */
[----:B------:R-:W-:Y:S06]  /*1f30*/  @P0 BRA `(.L_x_1334) ;  /* 0x0000000000400947 */ /* 0x000fec0003800000 */
[----:B------:R-:W-:Y:S01]  /*1f40*/  ULDC.64 UR4, c[0x0][0x2c8] ;  /* 0x0000b20000047ab9 */ /* 0x000fe20000000a00 */
[----:B------:R-:W-:Y:S01]  /*1f50*/  IMAD R11, R12, 0x4, R3 ;  /* 0x000000040c0b7824 */ /* 0x000fe200078e0203 */
        /* <DEDUP_REMOVED lines=13> */
.L_x_1335:
[----:B------:R0:W-:Y:S02]  /*2030*/  STS [R11], R124 ;  /* 0x0000007c0b007388 */ /* 0x0001e40000000800 */
.L_x_1334:
[----:B------:R-:W-:Y:S05]  /*2040*/  WARPSYNC.ALL ;  /* 0x0000000000007948 */ /* 0x000fea0003800000 */
[----:B------:R-:W-:Y:S01]  /*2050*/  BAR.SYNC.DEFER_BLOCKING 0x0 ;  /* 0x0000000000007b1d */ /* 0x000fe20000010000 */
[----:B------:R-:W-:Y:S01]  /*2060*/  SHF.R.S32.HI R9, RZ, 0x1f, R22 ;  /* 0x0000001fff097819 */ /* 0x000fe20000011416 */
[----:B0-----:R-:W-:Y:S02]  /*2070*/  VIADD R11, R15, 0x10 ;  /* 0x000000100f0b7836 */ /* 0x001fe40000000000 */
[----:B------:R-:W-:Y:S01]  /*2080*/  VIADD R12, R12, 0x7 ;  /* 0x000000070c0c7836 */ /* 0x000fe20000000000 */
[----:B--2---:R-:W-:Y:S01]  /*2090*/  LEA.HI R14, R9, R22, RZ, 0x2 ;  /* 0x00000016090e7211 */ /* 0x004fe200078f10ff */
[----:B------:R-:W-:Y:S01]  /*20a0*/  ULDC UR4, c[0x0][0x29c] ;  /* 0x0000a70000047ab9 */ /* 0x000fe20000000800 */
[----:B------:R-:W-:Y:S01]  /*20b0*/  LEA R11, R30, R11, 0x18 ;  /* 0x0000000b1e0b7211 */ /* 0x000fe200078ec0ff */
[----:B------:R-:W-:Y:S01]  /*20c0*/  UISETP.NE.AND UP0, UPT, UR4, URZ, UPT ;  /* 0x0000003f0400728c */ /* 0x000fe2000bf05270 */
[----:B------:R-:W-:-:S02]  /*20d0*/  LOP3.LUT R9, R14, 0xfffffffc, RZ, 0xc0, !PT ;  /* 0xfffffffc0e097812 */ /* 0x000fc400078ec0ff */
[----:B------:R-:W-:-:S03]  /*20e0*/  SHF.R.S32.HI R13, RZ, 0x1f, R12 ;  /* 0x0000001fff0d7819 */ /* 0x000fc6000001140c */
[----:B------:R-:W-:Y:S01]  /*20f0*/  IMAD.IADD R62, R22, 0x1, -R9 ;  /* 0x00000001163e7824 */ /* 0x000fe200078e0a09 */
[----:B------:R-:W-:Y:S02]  /*2100*/  PLOP3.LUT P1, PT, PT, PT, UP0, 0x80, 0x0 ;  /* 0x000000000000781c */ /* 0x000fe40003f2f008 */
[----:B------:R-:W-:Y:S02]  /*2110*/  LEA.HI R13, R13, R12, RZ, 0x3 ;  /* 0x0000000c0d0d7211 */ /* 0x000fe400078f18ff */
[----:B------:R-:W-:Y:S02]  /*2120*/  LEA R11, R62, R11, 0x2 ;  /* 0x0000000b3e0b7211 */ /* 0x000fe400078e10ff */
[----:B------:R-:W-:Y:S02]  /*2130*/  LOP3.LUT R20, R13, 0xfffffff8, RZ, 0xc0, !PT ;  /* 0xfffffff80d147812 */ /* 0x000fe400078ec0ff */
[----:B------:R-:W-:Y:S01]  /*2140*/  LEA.HI.SX32 R13, R14, R5, 0x1e ;  /* 0x000000050e0d7211 */ /* 0x000fe200078ff2ff */
[----:B------:R0:W1:Y:S02]  /*2150*/  LDS R127, [R11] ;  /* 0x000000000b7f7984 */ /* 0x0000640000000800 */
[----:B------:R-:W-:-:S02]  /*2160*/  IMAD.IADD R20, R20, 0x1, R5 ;  /* 0x0000000114147824 */ /* 0x000fc400078e0205 */
[----:B------:R0:W2:Y:S04]  /*2170*/  LDS R125, [R11+0x10] ;  /* 0x000010000b7d7984 */ /* 0x0000a80000000800 */
        /* <DEDUP_REMOVED lines=30> */
[----:B-12---:R-:W-:Y:S05]  /*2360*/  @P1 BRA `(.L_x_1336) ;  /* 0x00000000008c1947 */ /* 0x006fea0003800000 */
[----:B------:R-:W-:-:S05]  /*2370*/  VIADD R15, R15, 0x210 ;  /* 0x000002100f0f7836 */ /* 0x000fca0000000000 */
[----:B0-----:R-:W-:-:S05]  /*2380*/  LEA R11, R30, R15, 0x18 ;  /* 0x0000000f1e0b7211 */ /* 0x001fca00078ec0ff */
[----:B------:R-:W-:-:S05]  /*2390*/  IMAD R11, R62, 0x4, R11 ;  /* 0x000000043e0b7824 */ /* 0x000fca00078e020b */
[----:B------:R1:W2:Y:S04]  /*23a0*/  LDS R21, [R11] ;  /* 0x000000000b157984 */ /* 0x0002a80000000800 */
        /* <DEDUP_REMOVED lines=10> */
[----:B------:R1:W0:Y:S04]  /*2450*/  LDS R38, [R11+0xb0] ;  /* 0x0000b0000b267984 */ /* 0x0002280000000800 */
[----:B------:R1:W0:Y:S04]  /*2460*/  LDS R39, [R11+0xc0] ;  /* 0x0000c0000b277984 */ /* 0x0002280000000800 */
[----:B---3--:R1:W3:Y:S04]  /*2470*/  LDS R40, [R11+0xd0] ;  /* 0x0000d0000b287984 */ /* 0x0082e80000000800 */
        /* <DEDUP_REMOVED lines=17> */
[----:B--234-:R1:W0:Y:S02]  /*2590*/  LDS R58, [R11+0x1f0] ;  /* 0x0001f0000b3a7984 */ /* 0x01c2240000000800 */
.L_x_1336:
[----:B------:R-:W-:Y:S01]  /*25a0*/  ISETP.GE.AND P0, PT, R13, R20, PT ;  /* 0x000000140d00720c */ /* 0x000fe20003f06270 */
[----:B------:R-:W-:Y:S01]  /*25b0*/  ULDC UR12, c[0x0][0x29c] ;  /* 0x0000a700000c7ab9 */ /* 0x000fe20000000800 */
[----:B------:R-:W-:Y:S01]  /*25c0*/  ULDC UR5, c[0x0][0x288] ;  /* 0x0000a20000057ab9 */ /* 0x000fe20000000800 */
[----:B------:R-:W-:Y:S01]  /*25d0*/  ULDC UR16, c[0x0][0x284] ;  /* 0x0000a10000107ab9 */ /* 0x000fe20000000800 */
[----:B------:R-:W-:Y:S01]  /*25e0*/  ULDC UR13, c[0x0][0x2a0] ;  /* 0x0000a800000d7ab9 */ /* 0x000fe20000000800 */
[----:B------:R-:W-:Y:S01]  /*25f0*/  ULDC.64 UR10, c[0x0][0x248] ;  /* 0x00009200000a7ab9 */ /* 0x000fe20000000a00 */
[----:B------:R-:W-:Y:S01]  /*2600*/  ULDC.64 UR8, c[0x0][0x258] ;  /* 0x0000960000087ab9 */ /* 0x000fe20000000a00 */
[----:B------:R-:W-:Y:S01]  /*2610*/  ULDC.64 UR6, c[0x0][0x2b0] ;  /* 0x0000ac0000067ab9 */ /* 0x000fe20000000a00 */
[----:B------:R-:W-:Y:S01]  /*2620*/  ULDC.64 UR14, c[0x0][0x2c8] ;  /* 0x0000b200000e7ab9 */ /* 0x000fe20000000a00 */
[----:B------:R-:W-:Y:S04]  /*2630*/  BSSY B0, `(.L_x_1337) ;  /* 0x0000486000007945 */ /* 0x000fe80003800000 */
[----:B------:R-:W-:Y:S05]  /*2640*/  @P0 BRA `(.L_x_1338) ;  /* 0x0000004800100947 */ /* 0x000fea0003800000 */
[-C--:B------:R-:W-:Y:S01]  /*2650*/  IABS R59, R7.reuse ;  /* 0x00000007003b7213 */ /* 0x080fe20000000000 */
[----:B------:R-:W2:Y:S01]  /*2660*/  LDC.64 R128, c[0x0][0x2e0] ;  /* 0x0000b800ff807b82 */ /* 0x000ea20000000a00 */
[----:B------:R-:W-:Y:S01]  /*2670*/  ULDC UR4, c[0x0][0x288] ;  /* 0x0000a20000047ab9 */ /* 0x000fe20000000800 */
[----:B------:R-:W-:Y:S01]  /*2680*/  IMAD R61, R61, 0x50, RZ ;  /* 0x000000503d3d7824 */ /* 0x000fe200078e02ff */
[----:B01----:R-:W0:Y:S01]  /*2690*/  I2F.RP R11, R59 ;  /* 0x0000003b000b7306 */ /* 0x003e220000209400 */
[----:B------:R-:W-:Y:S01]  /*26a0*/  IMAD R131, R24, UR4, R23 ;  /* 0x0000000418837c24 */ /* 0x000fe2000f8e0217 */
[----:B------:R-:W-:Y:S01]  /*26b0*/  ULDC UR4, c[0x0][0x298] ;  /* 0x0000a60000047ab9 */ /* 0x000fe20000000800 */
[--C-:B------:R-:W-:Y:S02]  /*26c0*/  IMAD R60, R60, R7, R62.reuse ;  /* 0x000000073c3c7224 */ /* 0x100fe400078e023e */
[----:B------:R-:W1:Y:S01]  /*26d0*/  LDC R66, c[0x0][0x2c0] ;  /* 0x0000b000ff427b82 */ /* 0x000e620000000800 */
[----:B------:R-:W-:-:S02]  /*26e0*/  IMAD R131, R131, 0x50, R62 ;  /* 0x0000005083837824 */ /* 0x000fc400078e023e */
[----:B------:R-:W-:Y:S01]  /*26f0*/  IMAD R61, R61, R7, R62 ;  /* 0x000000073d3d7224 */ /* 0x000fe200078e023e */
[----:B------:R-:W-:Y:S01]  /*2700*/  SHF.R.S32.HI R65, RZ, 0x1f, R60 ;  /* 0x0000001fff417819 */ /* 0x000fe2000001143c */
[----:B------:R-:W-:Y:S02]  /*2710*/  IMAD.MOV.U32 R62, RZ, RZ, RZ ;  /* 0x000000ffff3e7224 */ /* 0x000fe400078e00ff */
[----:B------:R-:W-:Y:S01]  /*2720*/  IMAD R64, R7, 0x50, RZ ;  /* 0x0000005007407824 */ /* 0x000fe200078e02ff */
[----:B------:R-:W-:Y:S01]  /*2730*/  SHF.R.S32.HI R67, RZ, 0x1f, R61 ;  /* 0x0000001fff437819 */ /* 0x000fe2000001143d */
[----:B0-----:R-:W0:Y:S01]  /*2740*/  MUFU.RCP R11, R11 ;  /* 0x0000000b000b7308 */ /* 0x001e220000001000 */
[----:B-1----:R-:W-:Y:S02]  /*2750*/  IADD3 R66, R66, UR4, RZ ;  /* 0x0000000442427c10 */ /* 0x002fe4000fffe0ff */
[----:B0-----:R-:W-:Y:S01]  /*2760*/  IADD3 R63, R11, 0xffffffe, RZ ;  /* 0x0ffffffe0b3f7810 */ /* 0x001fe20007ffe0ff */
[----:B------:R-:W-:-:S02]  /*2770*/  VIADD R11, R131, 0x4 ;  /* 0x00000004830b7836 */ /* 0x000fc40000000000 */
[----:B--2---:R-:W-:-:S03]  /*2780*/  IMAD.WIDE R130, R131, 0x4, R128 ;  /* 0x0000000483827825 */ /* 0x004fc600078e0280 */
[----:B------:R-:W0:Y:S01]  /*2790*/  F2I.FTZ.U32.TRUNC.NTZ R63, R63 ;  /* 0x0000003f003f7305 */ /* 0x000e22000021f000 */
[----:B------:R-:W-:-:S04]  /*27a0*/  IMAD.WIDE R128, R11, 0x4, R128 ;  /* 0x000000040b807825 */ /* 0x000fc800078e0280 */
[----:B0-----:R-:W-:-:S04]  /*27b0*/  IMAD.MOV R12, RZ, RZ, -R63 ;  /* 0x000000ffff0c7224 */ /* 0x001fc800078e0a3f */
[----:B------:R-:W-:-:S04]  /*27c0*/  IMAD R15, R12, R59, RZ ;  /* 0x0000003b0c0f7224 */ /* 0x000fc800078e02ff */
[----:B------:R-:W-:-:S04]  /*27d0*/  IMAD.HI.U32 R62, R63, R15, R62 ;  /* 0x0000000f3f3e7227 */ /* 0x000fc800078e003e */
[----:B------:R-:W-:-:S07]  /*27e0*/  IMAD.MOV.U32 R63, RZ, RZ, R13 ;  /* 0x000000ffff3f7224 */ /* 0x000fce00078e000d */
.L_x_1470:
[----:B------:R-:W-:Y:S01]  /*27f0*/  ISETP.NE.U32.AND P0, PT, RZ, UR6, PT ;  /* 0x00000006ff007c0c */ /* 0x000fe2000bf05070 */
[----:B------:R-:W-:-:S03]  /*2800*/  IMAD.U32 R7, RZ, RZ, UR16 ;  /* 0x00000010ff077e24 */ /* 0x000fc6000f8e00ff */
[----:B------:R-:W-:-:S13]  /*2810*/  ISETP.NE.AND.EX P0, PT, RZ, UR7, PT, P0 ;  /* 0x00000007ff007c0c */ /* 0x000fda000bf05300 */
[----:B------:R-:W-:Y:S01]  /*2820*/  @P0 IMAD R12, R28, R7, RZ ;  /* 0x000000071c0c0224 */ /* 0x000fe200078e02ff */
[----:B-1----:R-:W-:-:S04]  /*2830*/  @P0 SHF.R.S32.HI R11, RZ, 0x1f, R63 ;  /* 0x0000001fff0b0819 */ /* 0x002fc8000001143f */
[--C-:B------:R-:W-:Y:S02]  /*2840*/  @P0 SHF.R.S32.HI R14, RZ, 0x1f, R12.reuse ;  /* 0x0000001fff0e0819 */ /* 0x100fe4000001140c */
[----:B------:R-:W-:-:S04]  /*2850*/  @P0 IADD3 R12, P2, P3, R63, UR6, R12 ;  /* 0x000000063f0c0c10 */ /* 0x000fc8000fb5e00c */
[----:B0-----:R-:W-:-:S06]  /*2860*/  @P0 IADD3.X R13, R11, UR7, R14, P2, P3 ;  /* 0x000000070b0d0c10 */ /* 0x001fcc00097e640e */
        /* <DEDUP_REMOVED lines=8> */
[----:B------:R-:W-:Y:S02]  /*28f0*/  IMAD R14, R133, R14, R15 ;  /* 0x0000000e850e7224 */ /* 0x000fe400078e020f */
[----:B------:R-:W-:-:S03]  /*2900*/  IMAD R15, R28, R7, RZ ;  /* 0x000000071c0f7224 */ /* 0x000fc600078e02ff */
[----:B------:R-:W-:-:S13]  /*2910*/  ISETP.GT.U32.AND P2, PT, R59, R14, PT ;  /* 0x0000000e3b00720c */ /* 0x000fda0003f44070 */
[----:B------:R-:W-:-:S05]  /*2920*/  @!P2 IMAD.IADD R14, R14, 0x1, -R133 ;  /* 0x000000010e0ea824 */ /* 0x000fca00078e0a85 */
[----:B------:R-:W-:-:S13]  /*2930*/  ISETP.GT.U32.AND P2, PT, R59, R14, PT ;  /* 0x0000000e3b00720c */ /* 0x000fda0003f44070 */
[----:B------:R-:W-:-:S05]  /*2940*/  @!P2 IMAD.IADD R14, R14, 0x1, -R133 ;  /* 0x000000010e0ea824 */ /* 0x000fca00078e0a85 */
[----:B0-----:R-:W-:-:S05]  /*2950*/  MOV R12, R14 ;  /* 0x0000000e000c7202 */ /* 0x001fca0000000f00 */
[----:B------:R-:W-:Y:S01]  /*2960*/  @!P3 IMAD.MOV R12, RZ, RZ, -R12 ;  /* 0x000000ffff0cb224 */ /* 0x000fe200078e0a0c */
[----:B------:R-:W-:-:S04]  /*2970*/  @!P4 LOP3.LUT R12, RZ, R7, RZ, 0x33, !PT ;  /* 0x00000007ff0cc212 */ /* 0x000fc800078e33ff */
[----:B------:R-:W-:Y:S02]  /*2980*/  SHF.R.S32.HI R11, RZ, 0x1f, R12 ;  /* 0x0000001fff0b7819 */ /* 0x000fe4000001140c */
[----:B------:R-:W-:-:S04]  /*2990*/  IADD3 R14, P2, R12, R15, RZ ;  /* 0x0000000f0c0e7210 */ /* 0x000fc80007f5e0ff */
[----:B------:R-:W-:Y:S02]  /*29a0*/  LEA.HI.X.SX32 R11, R15, R11, 0x1, P2 ;  /* 0x0000000b0f0b7211 */ /* 0x000fe400010f0eff */
[----:B------:R-:W-:Y:S02]  /*29b0*/  ISETP.GE.AND P2, PT, R63, R18, PT ;  /* 0x000000123f00720c */ /* 0x000fe40003f46270 */
        /* <DEDUP_REMOVED lines=18> */
.L_x_1342:
[----:B------:R-:W-:Y:S05]  /*2ae0*/  BSYNC B2 ;  /* 0x0000000000027941 */ /* 0x000fea0003800000 */
.L_x_1341:
[----:B------:R-:W-:-:S06]  /*2af0*/  UISETP.NE.AND UP0, UPT, UR12, URZ, UPT ;  /* 0x0000003f0c00728c */ /* 0x000fcc000bf05270 */
[----:B------:R-:W-:-:S13]  /*2b00*/  PLOP3.LUT P1, PT, PT, PT, UP0, 0x80, 0x0 ;  /* 0x000000000000781c */ /* 0x000fda0003f2f008 */
[----:B------:R-:W-:Y:S05]  /*2b10*/  @P1 BRA `(.L_x_1340) ;  /* 0x0000000000281947 */ /* 0x000fea0003800000 */
[----:B------:R-:W-:Y:S01]  /*2b20*/  ISETP.NE.AND P5, PT, R2, RZ, PT ;  /* 0x000000ff0200720c */ /* 0x000fe20003fa5270 */
[----:B0-----:R-:W0:-:S12]  /*2b30*/  @!P3 LDC.64 R14, c[0x0][0x248] ;  /* 0x00009200ff0ebb82 */ /* 0x001e180000000a00 */
[----:B------:R-:W2:Y:S01]  /*2b40*/  @P5 LDG.E R11, desc[UR36][R130.64] ;  /* 0x00000024820b5981 */ /* 0x000ea2000c1e1900 */
[----:B------:R-:W-:Y:S01]  /*2b50*/  @!P3 IADD3 R13, P4, R60, R135, RZ ;  /* 0x000000873c0db210 */ /* 0x000fe20007f9e0ff */
[----:B-----5:R-:W-:-:S03]  /*2b60*/  FADD.FTZ R68, R21, R68 ;  /* 0x0000004415447221 */ /* 0x020fc60000010000 */
[----:B------:R-:W-:Y:S02]  /*2b70*/  @!P3 LEA.HI.X.SX32 R126, R135, R65, 0x1, P4 ;  /* 0x00000041877eb211 */ /* 0x000fe400020f0eff */
[----:B0-----:R-:W-:-:S04]  /*2b80*/  @!P3 LEA R14, P4, R13, R14, 0x2 ;  /* 0x0000000e0d0eb211 */ /* 0x001fc800078810ff */
[----:B------:R-:W-:Y:S01]  /*2b90*/  @!P3 LEA.HI.X R15, R13, R15, R126, 0x2, P4 ;  /* 0x0000000f0d0fb211 */ /* 0x000fe200020f147e */
[----:B--2---:R-:W-:-:S05]  /*2ba0*/  @P5 FMUL.FTZ R68, R68, R11 ;  /* 0x0000000b44445220 */ /* 0x004fca0000410000 */
[----:B------:R1:W-:Y:S03]  /*2bb0*/  @!P3 STG.E desc[UR36][R14.64], R68 ;  /* 0x000000440e00b986 */ /* 0x0003e6000c101924 */
.L_x_1340:
[----:B------:R-:W-:Y:S05]  /*2bc0*/  BSYNC B1 ;  /* 0x0000000000017941 */ /* 0x000fea0003800000 */
.L_x_1339:
[----:B------:R-:W-:Y:S04]  /*2bd0*/  BSSY B1, `(.L_x_1343) ;  /* 0x0000022000017945 */ /* 0x000fe80003800000 */
[----:B------:R-:W-:Y:S05]  /*2be0*/  @P2 BRA `(.L_x_1344) ;  /* 0x0000000000802947 */ /* 0x000fea0003800000 */
[----:B------:R-:W-:Y:S01]  /*2bf0*/  IMAD.IADD R11, R12, 0x1, R7 ;  /* 0x000000010c0b7824 */ /* 0x000fe200078e0207 */
[----:B------:R-:W-:Y:S01]  /*2c00*/  BSSY B2, `(.L_x_1345) ;  /* 0x000000e000027945 */ /* 0x000fe20003800000 */
[----:B------:R-:W-:-:S03]  /*2c10*/  IMAD.MOV.U32 R70, RZ, RZ, RZ ;  /* 0x000000ffff467224 */ /* 0x000fc600078e00ff */
[----:B------:R-:W-:-:S04]  /*2c20*/  SHF.L.U32 R135, R11, 0x2, RZ ;  /* 0x000000020b877819 */ /* 0x000fc800000006ff */
[----:B------:R-:W-:-:S13]  /*2c30*/  ISETP.GE.AND P3, PT, R135, R64, PT ;  /* 0x000000408700720c */ /* 0x000fda0003f66270 */
[----:B------:R-:W-:Y:S05]  /*2c40*/  @P3 BRA `(.L_x_1346) ;  /* 0x0000000000243947 */ /* 0x000fea0003800000 */
[----:B------:R-:W2:Y:S02]  /*2c50*/  LDG.E R11, desc[UR36][R132.64] ;  /* 0x00000024840b7981 */ /* 0x000ea4000c1e1900 */
[----:B--2---:R-:W-:-:S04]  /*2c60*/  IMAD R11, R11, UR5, RZ ;  /* 0x000000050b0b7c24 */ /* 0x004fc8000f8e02ff */
[----:B01----:R-:W-:-:S04]  /*2c70*/  IMAD R14, R11, 0x50, RZ ;  /* 0x000000500b0e7824 */ /* 0x003fc800078e02ff */
[----:B------:R-:W-:-:S05]  /*2c80*/  IMAD R14, R14, R7, R135 ;  /* 0x000000070e0e7224 */ /* 0x000fca00078e0287 */
[----:B------:R-:W-:-:S04]  /*2c90*/  IADD3 R11, P1, R61, R14, RZ ;  /* 0x0000000e3d0b7210 */ /* 0x000fc80007f3e0ff */
[----:B------:R-:W-:Y:S02]  /*2ca0*/  LEA.HI.X.SX32 R70, R14, R67, 0x1, P1 ;  /* 0x000000430e467211 */ /* 0x000fe400008f0eff */
[----:B------:R-:W-:-:S04]  /*2cb0*/  LEA R14, P1, R11, UR10, 0x2 ;  /* 0x0000000a0b0e7c11 */ /* 0x000fc8000f8210ff */
[----:B------:R-:W-:-:S05]  /*2cc0*/  LEA.HI.X R15, R11, UR11, R70, 0x2, P1 ;  /* 0x0000000b0b0f7c11 */ /* 0x000fca00088f1446 */
[----:B------:R2:W5:Y:S04]  /*2cd0*/  LDG.E R70, desc[UR36][R14.64] ;  /* 0x000000240e467981 */ /* 0x000568000c1e1900 */
.L_x_1346:
[----:B------:R-:W-:Y:S05]  /*2ce0*/  BSYNC B2 ;  /* 0x0000000000027941 */ /* 0x000fea0003800000 */
.L_x_1345:
[----:B------:R-:W-:-:S06]  /*2cf0*/  UISETP.NE.AND UP0, UPT, UR12, URZ, UPT ;  /* 0x0000003f0c00728c */ /* 0x000fcc000bf05270 */
[----:B------:R-:W-:-:S13]  /*2d00*/  PLOP3.LUT P1, PT, PT, PT, UP0, 0x80, 0x0 ;  /* 0x000000000000781c */ /* 0x000fda0003f2f008 */
[----:B------:R-:W-:Y:S05]  /*2d10*/  @P1 BRA `(.L_x_1344) ;  /* 0x0000000000341947 */ /* 0x000fea0003800000 */
[----:B------:R-:W-:Y:S01]  /*2d20*/  ISETP.NE.AND P5, PT, R2, RZ, PT ;  /* 0x000000ff0200720c */ /* 0x000fe20003fa5270 */
[----:B012---:R-:W0:-:S12]  /*2d30*/  @!P3 LDC.64 R14, c[0x0][0x248] ;  /* 0x00009200ff0ebb82 */ /* 0x007e180000000a00 */
[----:B------:R-:W2:Y:S01]  /*2d40*/  @P5 LDG.E R13, desc[UR36][R128.64] ;  /* 0x00000024800d5981 */ /* 0x000ea2000c1e1900 */
[----:B------:R-:W-:Y:S01]  /*2d50*/  @!P3 IADD3 R126, P4, R60, R135, RZ ;  /* 0x000000873c7eb210 */ /* 0x000fe20007f9e0ff */
[----:B-----5:R-:W-:-:S03]  /*2d60*/  FADD.FTZ R70, R27, R70 ;  /* 0x000000461b467221 */ /* 0x020fc60000010000 */
[----:B------:R-:W-:Y:S01]  /*2d70*/  @!P3 LEA.HI.X.SX32 R134, R135, R65, 0x1, P4 ;  /* 0x000000418786b211 */ /* 0x000fe200020f0eff */
[----:B------:R-:W-:Y:S01]  /*2d80*/  IMAD.MOV.U32 R11, RZ, RZ, R70 ;  /* 0x000000ffff0b7224 */ /* 0x000fe200078e0046 */
[----:B0-----:R-:W-:-:S04]  /*2d90*/  @!P3 LEA R14, P4, R126, R14, 0x2 ;  /* 0x0000000e7e0eb211 */ /* 0x001fc800078810ff */
[----:B------:R-:W-:Y:S01]  /*2da0*/  @!P3 LEA.HI.X R15, R126, R15, R134, 0x2, P4 ;  /* 0x0000000f7e0fb211 */ /* 0x000fe200020f1486 */
[----:B--2---:R-:W-:-:S04]  /*2db0*/  @P5 FMUL.FTZ R11, R70, R13 ;  /* 0x0000000d460b5220 */ /* 0x004fc80000410000 */
[--C-:B------:R-:W-:Y:S01]  /*2dc0*/  IMAD.MOV.U32 R70, RZ, RZ, R11.reuse ;  /* 0x000000ffff467224 */ /* 0x100fe200078e000b */
[----:B------:R0:W-:Y:S01]  /*2dd0*/  @!P3 STG.E desc[UR36][R14.64], R11 ;  /* 0x0000000b0e00b986 */ /* 0x0001e2000c101924 */
[----:B------:R-:W-:-:S07]  /*2de0*/  @!P3 IMAD.MOV.U32 R70, RZ, RZ, R11 ;  /* 0x000000ffff46b224 */ /* 0x000fce00078e000b */
.L_x_1344:
[----:B------:R-:W-:Y:S05]  /*2df0*/  BSYNC B1 ;  /* 0x0000000000017941 */ /* 0x000fea0003800000 */
.L_x_1343:
[----:B------:R-:W-:Y:S04]  /*2e00*/  BSSY B1, `(.L_x_1347) ;  /* 0x000001f000017945 */ /* 0x000fe80003800000 */
[----:B------:R-:W-:Y:S05]  /*2e10*/  @P2 BRA `(.L_x_1348) ;  /* 0x0000000000742947 */ /* 0x000fea0003800000 */
[----:B0-----:R-:W-:Y:S01]  /*2e20*/  LEA R11, R7, R12, 0x1 ;  /* 0x0000000c070b7211 */ /* 0x001fe200078e08ff */
[----:B------:R-:W-:Y:S01]  /*2e30*/  BSSY B2, `(.L_x_1349) ;  /* 0x000000e000027945 */ /* 0x000fe20003800000 */
[----:B------:R-:W-:-:S03]  /*2e40*/  IMAD.MOV.U32 R72, RZ, RZ, RZ ;  /* 0x000000ffff487224 */ /* 0x000fc600078e00ff */
[----:B------:R-:W-:-:S05]  /*2e50*/  IMAD.SHL.U32 R135, R11, 0x4, RZ ;  /* 0x000000040b877824 */ /* 0x000fca00078e00ff */
[----:B------:R-:W-:-:S13]  /*2e60*/  ISETP.GE.AND P3, PT, R135, R64, PT ;  /* 0x000000408700720c */ /* 0x000fda0003f66270 */
[----:B------:R-:W-:Y:S05]  /*2e70*/  @P3 BRA `(.L_x_1350) ;  /* 0x0000000000243947 */ /* 0x000fea0003800000 */
[----:B------:R-:W2:Y:S02]  /*2e80*/  LDG.E R11, desc[UR36][R132.64] ;  /* 0x00000024840b7981 */ /* 0x000ea4000c1e1900 */
[----:B--2---:R-:W-:-:S04]  /*2e90*/  IMAD R11, R11, UR5, RZ ;  /* 0x000000050b0b7c24 */ /* 0x004fc8000f8e02ff */
[----:B-1----:R-:W-:-:S04]  /*2ea0*/  IMAD R14, R11, 0x50, RZ ;  /* 0x000000500b0e7824 */ /* 0x002fc800078e02ff */
[----:B------:R-:W-:-:S05]  /*2eb0*/  IMAD R14, R14, R7, R135 ;  /* 0x000000070e0e7224 */ /* 0x000fca00078e0287 */
[----:B------:R-:W-:-:S04]  /*2ec0*/  IADD3 R11, P1, R61, R14, RZ ;  /* 0x0000000e3d0b7210 */ /* 0x000fc80007f3e0ff */
[----:B------:R-:W-:Y:S02]  /*2ed0*/  LEA.HI.X.SX32 R72, R14, R67, 0x1, P1 ;  /* 0x000000430e487211 */ /* 0x000fe400008f0eff */
[----:B------:R-:W-:-:S04]  /*2ee0*/  LEA R14, P1, R11, UR10, 0x2 ;  /* 0x0000000a0b0e7c11 */ /* 0x000fc8000f8210ff */
[----:B------:R-:W-:-:S05]  /*2ef0*/  LEA.HI.X R15, R11, UR11, R72, 0x2, P1 ;  /* 0x0000000b0b0f7c11 */ /* 0x000fca00088f1448 */
[----:B------:R0:W5:Y:S04]  /*2f00*/  LDG.E R72, desc[UR36][R14.64] ;  /* 0x000000240e487981 */ /* 0x000168000c1e1900 */
.L_x_1350:
[----:B------:R-:W-:Y:S05]  /*2f10*/  BSYNC B2 ;  /* 0x0000000000027941 */ /* 0x000fea0003800000 */
.L_x_1349:
        /* <DEDUP_REMOVED lines=13> */
.L_x_1348:
[----:B------:R-:W-:Y:S05]  /*2ff0*/  BSYNC B1 ;  /* 0x0000000000017941 */ /* 0x000fea0003800000 */
.L_x_1347:
[----:B------:R-:W-:Y:S04]  /*3000*/  BSSY B1, `(.L_x_1351) ;  /* 0x000001f000017945 */ /* 0x000fe80003800000 */
[----:B------:R-:W-:Y:S05]  /*3010*/  @P2 BRA `(.L_x_1352) ;  /* 0x0000000000742947 */ /* 0x000fea0003800000 */
[----:B0-----:R-:W-:Y:S01]  /*3020*/  IMAD R11, R7, 0x3, R12 ;  /* 0x00000003070b7824 */ /* 0x001fe200078e020c */
[----:B------:R-:W-:Y:S01]  /*3030*/  BSSY B2, `(.L_x_1353) ;  /* 0x000000e000027945 */ /* 0x000fe20003800000 */
[----:B------:R-:W-:Y:S02]  /*3040*/  IMAD.MOV.U32 R69, RZ, RZ, RZ ;  /* 0x000000ffff457224 */ /* 0x000fe400078e00ff */
        /* <DEDUP_REMOVED lines=12> */
.L_x_1354:
[----:B------:R-:W-:Y:S05]  /*3110*/  BSYNC B2 ;  /* 0x0000000000027941 */ /* 0x000fea0003800000 */
.L_x_1353:
        /* <DEDUP_REMOVED lines=13> */
.L_x_1352:
[----:B------:R-:W-:Y:S05]  /*31f0*/  BSYNC B1 ;  /* 0x0000000000017941 */ /* 0x000fea0003800000 */
.L_x_1351:
        /* <DEDUP_REMOVED lines=17> */
.L_x_1358:
[----:B------:R-:W-:Y:S05]  /*3310*/  BSYNC B2 ;  /* 0x0000000000027941 */ /* 0x000fea0003800000 */
.L_x_1357:
        /* <DEDUP_REMOVED lines=13> */
.L_x_1356:
[----:B------:R-:W-:Y:S05]  /*33f0*/  BSYNC B1 ;  /* 0x0000000000017941 */ /* 0x000fea0003800000 */
.L_x_1355:
        /* <DEDUP_REMOVED lines=17> */
.L_x_1362:
[----:B------:R-:W-:Y:S05]  /*3510*/  BSYNC B2 ;  /* 0x0000000000027941 */ /* 0x000fea0003800000 */
.L_x_1361:
[----:B------:R-:W-:-:S06]  /*3520*/  UISETP.NE.AND UP0, UPT, UR12, URZ, UPT ;  /* 0x0000003f0c00728c */ /* 0x000fcc000bf05270 */
[----:B------:R-:W-:-:S13]  /*3530*/  PLOP3.LUT P1, PT, PT, PT, UP0, 0x80, 0x0 ;  /* 0x000000000000781c */ /* 0x000fda0003f2f008 */
[----:B------:R-:W-:Y:S05]  /*3540*/  @P1 BRA `(.L_x_1360) ;  /* 0x0000000000281947 */ /* 0x000fea0003800000 */
[----:B------:R-:W-:Y:S01]  /*3550*/  ISETP.NE.AND P5, PT, R2, RZ, PT ;  /* 0x000000ff0200720c */ /* 0x000fe20003fa5270 */
[----:B012---:R-:W0:-:S12]  /*3560*/  @!P3 LDC.64 R14, c[0x0][0x248] ;  /* 0x00009200ff0ebb82 */ /* 0x007e180000000a00 */
[----:B------:R-:W2:Y:S01]  /*3570*/  @P5 LDG.E R126, desc[UR36][R128.64+0x40] ;  /* 0x00004024807e5981 */ /* 0x000ea2000c1e1900 */
[----:B------:R-:W-:Y:S01]  /*3580*/  @!P3 IADD3 R11, P4, R60, R13, RZ ;  /* 0x0000000d3c0bb210 */ /* 0x000fe20007f9e0ff */
[----:B----45:R-:W-:-:S03]  /*3590*/  FADD.FTZ R71, R32, R71 ;  /* 0x0000004720477221 */ /* 0x030fc60000010000 */
[----:B------:R-:W-:Y:S02]  /*35a0*/  @!P3 LEA.HI.X.SX32 R134, R13, R65, 0x1, P4 ;  /* 0x000000410d86b211 */ /* 0x000fe400020f0eff */
[----:B0-----:R-:W-:-:S04]  /*35b0*/  @!P3 LEA R14, P4, R11, R14, 0x2 ;  /* 0x0000000e0b0eb211 */ /* 0x001fc800078810ff */
[----:B------:R-:W-:Y:S01]  /*35c0*/  @!P3 LEA.HI.X R15, R11, R15, R134, 0x2, P4 ;  /* 0x0000000f0b0fb211 */ /* 0x000fe200020f1486 */
[----:B--2---:R-:W-:-:S05]  /*35d0*/  @P5 FMUL.FTZ R71, R71, R126 ;  /* 0x0000007e47475220 */ /* 0x004fca0000410000 */
[----:B------:R0:W-:Y:S03]  /*35e0*/  @!P3 STG.E desc[UR36][R14.64], R71 ;  /* 0x000000470e00b986 */ /* 0x0001e6000c101924 */
.L_x_1360:
[----:B------:R-:W-:Y:S05]  /*35f0*/  BSYNC B1 ;  /* 0x0000000000017941 */ /* 0x000fea0003800000 */
.L_x_1359:
[----:B------:R-:W-:Y:S04]  /*3600*/  BSSY B1, `(.L_x_1363) ;  /* 0x000001f000017945 */ /* 0x000fe80003800000 */
[----:B------:R-:W-:Y:S05]  /*3610*/  @P2 BRA `(.L_x_1364) ;  /* 0x0000000000742947 */ /* 0x000fea0003800000 */
[----:B0-----:R-:W-:Y:S01]  /*3620*/  IMAD R11, R7, 0x6, R12 ;  /* 0x00000006070b7824 */ /* 0x001fe200078e020c */
[----:B------:R-:W-:Y:S01]  /*3630*/  BSSY B2, `(.L_x_1365) ;  /* 0x000000e000027945 */ /* 0x000fe20003800000 */
[----:B------:R-:W-:-:S03]  /*3640*/  IMAD.MOV.U32 R76, RZ, RZ, RZ ;  /* 0x000000ffff4c7224 */ /* 0x000fc600078e00ff */
[----:B------:R-:W-:-:S04]  /*3650*/  SHF.L.U32 R135, R11, 0x2, RZ ;  /* 0x000000020b877819 */ /* 0x000fc800000006ff */
        /* <DEDUP_REMOVED lines=11> */
.L_x_1366:
[----:B------:R-:W-:Y:S05]  /*3710*/  BSYNC B2 ;  /* 0x0000000000027941 */ /* 0x000fea0003800000 */
.L_x_1365:
        /* <DEDUP_REMOVED lines=13> */
.L_x_1364:
[----:B------:R-:W-:Y:S05]  /*37f0*/  BSYNC B1 ;  /* 0x0000000000017941 */ /* 0x000fea0003800000 */
.L_x_1363:
        /* <DEDUP_REMOVED lines=17> */
.L_x_1370:
[----:B------:R-:W-:Y:S05]  /*3910*/  BSYNC B2 ;  /* 0x0000000000027941 */ /* 0x000fea0003800000 */
.L_x_1369:
        /* <DEDUP_REMOVED lines=13> */
.L_x_1368:
[----:B------:R-:W-:Y:S05]  /*39f0*/  BSYNC B1 ;  /* 0x0000000000017941 */ /* 0x000fea0003800000 */
.L_x_1367:
        /* <DEDUP_REMOVED lines=17> */
.L_x_1374:
[----:B------:R-:W-:Y:S05]  /*3b10*/  BSYNC B2 ;  /* 0x0000000000027941 */ /* 0x000fea0003800000 */
.L_x_1373:
        /* <DEDUP_REMOVED lines=13> */
.L_x_1372:
[----:B------:R-:W-:Y:S05]  /*3bf0*/  BSYNC B1 ;  /* 0x0000000000017941 */ /* 0x000fea0003800000 */
.L_x_1371:
        /* <DEDUP_REMOVED lines=17> */
.L_x_1378:
[----:B------:R-:W-:Y:S05]  /*3d10*/  BSYNC B2 ;  /* 0x0000000000027941 */ /* 0x000fea0003800000 */
.L_x_1377:
        /* <DEDUP_REMOVED lines=13> */
.L_x_1376:
[----:B------:R-:W-:Y:S05]  /*3df0*/  BSYNC B1 ;  /* 0x0000000000017941 */ /* 0x000fea0003800000 */
.L_x_1375:
[----:B------:R-:W-:Y:S04]  /*3e00*/  BSSY B1, `(.L_x_1379) ;  /* 0x000001f000017945 */ /* 0x000fe80003800000 */
[----:B------:R-:W-:Y:S05]  /*3e10*/  @P2 BRA `(.L_x_1380) ;  /* 0x0000000000742947 */ /* 0x000fea0003800000 */
[----:B0-----:R-:W-:Y:S01]  /*3e20*/  IMAD R11, R7, 0xa, R12 ;  /* 0x0000000a070b7824 */ /* 0x001fe200078e020c */
[----:B------:R-:W-:Y:S01]  /*3e30*/  BSSY B2, `(.L_x_1381) ;  /* 0x000000e000027945 */ /* 0x000fe20003800000 */
[----:B------:R-:W-:Y:S02]  /*3e40*/  HFMA2.MMA R80, -RZ, RZ, 0, 0 ;  /* 0x00000000ff507435 */ /* 0x000fe400000001ff */
        /* <DEDUP_REMOVED lines=12> */
.L_x_1382:
[----:B------:R-:W-:Y:S05]  /*3f10*/  BSYNC B2 ;  /* 0x0000000000027941 */ /* 0x000fea0003800000 */
.L_x_1381:
        /* <DEDUP_REMOVED lines=13> */
.L_x_1380:
[----:B------:R-:W-:Y:S05]  /*3ff0*/  BSYNC B1 ;  /* 0x0000000000017941 */ /* 0x000fea0003800000 */
.L_x_1379:
        /* <DEDUP_REMOVED lines=17> */
.L_x_1386:
[----:B------:R-:W-:Y:S05]  /*4110*/  BSYNC B2 ;  /* 0x0000000000027941 */ /* 0x000fea0003800000 */
.L_x_1385:
        /* <DEDUP_REMOVED lines=13> */
.L_x_1384:
[----:B------:R-:W-:Y:S05]  /*41f0*/  BSYNC B1 ;  /* 0x0000000000017941 */ /* 0x000fea0003800000 */
.L_x_1383:
        /* <DEDUP_REMOVED lines=17> */
.L_x_1390:
[----:B------:R-:W-:Y:S05]  /*4310*/  BSYNC B2 ;  /* 0x0000000000027941 */ /* 0x000fea0003800000 */
.L_x_1389:
        /* <DEDUP_REMOVED lines=13> */
.L_x_1388:
[----:B------:R-:W-:Y:S05]  /*43f0*/  BSYNC B1 ;  /* 0x0000000000017941 */ /* 0x000fea0003800000 */
.L_x_1387:
        /* <DEDUP_REMOVED lines=17> */
.L_x_1394:
[----:B------:R-:W-:Y:S05]  /*4510*/  BSYNC B2 ;  /* 0x0000000000027941 */ /* 0x000fea0003800000 */
.L_x_1393:
[----:B------:R-:W-:-:S06]  /*4520*/  UISETP.NE.AND UP0, UPT, UR12, URZ, UPT ;  /* 0x0000003f0c00728c */ /* 0x000fcc000bf05270 */
[----:B------:R-:W-:-:S13]  /*4530*/  PLOP3.LUT P1, PT, PT, PT, UP0, 0x80, 0x0 ;  /* 0x000000000000781c */ /* 0x000fda0003f2f008 */
[----:B------:R-:W-:Y:S05]  /*4540*/  @P1 BRA `(.L_x_1392) ;  /* 0x0000000000281947 */ /* 0x000fea0003800000 */
[----:B------:R-:W-:Y:S01]  /*4550*/  ISETP.NE.AND P5, PT, R2, RZ, PT ;  /* 0x000000ff0200720c */ /* 0x000fe20003fa5270 */
[----:B012---:R-:W0:-:S12]  /*4560*/  @!P3 LDC.64 R14, c[0x0][0x248] ;  /* 0x00009200ff0ebb82 */ /* 0x007e180000000a00 */
[----:B------:R-:W2:Y:S01]  /*4570*/  @P5 LDG.E R126, desc[UR36][R128.64+0xc0] ;  /* 0x0000c024807e5981 */ /* 0x000ea2000c1e1900 */
[----:B------:R-:W-:Y:S01]  /*4580*/  @!P3 IADD3 R11, P4, R60, R13, RZ ;  /* 0x0000000d3c0bb210 */ /* 0x000fe20007f9e0ff */
[----:B---3-5:R-:W-:-:S03]  /*4590*/  FADD.FTZ R79, R40, R79 ;  /* 0x0000004f284f7221 */ /* 0x028fc60000010000 */
[----:B------:R-:W-:Y:S02]  /*45a0*/  @!P3 LEA.HI.X.SX32 R134, R13, R65, 0x1, P4 ;  /* 0x000000410d86b211 */ /* 0x000fe400020f0eff */
[----:B0-----:R-:W-:-:S04]  /*45b0*/  @!P3 LEA R14, P4, R11, R14, 0x2 ;  /* 0x0000000e0b0eb211 */ /* 0x001fc800078810ff */
[----:B------:R-:W-:Y:S01]  /*45c0*/  @!P3 LEA.HI.X R15, R11, R15, R134, 0x2, P4 ;  /* 0x0000000f0b0fb211 */ /* 0x000fe200020f1486 */
[----:B--2---:R-:W-:-:S05]  /*45d0*/  @P5 FMUL.FTZ R79, R79, R126 ;  /* 0x0000007e4f4f5220 */ /* 0x004fca0000410000 */
[----:B------:R0:W-:Y:S03]  /*45e0*/  @!P3 STG.E desc[UR36][R14.64], R79 ;  /* 0x0000004f0e00b986 */ /* 0x0001e6000c101924 */
.L_x_1392:
[----:B------:R-:W-:Y:S05]  /*45f0*/  BSYNC B1 ;  /* 0x0000000000017941 */ /* 0x000fea0003800000 */
.L_x_1391:
        /* <DEDUP_REMOVED lines=17> */
.L_x_1398:
[----:B------:R-:W-:Y:S05]  /*4710*/  BSYNC B2 ;  /* 0x0000000000027941 */ /* 0x000fea0003800000 */
.L_x_1397:
        /* <DEDUP_REMOVED lines=13> */
.L_x_1396:
[----:B------:R-:W-:Y:S05]  /*47f0*/  BSYNC B1 ;  /* 0x0000000000017941 */ /* 0x000fea0003800000 */
.L_x_1395:
[----:B------:R-:W-:Y:S04]  /*4800*/  BSSY B1, `(.L_x_1399) ;  /* 0x000001f000017945 */ /* 0x000fe80003800000 */
[----:B------:R-:W-:Y:S05]  /*4810*/  @P2 BRA `(.L_x_1400) ;  /* 0x0000000000742947 */ /* 0x000fea0003800000 */
[----:B0-----:R-:W-:Y:S01]  /*4820*/  IMAD R11, R7, 0xf, R12 ;  /* 0x0000000f070b7824 */ /* 0x001fe200078e020c */
[----:B------:R-:W-:Y:S01]  /*4830*/  BSSY B2, `(.L_x_1401) ;  /* 0x000000e000027945 */ /* 0x000fe20003800000 */
[----:B------:R-:W-:Y:S02]  /*4840*/  MOV R81, RZ ;  /* 0x000000ff00517202 */ /* 0x000fe40000000f00 */
        /* <DEDUP_REMOVED lines=12> */
.L_x_1402:
[----:B------:R-:W-:Y:S05]  /*4910*/  BSYNC B2 ;  /* 0x0000000000027941 */ /* 0x000fea0003800000 */
.L_x_1401:
        /* <DEDUP_REMOVED lines=13> */
.L_x_1400:
[----:B------:R-:W-:Y:S05]  /*49f0*/  BSYNC B1 ;  /* 0x0000000000017941 */ /* 0x000fea0003800000 */
.L_x_1399:
        /* <DEDUP_REMOVED lines=17> */
.L_x_1406:
[----:B------:R-:W-:Y:S05]  /*4b10*/  BSYNC B2 ;  /* 0x0000000000027941 */ /* 0x000fea0003800000 */
.L_x_1405:
        /* <DEDUP_REMOVED lines=13> */
.L_x_1404:
[----:B------:R-:W-:Y:S05]  /*4bf0*/  BSYNC B1 ;  /* 0x0000000000017941 */ /* 0x000fea0003800000 */
.L_x_1403:
        /* <DEDUP_REMOVED lines=17> */
.L_x_1410:
[----:B------:R-:W-:Y:S05]  /*4d10*/  BSYNC B2 ;  /* 0x0000000000027941 */ /* 0x000fea0003800000 */
.L_x_1409:
        /* <DEDUP_REMOVED lines=13> */
.L_x_1408:
[----:B------:R-:W-:Y:S05]  /*4df0*/  BSYNC B1 ;  /* 0x0000000000017941 */ /* 0x000fea0003800000 */
.L_x_1407:
        /* <DEDUP_REMOVED lines=17> */
.L_x_1414:
[----:B------:R-:W-:Y:S05]  /*4f10*/  BSYNC B2 ;  /* 0x0000000000027941 */ /* 0x000fea0003800000 */
.L_x_1413:
        /* <DEDUP_REMOVED lines=13> */
.L_x_1412:
[----:B------:R-:W-:Y:S05]  /*4ff0*/  BSYNC B1 ;  /* 0x0000000000017941 */ /* 0x000fea0003800000 */
.L_x_1411:
        /* <DEDUP_REMOVED lines=17> */
.L_x_1418:
[----:B------:R-:W-:Y:S05]  /*5110*/  BSYNC B2 ;  /* 0x0000000000027941 */ /* 0x000fea0003800000 */
.L_x_1417:
        /* <DEDUP_REMOVED lines=13> */
.L_x_1416:
[----:B------:R-:W-:Y:S05]  /*51f0*/  BSYNC B1 ;  /* 0x0000000000017941 */ /* 0x000fea0003800000 */
.L_x_1415:
        /* <DEDUP_REMOVED lines=17> */
.L_x_1422:
[----:B------:R-:W-:Y:S05]  /*5310*/  BSYNC B2 ;  /* 0x0000000000027941 */ /* 0x000fea0003800000 */
.L_x_1421:
        /* <DEDUP_REMOVED lines=13> */
.L_x_1420:
[----:B------:R-:W-:Y:S05]  /*53f0*/  BSYNC B1 ;  /* 0x0000000000017941 */ /* 0x000fea0003800000 */
.L_x_1419:
        /* <DEDUP_REMOVED lines=17> */
.L_x_1426:
[----:B------:R-:W-:Y:S05]  /*5510*/  BSYNC B2 ;  /* 0x0000000000027941 */ /* 0x000fea0003800000 */
.L_x_1425:
        /* <DEDUP_REMOVED lines=13> */
.L_x_1424:
[----:B------:R-:W-:Y:S05]  /*55f0*/  BSYNC B1 ;  /* 0x0000000000017941 */ /* 0x000fea0003800000 */
.L_x_1423:
        /* <DEDUP_REMOVED lines=17> */
.L_x_1430:
[----:B------:R-:W-:Y:S05]  /*5710*/  BSYNC B2 ;  /* 0x0000000000027941 */ /* 0x000fea0003800000 */
.L_x_1429:
        /* <DEDUP_REMOVED lines=13> */
.L_x_1428:
[----:B------:R-:W-:Y:S05]  /*57f0*/  BSYNC B1 ;  /* 0x0000000000017941 */ /* 0x000fea0003800000 */
.L_x_1427:
        /* <DEDUP_REMOVED lines=17> */
.L_x_1434:
[----:B------:R-:W-:Y:S05]  /*5910*/  BSYNC B2 ;  /* 0x0000000000027941 */ /* 0x000fea0003800000 */
.L_x_1433:
        /* <DEDUP_REMOVED lines=13> */
.L_x_1432:
[----:B------:R-:W-:Y:S05]  /*59f0*/  BSYNC B1 ;  /* 0x0000000000017941 */ /* 0x000fea0003800000 */
.L_x_1431:
        /* <DEDUP_REMOVED lines=17> */
.L_x_1438:
[----:B------:R-:W-:Y:S05]  /*5b10*/  BSYNC B2 ;  /* 0x0000000000027941 */ /* 0x000fea0003800000 */
.L_x_1437:
        /* <DEDUP_REMOVED lines=13> */
.L_x_1436:
[----:B------:R-:W-:Y:S05]  /*5bf0*/  BSYNC B1 ;  /* 0x0000000000017941 */ /* 0x000fea0003800000 */
.L_x_1435:
        /* <DEDUP_REMOVED lines=17> */
.L_x_1442:
[----:B------:R-:W-:Y:S05]  /*5d10*/  BSYNC B2 ;  /* 0x0000000000027941 */ /* 0x000fea0003800000 */
.L_x_1441:
        /* <DEDUP_REMOVED lines=13> */
.L_x_1440:
[----:B------:R-:W-:Y:S05]  /*5df0*/  BSYNC B1 ;  /* 0x0000000000017941 */ /* 0x000fea0003800000 */
.L_x_1439:
        /* <DEDUP_REMOVED lines=17> */
.L_x_1446:
[----:B------:R-:W-:Y:S05]  /*5f10*/  BSYNC B2 ;  /* 0x0000000000027941 */ /* 0x000fea0003800000 */
.L_x_1445:
        /* <DEDUP_REMOVED lines=13> */
.L_x_1444:
[----:B------:R-:W-:Y:S05]  /*5ff0*/  BSYNC B1 ;  /* 0x0000000000017941 */ /* 0x000fea0003800000 */
.L_x_1443:
        /* <DEDUP_REMOVED lines=17> */
.L_x_1450:
[----:B------:R-:W-:Y:S05]  /*6110*/  BSYNC B2 ;  /* 0x0000000000027941 */ /* 0x000fea0003800000 */
.L_x_1449:
        /* <DEDUP_REMOVED lines=13> */
.L_x_1448:
[----:B------:R-:W-:Y:S05]  /*61f0*/  BSYNC B1 ;  /* 0x0000000000017941 */ /* 0x000fea0003800000 */
.L_x_1447:
        /* <DEDUP_REMOVED lines=17> */
.L_x_1454:
[----:B------:R-:W-:Y:S05]  /*6310*/  BSYNC B2 ;  /* 0x0000000000027941 */ /* 0x000fea0003800000 */
.L_x_1453:
        /* <DEDUP_REMOVED lines=13> */
.L_x_1452:
[----:B------:R-:W-:Y:S05]  /*63f0*/  BSYNC B1 ;  /* 0x0000000000017941 */ /* 0x000fea0003800000 */
.L_x_1451:
        /* <DEDUP_REMOVED lines=17> */
.L_x_1458:
[----:B------:R-:W-:Y:S05]  /*6510*/  BSYNC B2 ;  /* 0x0000000000027941 */ /* 0x000fea0003800000 */
.L_x_1457:
        /* <DEDUP_REMOVED lines=13> */
.L_x_1456:
[----:B------:R-:W-:Y:S05]  /*65f0*/  BSYNC B1 ;  /* 0x0000000000017941 */ /* 0x000fea0003800000 */
.L_x_1455:
        /* <DEDUP_REMOVED lines=17> */
.L_x_1462:
[----:B------:R-:W-:Y:S05]  /*6710*/  BSYNC B2 ;  /* 0x0000000000027941 */ /* 0x000fea0003800000 */
.L_x_1461:
        /* <DEDUP_REMOVED lines=13> */
.L_x_1460:
[----:B------:R-:W-:Y:S05]  /*67f0*/  BSYNC B1 ;  /* 0x0000000000017941 */ /* 0x000fea0003800000 */
.L_x_1459:
        /* <DEDUP_REMOVED lines=8> */
[----:B------:R-:W0:Y:S02]  /*6880*/  LDG.E R132, desc[UR36][R132.64] ;  /* 0x0000002484847981 */ /* 0x000e24000c1e1900 */
[----:B0-----:R-:W-:-:S04]  /*6890*/  IMAD R11, R132, UR5, RZ ;  /* 0x00000005840b7c24 */ /* 0x001fc8000f8e02ff */
[----:B------:R-:W-:-:S04]  /*68a0*/  IMAD R12, R11, 0x50, RZ ;  /* 0x000000500b0c7824 */ /* 0x000fc800078e02ff */
[----:B------:R-:W-:-:S05]  /*68b0*/  IMAD R12, R12, R7, R135 ;  /* 0x000000070c0c7224 */ /* 0x000fca00078e0287 */
[----:B------:R-:W-:-:S04]  /*68c0*/  IADD3 R11, P1, R61, R12, RZ ;  /* 0x0000000c3d0b7210 */ /* 0x000fc80007f3e0ff */
[----:B-12---:R-:W-:Y:S02]  /*68d0*/  LEA.HI.X.SX32 R14, R12, R67, 0x1, P1 ;  /* 0x000000430c0e7211 */ /* 0x006fe400008f0eff */
[----:B------:R-:W-:-:S04]  /*68e0*/  LEA R12, P1, R11, UR10, 0x2 ;  /* 0x0000000a0b0c7c11 */ /* 0x000fc8000f8210ff */
[----:B------:R-:W-:-:S05]  /*68f0*/  LEA.HI.X R13, R11, UR11, R14, 0x2, P1 ;  /* 0x0000000b0b0d7c11 */ /* 0x000fca00088f140e */
[----:B------:R0:W5:Y:S04]  /*6900*/  LDG.E R99, desc[UR36][R12.64] ;  /* 0x000000240c637981 */ /* 0x000168000c1e1900 */
.L_x_1466:
[----:B------:R-:W-:Y:S05]  /*6910*/  BSYNC B2 ;  /* 0x0000000000027941 */ /* 0x000fea0003800000 */
.L_x_1465:
        /* <DEDUP_REMOVED lines=13> */
.L_x_1464:
[----:B------:R-:W-:Y:S05]  /*69f0*/  BSYNC B1 ;  /* 0x0000000000017941 */ /* 0x000fea0003800000 */
.L_x_1463:
[----:B0----5:R-:W-:Y:S01]  /*6a00*/  FMUL.FTZ R12, R125, R70 ;  /* 0x000000467d0c7220 */ /* 0x021fe20000410000 */
[----:B------:R-:W-:Y:S01]  /*6a10*/  UMOV UR4, 0xffffffff ;  /* 0xffffffff00047882 */ /* 0x000fe20000000000 */
[----:B------:R-:W-:Y:S02]  /*6a20*/  LOP3.LUT P2, RZ, R22, 0x3, RZ, 0xc0, !PT ;  /* 0x0000000316ff7812 */ /* 0x000fe4000784c0ff */
[----:B------:R-:W-:-:S04]  /*6a30*/  FFMA.FTZ R12, R127, R68, R12 ;  /* 0x000000447f0c7223 */ /* 0x000fc8000001000c */
        /* <DEDUP_REMOVED lines=29> */
[----:B------:R-:W-:Y:S01]  /*6c10*/  FFMA.FTZ R13, R10, R99, R13 ;  /* 0x000000630a0d7223 */ /* 0x000fe2000001000d */
[----:B------:R-:W-:Y:S06]  /*6c20*/  BRA.DIV UR4, `(.L_x_1467) ;  /* 0x0000003604707947 */ /* 0x000fec000b800000 */
[----:B-12---:R-:W0:Y:S02]  /*6c30*/  SHFL.BFLY PT, R14, R13, 0x2, 0x1f ;  /* 0x0c401f000d0e7f89 */ /* 0x006e2400000e0000 */
[----:B0-----:R-:W-:-:S05]  /*6c40*/  FADD.FTZ R13, R13, R14 ;  /* 0x0000000e0d0d7221 */ /* 0x001fca0000010000 */
[----:B------:R0:W1:Y:S02]  /*6c50*/  SHFL.BFLY PT, R14, R13, 0x1, 0x1f ;  /* 0x0c201f000d0e7f89 */ /* 0x00006400000e0000 */
.L_x_1539:
[----:B------:R-:W-:Y:S01]  /*6c60*/  ISETP.GE.OR P2, PT, R63, R18, P2 ;  /* 0x000000123f00720c */ /* 0x000fe20001746670 */
        /* <DEDUP_REMOVED lines=12> */
[----:B--2---:R-:W-:-:S04]  /*6d30*/  @P3 IMAD R126, R23, R132, R25 ;  /* 0x00000084177e3224 */ /* 0x004fc800078e0219 */
[----:B------:R-:W-:-:S04]  /*6d40*/  @P3 VIADD R126, R126, 0xffffffff ;  /* 0xffffffff7e7e3836 */ /* 0x000fc80000000000 */
[----:B------:R-:W-:-:S04]  /*6d50*/  @P3 IMAD R133, R126, R132, R63 ;  /* 0x000000847e853224 */ /* 0x000fc800078e023f */
[----:B0-----:R-:W-:-:S06]  /*6d60*/  @P3 IMAD.WIDE R12, R133, 0x4, R12 ;  /* 0x00000004850c3825 */ /* 0x001fcc00078e020c */
[----:B------:R-:W2:Y:S01]  /*6d70*/  @P3 LDG.E R12, desc[UR36][R12.64] ;  /* 0x000000240c0c3981 */ /* 0x000ea2000c1e1900 */
[----:B-1----:R-:W-:-:S06]  /*6d80*/  @P2 IMAD.WIDE R14, R23, 0x4, R14 ;  /* 0x00000004170e2825 */ /* 0x002fcc00078e020e */
[----:B------:R-:W5:Y:S01]  /*6d90*/  @P2 LDG.E R14, desc[UR36][R14.64] ;  /* 0x000000240e0e2981 */ /* 0x000f62000c1e1900 */
[C---:B------:R-:W-:Y:S02]  /*6da0*/  @P2 ISETP.GE.AND P4, PT, R63.reuse, R66, PT ;  /* 0x000000423f00220c */ /* 0x040fe40003f86270 */
[----:B------:R-:W-:Y:S02]  /*6db0*/  @P2 IADD3 R133, R63, 0x1, -R25 ;  /* 0x000000013f852810 */ /* 0x000fe40007ffe819 */
[----:B------:R-:W-:-:S04]  /*6dc0*/  @P2 SEL R126, R17, RZ, !P4 ;  /* 0x000000ff117e2207 */ /* 0x000fc80006000000 */
[----:B------:R-:W-:Y:S01]  /*6dd0*/  @P2 IADD3 R126, R126, R133, RZ ;  /* 0x000000857e7e2210 */ /* 0x000fe20007ffe0ff */
[----:B------:R-:W-:-:S03]  /*6de0*/  IMAD.IADD R132, R63, 0x1, -R5 ;  /* 0x000000013f847824 */ /* 0x000fc600078e0a05 */
[----:B------:R-:W-:Y:S01]  /*6df0*/  @P2 I2FP.F32.S32 R126, R126 ;  /* 0x0000007e007e2245 */ /* 0x000fe20000201400 */
[----:B------:R-:W-:Y:S02]  /*6e00*/  IMAD R132, R132, 0x4, R3 ;  /* 0x0000000484847824 */ /* 0x000fe400078e0203 */
[----:B--2---:R-:W-:-:S04]  /*6e10*/  @P3 FADD.FTZ R11, R11, R12 ;  /* 0x0000000c0b0b3221 */ /* 0x004fc80000010000 */
[----:B-----5:R-:W-:-:S05]  /*6e20*/  @P2 FFMA.FTZ R11, R126, R14, R11 ;  /* 0x0000000e7e0b2223 */ /* 0x020fca000001000b */
[----:B------:R1:W-:Y:S01]  /*6e30*/  STS [R132], R11 ;  /* 0x0000000b84007388 */ /* 0x0003e20000000800 */
[----:B------:R-:W-:-:S07]  /*6e40*/  @!P0 FMNMX.FTZ R124, R124, R11, !PT ;  /* 0x0000000b7c7c8209 */ /* 0x000fce0007810000 */
.L_x_1469:
[----:B------:R-:W-:Y:S05]  /*6e50*/  BSYNC B1 ;  /* 0x0000000000017941 */ /* 0x000fea0003800000 */
.L_x_1468:
[----:B------:R-:W-:-:S05]  /*6e60*/  VIADD R63, R63, 0x10 ;  /* 0x000000103f3f7836 */ /* 0x000fca0000000000 */
[----:B------:R-:W-:-:S13]  /*6e70*/  ISETP.GE.AND P0, PT, R63, R20, PT ;  /* 0x000000143f00720c */ /* 0x000fda0003f06270 */
[----:B------:R-:W-:Y:S05]  /*6e80*/  @!P0 BRA `(.L_x_1470) ;  /* 0xffffffb800588947 */ /* 0x000fea000383ffff */
.L_x_1338:
[----:B------:R-:W-:Y:S05]  /*6e90*/  BSYNC B0 ;  /* 0x0000000000007941 */ /* 0x000fea0003800000 */
.L_x_1337:
[----:B------:R-:W-:Y:S01]  /*6ea0*/  UMOV UR4, 0xffffffff ;  /* 0xffffffff00047882 */ /* 0x000fe20000000000 */
[----:B0-----:R-:W-:Y:S02]  /*6eb0*/  SHF.R.S32.HI R9, RZ, 0x1f, R22 ;  /* 0x0000001fff097819 */ /* 0x001fe40000011416 */
[----:B------:R-:W-:Y:S05]  /*6ec0*/  BRA.DIV UR4, `(.L_x_1471) ;  /* 0x0000003604087947 */ /* 0x000fea000b800000 */
[----:B------:R-:W0:Y:S02]  /*6ed0*/  SHFL.BFLY PT, R14, R124, 0x10, 0x1f ;  /* 0x0e001f007c0e7f89 */ /* 0x000e2400000e0000 */
[----:B0-----:R-:W-:-:S05]  /*6ee0*/  FMNMX.FTZ R13, R14, R124, !PT ;  /* 0x0000007c0e0d7209 */ /* 0x001fca0007810000 */
[----:B------:R-:W0:Y:S02]  /*6ef0*/  SHFL.BFLY PT, R14, R13, 0x8, 0x1f ;  /* 0x0d001f000d0e7f89 */ /* 0x000e2400000e0000 */
[----:B0-----:R-:W-:-:S05]  /*6f00*/  FMNMX.FTZ R0, R13, R14, !PT ;  /* 0x0000000e0d007209 */ /* 0x001fca0007810000 */
[----:B------:R0:W2:Y:S02]  /*6f10*/  SHFL.BFLY PT, R14, R0, 0x4, 0x1f ;  /* 0x0c801f00000e7f89 */ /* 0x0000a400000e0000 */
.L_x_1544:
[----:B------:R-:W-:Y:S01]  /*6f20*/  LEA.HI R30, R9, R22, RZ, 0x5 ;  /* 0x00000016091e7211 */ /* 0x000fe200078f28ff */
[----:B------:R-:W-:Y:S05]  /*6f30*/  WARPSYNC.ALL ;  /* 0x0000000000007948 */ /* 0x000fea0003800000 */
[----:B------:R-:W-:Y:S02]  /*6f40*/  LOP3.LUT R9, R30, 0xffffffe0, RZ, 0xc0, !PT ;  /* 0xffffffe01e097812 */ /* 0x000fe400078ec0ff */
[----:B-12---:R-:W-:-:S03]  /*6f50*/  FMNMX.FTZ R11, R0, R14, !PT ;  /* 0x0000000e000b7209 */ /* 0x006fc60007810000 */
[----:B------:R-:W-:-:S05]  /*6f60*/  IMAD.IADD R4, R22, 0x1, -R9 ;  /* 0x0000000116047824 */ /* 0x000fca00078e0a09 */
[----:B------:R-:W-:-:S13]  /*6f70*/  ISETP.NE.AND P0, PT, R4, RZ, PT ;  /* 0x000000ff0400720c */ /* 0x000fda0003f05270 */
[----:B------:R-:W1:Y:S01]  /*6f80*/  @!P0 S2R R8, SR_CgaCtaId ;  /* 0x0000000000088919 */ /* 0x000e620000008800 */
[----:B------:R-:W-:Y:S02]  /*6f90*/  @!P0 MOV R9, 0x400 ;  /* 0x0000040000098802 */ /* 0x000fe40000000f00 */
[----:B------:R-:W-:Y:S02]  /*6fa0*/  @!P0 SHF.R.S32.HI R6, RZ, 0x5, R30 ;  /* 0x00000005ff068819 */ /* 0x000fe4000001141e */
[----:B-1----:R-:W-:-:S04]  /*6fb0*/  @!P0 LEA R9, R8, R9, 0x18 ;  /* 0x0000000908098211 */ /* 0x002fc800078ec0ff */
[----:B------:R-:W-:-:S05]  /*6fc0*/  @!P0 LEA R6, R6, R9, 0x2 ;  /* 0x0000000906068211 */ /* 0x000fca00078e10ff */
[----:B------:R1:W-:Y:S01]  /*6fd0*/  @!P0 STS [R6], R11 ;  /* 0x0000000b06008388 */ /* 0x0003e20000000800 */
[----:B------:R-:W-:Y:S01]  /*6fe0*/  BAR.SYNC.DEFER_BLOCKING 0x0 ;  /* 0x0000000000007b1d */ /* 0x000fe20000010000 */
[----:B------:R-:W-:Y:S01]  /*6ff0*/  ISETP.GT.AND P0, PT, R4, 0x1, PT ;  /* 0x000000010400780c */ /* 0x000fe20003f04270 */
[----:B-1----:R-:W-:Y:S02]  /*7000*/  IMAD.IADD R11, R22, 0x1, R5 ;  /* 0x00000001160b7824 */ /* 0x002fe400078e0205 */
[----:B------:R-:W-:Y:S02]  /*7010*/  IMAD.MOV.U32 R8, RZ, RZ, RZ ;  /* 0x000000ffff087224 */ /* 0x000fe400078e00ff */
[----:B------:R-:W-:Y:S01]  /*7020*/  BSSY B0, `(.L_x_1472) ;  /* 0x000007f000007945 */ /* 0x000fe20003800000 */
[----:B------:R-:W-:-:S07]  /*7030*/  ISETP.GE.AND P2, PT, R11, R25, PT ;  /* 0x000000190b00720c */ /* 0x000fce0003f46270 */
[----:B------:R-:W1:Y:S01]  /*7040*/  @!P0 S2R R9, SR_CgaCtaId ;  /* 0x0000000000098919 */ /* 0x000e620000008800 */
[----:B0-----:R-:W-:-:S04]  /*7050*/  @!P0 MOV R0, 0x400 ;  /* 0x0000040000008802 */ /* 0x001fc80000000f00 */
[----:B-1----:R-:W-:Y:S01]  /*7060*/  @!P0 LEA R9, R9, R0, 0x18 ;  /* 0x0000000009098211 */ /* 0x002fe200078ec0ff */
[----:B------:R-:W-:-:S04]  /*7070*/  IMAD.MOV.U32 R0, RZ, RZ, -0x800001 ;  /* 0xff7fffffff007424 */ /* 0x000fc800078e00ff */
[----:B------:R-:W-:-:S05]  /*7080*/  @!P0 IMAD R6, R4, 0x4, R9 ;  /* 0x0000000404068824 */ /* 0x000fca00078e0209 */
[----:B------:R-:W0:Y:S04]  /*7090*/  @!P0 LDS R0, [R6] ;  /* 0x0000000006008984 */ /* 0x000e280000000800 */
[----:B0-----:R-:W0:Y:S02]  /*70a0*/  SHFL.BFLY PT, R9, R0, 0x1, 0x1f ;  /* 0x0c201f0000097f89 */ /* 0x001e2400000e0000 */
        /* <DEDUP_REMOVED lines=13> */
[----:B------:R-:W-:Y:S01]  /*7180*/  SHF.R.S32.HI R7, RZ, 0x1f, R11 ;  /* 0x0000001fff077819 */ /* 0x000fe2000001140b */
[----:B0-----:R-:W-:Y:S01]  /*7190*/  IMAD.MOV.U32 R9, RZ, RZ, R6 ;  /* 0x000000ffff097224 */ /* 0x001fe200078e0006 */
[----:B------:R-:W-:Y:S01]  /*71a0*/  ISETP.NE.U32.AND P0, PT, RZ, UR4, PT ;  /* 0x00000004ff007c0c */ /* 0x000fe2000bf05070 */
[----:B------:R-:W-:Y:S01]  /*71b0*/  IMAD R12, R22, 0x4, R3 ;  /* 0x00000004160c7824 */ /* 0x000fe200078e0203 */
[----:B------:R-:W-:Y:S02]  /*71c0*/  SHF.R.S32.HI R8, RZ, 0x1f, R14 ;  /* 0x0000001fff087819 */ /* 0x000fe4000001140e */
[----:B------:R-:W-:Y:S02]  /*71d0*/  IADD3 R14, P3, P4, R14, UR4, R11 ;  /* 0x000000040e0e7c10 */ /* 0x000fe4000fc7e00b */
[----:B------:R-:W-:-:S02]  /*71e0*/  ISETP.NE.AND.EX P0, PT, RZ, UR5, PT, P0 ;  /* 0x00000005ff007c0c */ /* 0x000fc4000bf05300 */
[----:B------:R-:W-:Y:S01]  /*71f0*/  IADD3.X R7, R8, UR5, R7, P3, P4 ;  /* 0x0000000508077c10 */ /* 0x000fe20009fe8407 */
[----:B------:R-:W-:Y:S01]  /*7200*/  IMAD.MOV.U32 R8, RZ, RZ, RZ ;  /* 0x000000ffff087224 */ /* 0x000fe200078e00ff */
[----:B------:R-:W-:-:S09]  /*7210*/  MOV R10, R11 ;  /* 0x0000000b000a7202 */ /* 0x000fd20000000f00 */
.L_x_1479:
[----:B------:R-:W-:Y:S04]  /*7220*/  BSSY B2, `(.L_x_1476) ;  /* 0x000000b000027945 */ /* 0x000fe80003800000 */
[----:B0-----:R-:W-:Y:S05]  /*7230*/  @!P0 BRA `(.L_x_1477) ;  /* 0x0000000000148947 */ /* 0x001fea0003800000 */
[----:B------:R-:W-:-:S06]  /*7240*/  IMAD.MOV.U32 R6, RZ, RZ, R14 ;  /* 0x000000ffff067224 */ /* 0x000fcc00078e000e */
[----:B------:R-:W2:Y:S01]  /*7250*/  LDG.E.U8 R6, desc[UR36][R6.64] ;  /* 0x0000002406067981 */ /* 0x000ea2000c1e1100 */
[----:B------:R-:W-:Y:S01]  /*7260*/  IMAD.MOV.U32 R13, RZ, RZ, RZ ;  /* 0x000000ffff0d7224 */ /* 0x000fe200078e00ff */
[----:B--2---:R-:W-:-:S13]  /*7270*/  ISETP.NE.AND P3, PT, R6, RZ, PT ;  /* 0x000000ff0600720c */ /* 0x004fda0003f65270 */
[----:B------:R-:W-:Y:S05]  /*7280*/  @P3 BRA `(.L_x_1478) ;  /* 0x0000000000103947 */ /* 0x000fea0003800000 */
.L_x_1477:
[----:B------:R-:W1:Y:S02]  /*7290*/  LDS R6, [R12] ;  /* 0x000000000c067984 */ /* 0x000e640000000800 */
[----:B-1----:R-:W-:-:S04]  /*72a0*/  FADD.FTZ R6, -R15, R6 ;  /* 0x000000060f067221 */ /* 0x002fc80000010100 */
[----:B------:R-:W-:-:S04]  /*72b0*/  FMUL.FTZ R6, R6, 1.4426950216293334961 ;  /* 0x3fb8aa3b06067820 */ /* 0x000fc80000410000 */
[----:B------:R0:W2:Y:S03]  /*72c0*/  MUFU.EX2 R13, R6 ;  /* 0x00000006000d7308 */ /* 0x0000a60000000800 */
.L_x_1478:
[----:B------:R-:W-:Y:S05]  /*72d0*/  BSYNC B2 ;  /* 0x0000000000027941 */ /* 0x000fea0003800000 */
.L_x_1476:
[----:B------:R-:W-:Y:S01]  /*72e0*/  VIADD R9, R9, 0xffffffff ;  /* 0xffffffff09097836 */ /* 0x000fe20000000000 */
[----:B------:R-:W-:Y:S01]  /*72f0*/  IADD3 R14, P4, R14, 0x40, RZ ;  /* 0x000000400e0e7810 */ /* 0x000fe20007f9e0ff */
[----:B--2---:R2:W-:Y:S01]  /*7300*/  STS [R12], R13 ;  /* 0x0000000d0c007388 */ /* 0x0045e20000000800 */
[----:B------:R-:W-:Y:S01]  /*7310*/  FADD.FTZ R8, R13, R8 ;  /* 0x000000080d087221 */ /* 0x000fe20000010000 */
[----:B------:R-:W-:Y:S01]  /*7320*/  VIADD R10, R10, 0x40 ;  /* 0x000000400a0a7836 */ /* 0x000fe20000000000 */
[----:B------:R-:W-:Y:S01]  /*7330*/  ISETP.NE.AND P3, PT, R9, RZ, PT ;  /* 0x000000ff0900720c */ /* 0x000fe20003f65270 */
[----:B------:R-:W-:Y:S01]  /*7340*/  IMAD.X R7, RZ, RZ, R7, P4 ;  /* 0x000000ffff077224 */ /* 0x000fe200020e0607 */
[----:B--2---:R-:W-:-:S11]  /*7350*/  IADD3 R12, R12, 0x100, RZ ;  /* 0x000001000c0c7810 */ /* 0x004fd60007ffe0ff */
[----:B------:R-:W-:Y:S05]  /*7360*/  @P3 BRA `(.L_x_1479) ;  /* 0xfffffffc00ac3947 */ /* 0x000fea000383ffff */
.L_x_1475:
[----:B------:R-:W-:Y:S05]  /*7370*/  BSYNC B1 ;  /* 0x0000000000017941 */ /* 0x000fea0003800000 */
.L_x_1474:
[----:B------:R-:W-:-:S13]  /*7380*/  ISETP.GE.U32.AND P0, PT, R0, 0xc0, PT ;  /* 0x000000c00000780c */ /* 0x000fda0003f06070 */
[----:B------:R-:W-:Y:S05]  /*7390*/  @!P0 BRA `(.L_x_1473) ;  /* 0x00000004001c8947 */ /* 0x000fea0003800000 */
[----:B------:R-:W-:Y:S01]  /*73a0*/  ULDC UR4, c[0x0][0x284] ;  /* 0x0000a10000047ab9 */ /* 0x000fe20000000800 */
[----:B------:R-:W-:Y:S01]  /*73b0*/  LEA R0, R10, 0x200, 0x2 ;  /* 0x000002000a007811 */ /* 0x000fe200078e10ff */
[----:B------:R-:W-:Y:S01]  /*73c0*/  IMAD R7, R28, UR4, RZ ;  /* 0x000000041c077c24 */ /* 0x000fe2000f8e02ff */
[----:B------:R-:W-:Y:S01]  /*73d0*/  ULDC.64 UR6, c[0x0][0x2b0] ;  /* 0x0000ac0000067ab9 */ /* 0x000fe20000000a00 */
[----:B0-----:R-:W-:Y:S02]  /*73e0*/  SHF.R.S32.HI R6, RZ, 0x1f, R10 ;  /* 0x0000001fff067819 */ /* 0x001fe4000001140a */
[----:B------:R-:W-:Y:S01]  /*73f0*/  ISETP.NE.U32.AND P0, PT, RZ, UR6, PT ;  /* 0x00000006ff007c0c */ /* 0x000fe2000bf05070 */
[----:B------:R-:W-:Y:S01]  /*7400*/  IMAD R0, R5, -0x4, R0 ;  /* 0xfffffffc05007824 */ /* 0x000fe200078e0200 */
[--C-:B------:R-:W-:Y:S02]  /*7410*/  IADD3 R12, P3, P4, R10, UR6, R7.reuse ;  /* 0x000000060a0c7c10 */ /* 0x100fe4000fc7e007 */
[----:B------:R-:W-:Y:S01]  /*7420*/  SHF.R.S32.HI R7, RZ, 0x1f, R7 ;  /* 0x0000001fff077819 */ /* 0x000fe20000011407 */
[----:B------:R-:W-:Y:S01]  /*7430*/  IMAD.IADD R0, R3, 0x1, R0 ;  /* 0x0000000103007824 */ /* 0x000fe200078e0200 */
[----:B------:R-:W-:-:S02]  /*7440*/  ISETP.NE.AND.EX P0, PT, RZ, UR7, PT, P0 ;  /* 0x00000007ff007c0c */ /* 0x000fc4000bf05300 */
[----:B------:R-:W-:-:S11]  /*7450*/  IADD3.X R7, R6, UR7, R7, P3, P4 ;  /* 0x0000000706077c10 */ /* 0x000fd60009fe8407 */
.L_x_1492:
[----:B------:R-:W-:Y:S01]  /*7460*/  BSSY B1, `(.L_x_1480) ;  /* 0x000000b000017945 */ /* 0x000fe20003800000 */
[----:B------:R-:W-:-:S03]  /*7470*/  IMAD.MOV.U32 R6, RZ, RZ, R12 ;  /* 0x000000ffff067224 */ /* 0x000fc600078e000c */
[----:B------:R-:W-:Y:S05]  /*7480*/  @!P0 BRA `(.L_x_1481) ;  /* 0x0000000000108947 */ /* 0x000fea0003800000 */
[----:B------:R-:W2:Y:S02]  /*7490*/  LDG.E.U8 R9, desc[UR36][R6.64] ;  /* 0x0000002406097981 */ /* 0x000ea4000c1e1100 */
[----:B--2---:R-:W-:-:S13]  /*74a0*/  ISETP.NE.AND P3, PT, R9, RZ, PT ;  /* 0x000000ff0900720c */ /* 0x004fda0003f65270 */
[----:B------:R-:W-:Y:S01]  /*74b0*/  @P3 IMAD.MOV.U32 R9, RZ, RZ, RZ ;  /* 0x000000ffff093224 */ /* 0x000fe200078e00ff */
[----:B------:R-:W-:Y:S06]  /*74c0*/  @P3 BRA `(.L_x_1482) ;  /* 0x0000000000103947 */ /* 0x000fec0003800000 */
.L_x_1481:
[----:B------:R-:W1:Y:S02]  /*74d0*/  LDS R9, [R0+-0x200] ;  /* 0xfffe000000097984 */ /* 0x000e640000000800 */
[----:B-1----:R-:W-:-:S04]  /*74e0*/  FADD.FTZ R9, -R15, R9 ;  /* 0x000000090f097221 */ /* 0x002fc80000010100 */
[----:B------:R-:W-:-:S06]  /*74f0*/  FMUL.FTZ R9, R9, 1.4426950216293334961 ;  /* 0x3fb8aa3b09097820 */ /* 0x000fcc0000410000 */
[----:B------:R-:W0:Y:S02]  /*7500*/  MUFU.EX2 R9, R9 ;  /* 0x0000000900097308 */ /* 0x000e240000000800 */
.L_x_1482:
[----:B------:R-:W-:Y:S05]  /*7510*/  BSYNC B1 ;  /* 0x0000000000017941 */ /* 0x000fea0003800000 */
.L_x_1480:
[----:B0-----:R0:W-:Y:S01]  /*7520*/  STS [R0+-0x200], R9 ;  /* 0xfffe000900007388 */ /* 0x0011e20000000800 */
[----:B------:R-:W-:Y:S01]  /*7530*/  BSSY B1, `(.L_x_1483) ;  /* 0x000000b000017945 */ /* 0x000fe20003800000 */
[----:B------:R-:W-:-:S03]  /*7540*/  FADD.FTZ R12, R9, R8 ;  /* 0x00000008090c7221 */ /* 0x000fc60000010000 */
[----:B------:R-:W-:Y:S05]  /*7550*/  @!P0 BRA `(.L_x_1484) ;  /* 0x0000000000108947 */ /* 0x000fea0003800000 */
[----:B------:R-:W2:Y:S02]  /*7560*/  LDG.E.U8 R8, desc[UR36][R6.64+0x40] ;  /* 0x0000402406087981 */ /* 0x000ea4000c1e1100 */
[----:B--2---:R-:W-:-:S13]  /*7570*/  ISETP.NE.AND P3, PT, R8, RZ, PT ;  /* 0x000000ff0800720c */ /* 0x004fda0003f65270 */
[----:B0-----:R-:W-:Y:S01]  /*7580*/  @P3 MOV R9, RZ ;  /* 0x000000ff00093202 */ /* 0x001fe20000000f00 */
[----:B------:R-:W-:Y:S06]  /*7590*/  @P3 BRA `(.L_x_1485) ;  /* 0x0000000000103947 */ /* 0x000fec0003800000 */
.L_x_1484:
[----:B------:R-:W1:Y:S02]  /*75a0*/  LDS R8, [R0+-0x100] ;  /* 0xffff000000087984 */ /* 0x000e640000000800 */
[----:B-1----:R-:W-:-:S04]  /*75b0*/  FADD.FTZ R8, -R15, R8 ;  /* 0x000000080f087221 */ /* 0x002fc80000010100 */
[----:B------:R-:W-:-:S04]  /*75c0*/  FMUL.FTZ R8, R8, 1.4426950216293334961 ;  /* 0x3fb8aa3b08087820 */ /* 0x000fc80000410000 */
[----:B0-----:R0:W2:Y:S03]  /*75d0*/  MUFU.EX2 R9, R8 ;  /* 0x0000000800097308 */ /* 0x0010a60000000800 */
.L_x_1485:
[----:B------:R-:W-:Y:S05]  /*75e0*/  BSYNC B1 ;  /* 0x0000000000017941 */ /* 0x000fea0003800000 */
.L_x_1483:
        /* <DEDUP_REMOVED lines=8> */
.L_x_1487:
[----:B0-----:R-:W1:Y:S02]  /*7670*/  LDS R8, [R0] ;  /* 0x0000000000087984 */ /* 0x001e640000000800 */
[----:B-1----:R-:W-:-:S04]  /*7680*/  FADD.FTZ R8, -R15, R8 ;  /* 0x000000080f087221 */ /* 0x002fc80000010100 */
[----:B------:R-:W-:-:S04]  /*7690*/  FMUL.FTZ R8, R8, 1.4426950216293334961 ;  /* 0x3fb8aa3b08087820 */ /* 0x000fc80000410000 */
[----:B--2---:R0:W2:Y:S03]  /*76a0*/  MUFU.EX2 R9, R8 ;  /* 0x0000000800097308 */ /* 0x0040a60000000800 */
.L_x_1488:
[----:B------:R-:W-:Y:S05]  /*76b0*/  BSYNC B1 ;  /* 0x0000000000017941 */ /* 0x000fea0003800000 */
.L_x_1486:
[----:B--2---:R2:W-:Y:S01]  /*76c0*/  STS [R0], R9 ;  /* 0x0000000900007388 */ /* 0x0045e20000000800 */
[----:B------:R-:W-:Y:S01]  /*76d0*/  BSSY B1, `(.L_x_1489) ;  /* 0x000000b000017945 */ /* 0x000fe20003800000 */
[----:B------:R-:W-:-:S03]  /*76e0*/  FADD.FTZ R14, R12, R9 ;  /* 0x000000090c0e7221 */ /* 0x000fc60000010000 */
[----:B------:R-:W-:Y:S05]  /*76f0*/  @!P0 BRA `(.L_x_1490) ;  /* 0x0000000000108947 */ /* 0x000fea0003800000 */
[----:B0-----:R-:W5:Y:S02]  /*7700*/  LDG.E.U8 R8, desc[UR36][R6.64+0xc0] ;  /* 0x0000c02406087981 */ /* 0x001f64000c1e1100 */
[----:B-----5:R-:W-:-:S13]  /*7710*/  ISETP.NE.AND P3, PT, R8, RZ, PT ;  /* 0x000000ff0800720c */ /* 0x020fda0003f65270 */
[----:B--2---:R-:W-:Y:S01]  /*7720*/  @P3 IMAD.MOV.U32 R9, RZ, RZ, RZ ;  /* 0x000000ffff093224 */ /* 0x004fe200078e00ff */
[----:B------:R-:W-:Y:S06]  /*7730*/  @P3 BRA `(.L_x_1491) ;  /* 0x0000000000103947 */ /* 0x000fec0003800000 */
.L_x_1490:
[----:B0-----:R-:W1:Y:S02]  /*7740*/  LDS R8, [R0+0x100] ;  /* 0x0001000000087984 */ /* 0x001e640000000800 */
[----:B-1----:R-:W-:-:S04]  /*7750*/  FADD.FTZ R8, -R15, R8 ;  /* 0x000000080f087221 */ /* 0x002fc80000010100 */
[----:B------:R-:W-:-:S04]  /*7760*/  FMUL.FTZ R8, R8, 1.4426950216293334961 ;  /* 0x3fb8aa3b08087820 */ /* 0x000fc80000410000 */
[----:B--2---:R0:W2:Y:S03]  /*7770*/  MUFU.EX2 R9, R8 ;  /* 0x0000000800097308 */ /* 0x0040a60000000800 */
.L_x_1491:
[----:B------:R-:W-:Y:S05]  /*7780*/  BSYNC B1 ;  /* 0x0000000000017941 */ /* 0x000fea0003800000 */
.L_x_1489:
[----:B------:R-:W-:Y:S01]  /*7790*/  VIADD R10, R10, 0x100 ;  /* 0x000001000a0a7836 */ /* 0x000fe20000000000 */
[----:B------:R-:W-:Y:S01]  /*77a0*/  IADD3 R12, P4, R6, 0x100, RZ ;  /* 0x00000100060c7810 */ /* 0x000fe20007f9e0ff */
[----:B--2---:R2:W-:Y:S01]  /*77b0*/  STS [R0+0x100], R9 ;  /* 0x0001000900007388 */ /* 0x0045e20000000800 */
[----:B0-----:R-:W-:Y:S02]  /*77c0*/  FADD.FTZ R8, R14, R9 ;  /* 0x000000090e087221 */ /* 0x001fe40000010000 */
[----:B------:R-:W-:Y:S01]  /*77d0*/  ISETP.GE.AND P3, PT, R10, R25, PT ;  /* 0x000000190a00720c */ /* 0x000fe20003f66270 */
[----:B------:R-:W-:Y:S01]  /*77e0*/  IMAD.X R7, RZ, RZ, R7, P4 ;  /* 0x000000ffff077224 */ /* 0x000fe200020e0607 */
[----:B--2---:R-:W-:-:S11]  /*77f0*/  IADD3 R0, R0, 0x400, RZ ;  /* 0x0000040000007810 */ /* 0x004fd60007ffe0ff */
[----:B------:R-:W-:Y:S05]  /*7800*/  @!P3 BRA `(.L_x_1492) ;  /* 0xfffffffc0014b947 */ /* 0x000fea000383ffff */
.L_x_1473:
[----:B------:R-:W-:Y:S05]  /*7810*/  BSYNC B0 ;  /* 0x0000000000007941 */ /* 0x000fea0003800000 */
.L_x_1472:
[----:B------:R-:W2:Y:S01]  /*7820*/  SHFL.BFLY PT, R7, R8, 0x10, 0x1f ;  /* 0x0e001f0008077f89 */ /* 0x000ea200000e0000 */
[----:B------:R-:W-:Y:S01]  /*7830*/  LOP3.LUT P0, R10, R22, 0x1f, RZ, 0xc0, !PT ;  /* 0x0000001f160a7812 */ /* 0x000fe2000780c0ff */
[----:B------:R-:W-:-:S03]  /*7840*/  ULDC.U8 UR4, c[0x0][0x31c] ;  /* 0x0000c70000047ab9 */ /* 0x000fc60000000000 */
[----:B------:R-:W-:-:S09]  /*7850*/  ISETP.GT.U32.AND P3, PT, R10, 0x1, PT ;  /* 0x000000010a00780c */ /* 0x000fd20003f64070 */
[----:B-1----:R-:W1:Y:S04]  /*7860*/  @!P0 S2R R15, SR_CgaCtaId ;  /* 0x00000000000f8919 */ /* 0x002e680000008800 */
[----:B------:R-:W5:Y:S01]  /*7870*/  @!P3 S2R R17, SR_CgaCtaId ;  /* 0x000000000011b919 */ /* 0x000f620000008800 */
[----:B--2---:R-:W-:Y:S01]  /*7880*/  FADD.FTZ R7, R7, R8 ;  /* 0x0000000807077221 */ /* 0x004fe20000010000 */
[----:B------:R-:W-:-:S04]  /*7890*/  @!P0 MOV R8, 0x400 ;  /* 0x0000040000088802 */ /* 0x000fc80000000f00 */
[----:B------:R-:W2:Y:S02]  /*78a0*/  SHFL.BFLY PT, R0, R7, 0x8, 0x1f ;  /* 0x0d001f0007007f89 */ /* 0x000ea400000e0000 */
[----:B--2---:R-:W-:Y:S01]  /*78b0*/  FADD.FTZ R0, R7, R0 ;  /* 0x0000000007007221 */ /* 0x004fe20000010000 */
[----:B------:R-:W-:-:S04]  /*78c0*/  @!P0 SHF.R.U32.HI R7, RZ, 0x3, R22 ;  /* 0x00000003ff078819 */ /* 0x000fc80000011616 */
[----:B0-----:R-:W0:Y:S01]  /*78d0*/  SHFL.BFLY PT, R9, R0, 0x4, 0x1f ;  /* 0x0c801f0000097f89 */ /* 0x001e2200000e0000 */
[----:B------:R-:W-:Y:S01]  /*78e0*/  @!P0 LOP3.LUT R7, R7, 0x1ffffffc, RZ, 0xc0, !PT ;  /* 0x1ffffffc07078812 */ /* 0x000fe200078ec0ff */
[----:B0-----:R-:W-:Y:S01]  /*78f0*/  FADD.FTZ R9, R0, R9 ;  /* 0x0000000900097221 */ /* 0x001fe20000010000 */
[----:B-1----:R-:W-:Y:S02]  /*7900*/  @!P0 LEA R0, R15, R8, 0x18 ;  /* 0x000000080f008211 */ /* 0x002fe400078ec0ff */
[----:B------:R-:W-:Y:S02]  /*7910*/  @!P3 MOV R8, 0x400 ;  /* 0x000004000008b802 */ /* 0x000fe40000000f00 */
[----:B------:R-:W0:Y:S01]  /*7920*/  SHFL.BFLY PT, R6, R9, 0x2, 0x1f ;  /* 0x0c401f0009067f89 */ /* 0x000e2200000e0000 */
[----:B------:R-:W-:Y:S01]  /*7930*/  @!P0 IMAD.IADD R0, R0, 0x1, R7 ;  /* 0x0000000100008824 */ /* 0x000fe200078e0207 */
        /* <DEDUP_REMOVED lines=22> */
.L_x_1493:
[----:B------:R-:W-:Y:S04]  /*7aa0*/  BSSY B0, `(.L_x_1494) ;  /* 0x0000041000007945 */ /* 0x000fe80003800000 */
[----:B------:R-:W-:Y:S05]  /*7ab0*/  @P2 BRA `(.L_x_1495) ;  /* 0x0000000000fc2947 */ /* 0x000fea0003800000 */
[----:B------:R-:W-:Y:S01]  /*7ac0*/  LOP3.LUT R0, RZ, R5, RZ, 0x33, !PT ;  /* 0x00000005ff007212 */ /* 0x000fe200078e33ff */
[----:B------:R-:W-:Y:S03]  /*7ad0*/  BSSY B1, `(.L_x_1496) ;  /* 0x000001a000017945 */ /* 0x000fe60003800000 */
[----:B------:R-:W-:-:S04]  /*7ae0*/  IADD3 R0, -R22, R25, R0 ;  /* 0x0000001916007210 */ /* 0x000fc80007ffe100 */
[C---:B------:R-:W-:Y:S02]  /*7af0*/  LEA.HI R8, R0.reuse, 0x1, RZ, 0x1a ;  /* 0x0000000100087811 */ /* 0x040fe400078fd0ff */
[----:B------:R-:W-:Y:S02]  /*7b00*/  ISETP.GE.U32.AND P2, PT, R0, 0xc0, PT ;  /* 0x000000c00000780c */ /* 0x000fe40003f46070 */
[----:B0-----:R-:W-:-:S13]  /*7b10*/  LOP3.LUT P3, R9, R8, 0x3, RZ, 0xc0, !PT ;  /* 0x0000000308097812 */ /* 0x001fda000786c0ff */
        /* <DEDUP_REMOVED lines=8> */
.L_x_1498:
[----:B--2---:R-:W1:Y:S01]  /*7ba0*/  LDS R8, [R10] ;  /* 0x000000000a087984 */ /* 0x004e620000000800 */
[----:B------:R-:W-:Y:S02]  /*7bb0*/  @P0 IMAD.MOV.U32 R9, RZ, RZ, R13 ;  /* 0x000000ffff090224 */ /* 0x000fe400078e000d */
[----:B------:R-:W-:Y:S02]  /*7bc0*/  VIADD R0, R0, 0xffffffff ;  /* 0xffffffff00007836 */ /* 0x000fe40000000000 */
[----:B------:R-:W-:-:S03]  /*7bd0*/  VIADD R11, R11, 0x40 ;  /* 0x000000400b0b7836 */ /* 0x000fc60000000000 */
[----:B------:R-:W-:Y:S01]  /*7be0*/  ISETP.NE.AND P4, PT, R0, RZ, PT ;  /* 0x000000ff0000720c */ /* 0x000fe20003f85270 */
[----:B-1----:R-:W-:Y:S01]  /*7bf0*/  FMUL.FTZ R17, R8, R15 ;  /* 0x0000000f08117220 */ /* 0x002fe20000410000 */
[----:B------:R-:W-:Y:S02]  /*7c00*/  @P0 MOV R8, R12 ;  /* 0x0000000c00080202 */ /* 0x000fe40000000f00 */
[----:B------:R-:W-:Y:S02]  /*7c10*/  IADD3 R12, P3, R12, 0x100, RZ ;  /* 0x000001000c0c7810 */ /* 0x000fe40007f7e0ff */
[----:B------:R0:W-:Y:S03]  /*7c20*/  STS [R10], R17 ;  /* 0x000000110a007388 */ /* 0x0001e60000000800 */
[----:B------:R-:W-:Y:S01]  /*7c30*/  IMAD.X R13, RZ, RZ, R13, P3 ;  /* 0x000000ffff0d7224 */ /* 0x000fe200018e060d */
[----:B------:R2:W-:Y:S01]  /*7c40*/  @P0 STG.E desc[UR36][R8.64], R17 ;  /* 0x0000001108000986 */ /* 0x0005e2000c101924 */
[----:B0-----:R-:W-:-:S02]  /*7c50*/  IADD3 R10, R10, 0x100, RZ ;  /* 0x000001000a0a7810 */ /* 0x001fc40007ffe0ff */
[----:B------:R-:W-:Y:S05]  /*7c60*/  @P4 BRA `(.L_x_1498) ;  /* 0xfffffffc00cc4947 */ /* 0x000fea000383ffff */
.L_x_1497:
[----:B------:R-:W-:Y:S05]  /*7c70*/  BSYNC B1 ;  /* 0x0000000000017941 */ /* 0x000fea0003800000 */
.L_x_1496:
[----:B------:R-:W-:Y:S05]  /*7c80*/  @!P2 BRA `(.L_x_1495) ;  /* 0x000000000088a947 */ /* 0x000fea0003800000 */
[----:B------:R-:W-:Y:S01]  /*7c90*/  IADD3 R13, P0, R11, R6, RZ ;  /* 0x000000060b0d7210 */ /* 0x000fe20007f1e0ff */
[----:B------:R-:W-:Y:S01]  /*7ca0*/  IMAD.SHL.U32 R0, R5, 0x4, RZ ;  /* 0x0000000405007824 */ /* 0x000fe200078e00ff */
[----:B------:R-:W-:Y:S01]  /*7cb0*/  ULDC.64 UR6, c[0x0][0x310] ;  /* 0x0000c40000067ab9 */ /* 0x000fe20000000a00 */
[----:B------:R-:W-:Y:S02]  /*7cc0*/  ISETP.NE.AND P3, PT, RZ, UR4, PT ;  /* 0x00000004ff007c0c */ /* 0x000fe4000bf65270 */
[----:B------:R-:W-:Y:S01]  /*7cd0*/  LEA R12, P2, R13, UR6, 0x2 ;  /* 0x000000060d0c7c11 */ /* 0x000fe2000f8410ff */
[C---:B------:R-:W-:Y:S01]  /*7ce0*/  IMAD R0, R11.reuse, 0x4, -R0 ;  /* 0x000000040b007824 */ /* 0x040fe200078e0a00 */
[----:B------:R-:W-:-:S03]  /*7cf0*/  LEA.HI.X.SX32 R6, R11, R7, 0x1, P0 ;  /* 0x000000070b067211 */ /* 0x000fc600000f0eff */
[----:B------:R-:W-:Y:S01]  /*7d00*/  IMAD.IADD R0, R3, 0x1, R0 ;  /* 0x0000000103007824 */ /* 0x000fe200078e0200 */
[----:B------:R-:W-:-:S07]  /*7d10*/  LEA.HI.X R13, R13, UR7, R6, 0x2, P2 ;  /* 0x000000070d0d7c11 */ /* 0x000fce00090f1406 */
.L_x_1499:
[----:B------:R-:W1:Y:S01]  /*7d20*/  LDS R6, [R0+0x300] ;  /* 0x0003000000067984 */ /* 0x000e620000000800 */
[----:B------:R-:W-:Y:S01]  /*7d30*/  MOV R7, R13 ;  /* 0x0000000d00077202 */ /* 0x000fe20000000f00 */
[----:B------:R-:W-:Y:S02]  /*7d40*/  VIADD R11, R11, 0x100 ;  /* 0x000001000b0b7836 */ /* 0x000fe40000000000 */
[----:B--2---:R-:W0:Y:S03]  /*7d50*/  LDS R8, [R0] ;  /* 0x0000000000087984 */ /* 0x004e260000000800 */
[----:B------:R-:W-:Y:S01]  /*7d60*/  ISETP.GE.AND P0, PT, R11, R25, PT ;  /* 0x000000190b00720c */ /* 0x000fe20003f06270 */
        /* <DEDUP_REMOVED lines=18> */
[----:B0-----:R-:W-:Y:S01]  /*7e90*/  IMAD.MOV.U32 R0, RZ, RZ, R8 ;  /* 0x000000ffff007224 */ /* 0x001fe200078e0008 */
[----:B------:R-:W-:Y:S06]  /*7ea0*/  @!P0 BRA `(.L_x_1499) ;  /* 0xfffffffc009c8947 */ /* 0x000fec000383ffff */
.L_x_1495:
[----:B------:R-:W-:Y:S05]  /*7eb0*/  BSYNC B0 ;  /* 0x0000000000007941 */ /* 0x000fea0003800000 */
.L_x_1494:
[----:B------:R-:W5:Y:S01]  /*7ec0*/  S2R R19, SR_CTAID.X ;  /* 0x0000000000137919 */ /* 0x000f620000002500 */
[----:B----4-:R-:W4:Y:S01]  /*7ed0*/  LDC.64 R32, c[0x0][0x280] ;  /* 0x0000a000ff207b82 */ /* 0x010f220000000a00 */
[----:B------:R-:W-:Y:S01]  /*7ee0*/  LEA.HI R0, R18, R18, RZ, 0x1 ;  /* 0x0000001212007211 */ /* 0x000fe200078f08ff */
[----:B------:R-:W-:Y:S01]  /*7ef0*/  ULDC UR6, c[0x0][0x288] ;  /* 0x0000a20000067ab9 */ /* 0x000fe20000000800 */
[----:B------:R-:W-:Y:S01]  /*7f00*/  SHF.R.S32.HI R30, RZ, 0x5, R30 ;  /* 0x00000005ff1e7819 */ /* 0x000fe2000001141e */
[----:B------:R-:W-:Y:S01]  /*7f10*/  UMOV UR4, 0x400 ;  /* 0x0000040000047882 */ /* 0x000fe20000000000 */
[----:B------:R-:W-:Y:S01]  /*7f20*/  LOP3.LUT R7, R0, 0xfffffffe, RZ, 0xc0, !PT ;  /* 0xfffffffe00077812 */ /* 0x000fe200078ec0ff */
[----:B------:R-:W-:Y:S01]  /*7f30*/  IMAD R26, R26, UR6, RZ ;  /* 0x000000061a1a7c24 */ /* 0x000fe2000f8e02ff */
[----:B------:R-:W-:Y:S01]  /*7f40*/  ISETP.GT.OR P2, PT, R4, 0x13, P1 ;  /* 0x000000130400780c */ /* 0x000fe20000f44670 */
[----:B------:R-:W3:Y:S01]  /*7f50*/  S2UR UR5, SR_CgaCtaId ;  /* 0x00000000000579c3 */ /* 0x000ee20000008800 */
[----:B------:R-:W-:Y:S01]  /*7f60*/  IADD3 R7, R18, -R7, RZ ;  /* 0x8000000712077210 */ /* 0x000fe20007ffe0ff */
[----:B------:R-:W-:Y:S01]  /*7f70*/  UIADD3 UR4, UR4, 0x210, URZ ;  /* 0x0000021004047890 */ /* 0x000fe2000fffe03f */
[----:B------:R-:W-:Y:S01]  /*7f80*/  IMAD.SHL.U32 R20, R4, 0x4, RZ ;  /* 0x0000000404147824 */ /* 0x000fe200078e00ff */
[----:B------:R-:W-:Y:S01]  /*7f90*/  BSSY B0, `(.L_x_1500) ;  /* 0x000001c000007945 */ /* 0x000fe20003800000 */
[CC--:B------:R-:W-:Y:S01]  /*7fa0*/  ISETP.NE.OR P2, PT, R30.reuse, R7.reuse, P2 ;  /* 0x000000071e00720c */ /* 0x0c0fe20001745670 */
[----:B-1----:R-:W-:Y:S01]  /*7fb0*/  IMAD.MOV.U32 R15, RZ, RZ, RZ ;  /* 0x000000ffff0f7224 */ /* 0x002fe200078e00ff */
[----:B------:R-:W-:-:S02]  /*7fc0*/  ISETP.NE.AND P0, PT, R30, R7, PT ;  /* 0x000000071e00720c */ /* 0x000fc40003f05270 */
[----:B------:R-:W-:Y:S02]  /*7fd0*/  CS2R R10, SRZ ;  /* 0x00000000000a7805 */ /* 0x000fe4000001ff00 */
[----:B------:R-:W-:Y:S02]  /*7fe0*/  ISETP.GT.AND P3, PT, R4, 0x13, PT ;  /* 0x000000130400780c */ /* 0x000fe40003f64270 */
[----:B0-2---:R-:W-:Y:S01]  /*7ff0*/  CS2R R8, SRZ ;  /* 0x0000000000087805 */ /* 0x005fe2000001ff00 */
[----:B----4-:R-:W-:Y:S02]  /*8000*/  IMAD R21, R33, 0x50, RZ ;  /* 0x0000005021157824 */ /* 0x010fe400078e02ff */
[--C-:B-----5:R-:W-:Y:S01]  /*8010*/  IMAD R29, R26, R32, R19.reuse ;  /* 0x000000201a1d7224 */ /* 0x120fe200078e0213 */
[----:B---3--:R-:W-:Y:S01]  /*8020*/  ULEA UR4, UR5, UR4, 0x18 ;  /* 0x0000000405047291 */ /* 0x008fe2000f8ec03f */
[----:B------:R-:W-:Y:S02]  /*8030*/  IMAD R17, R28, UR6, R19 ;  /* 0x000000061c117c24 */ /* 0x000fe4000f8e0213 */
[----:B------:R-:W-:-:S02]  /*8040*/  IMAD R29, R29, R21, R20 ;  /* 0x000000151d1d7224 */ /* 0x000fc400078e0214 */
        /* <DEDUP_REMOVED lines=15> */
.L_x_1502:
[----:B-----5:R0:W-:Y:S02]  /*8140*/  STS.128 [R27], R8 ;  /* 0x000000081b007388 */ /* 0x0201e40000000c00 */
.L_x_1501:
[----:B------:R-:W-:Y:S05]  /*8150*/  BSYNC B0 ;  /* 0x0000000000007941 */ /* 0x000fea0003800000 */
.L_x_1500:
[----:B------:R-:W-:Y:S01]  /*8160*/  BAR.SYNC.DEFER_BLOCKING 0x0 ;  /* 0x0000000000007b1d */ /* 0x000fe20000010000 */
[----:B------:R-:W-:Y:S01]  /*8170*/  IMAD.MOV.U32 R14, RZ, RZ, RZ ;  /* 0x000000ffff0e7224 */ /* 0x000fe200078e00ff */
[----:B------:R-:W-:-:S04]  /*8180*/  CS2R R12, SRZ ;  /* 0x00000000000c7805 */ /* 0x000fc8000001ff00 */
[----:B------:R-:W-:Y:S04]  /*8190*/  BSSY B0, `(.L_x_1503) ;  /* 0x0000180000007945 */ /* 0x000fe80003800000 */
[----:B------:R-:W-:Y:S05]  /*81a0*/  @P3 BRA `(.L_x_1504) ;  /* 0x0000001400f83947 */ /* 0x000fea0003800000 */
[----:B------:R-:W-:Y:S01]  /*81b0*/  IMAD.IADD R31, R30, 0x1, R5 ;  /* 0x000000011e1f7824 */ /* 0x000fe200078e0205 */
[----:B------:R-:W-:Y:S01]  /*81c0*/  VIMNMX R50, R18, R33, PT ;  /* 0x0000002112327248 */ /* 0x000fe20003fe0100 */
[----:B------:R-:W-:Y:S01]  /*81d0*/  ULDC.64 UR4, c[0x0][0x250] ;  /* 0x0000940000047ab9 */ /* 0x000fe20000000a00 */
[----:B------:R-:W-:Y:S01]  /*81e0*/  BSSY B1, `(.L_x_1505) ;  /* 0x0000095000017945 */ /* 0x000fe20003800000 */
[----:B------:R-:W-:Y:S01]  /*81f0*/  IMAD R0, R31, 0x50, RZ ;  /* 0x000000501f007824 */ /* 0x000fe200078e02ff */
[----:B------:R-:W-:Y:S01]  /*8200*/  MOV R44, UR4 ;  /* 0x00000004002c7c02 */ /* 0x000fe20008000f00 */
[----:B------:R-:W-:Y:S01]  /*8210*/  IMAD.U32 R39, RZ, RZ, UR5 ;  /* 0x00000005ff277e24 */ /* 0x000fe2000f8e00ff */
[----:B------:R-:W-:Y:S01]  /*8220*/  CS2R R14, SRZ ;  /* 0x00000000000e7805 */ /* 0x000fe2000001ff00 */
[----:B------:R-:W-:Y:S01]  /*8230*/  IMAD R38, R30, 0x4, R3 ;  /* 0x000000041e267824 */ /* 0x000fe200078e0203 */
[----:B------:R-:W-:Y:S02]  /*8240*/  IADD3 R7, P2, R21, R0, RZ ;  /* 0x0000000015077210 */ /* 0x000fe40007f5e0ff */
[----:B------:R-:W-:-:S02]  /*8250*/  CS2R R12, SRZ ;  /* 0x00000000000c7805 */ /* 0x000fc4000001ff00 */
[----:B------:R-:W-:Y:S02]  /*8260*/  LEA.HI.X.SX32 R0, R0, R23, 0x1, P2 ;  /* 0x0000001700007211 */ /* 0x000fe400010f0eff */
[----:B------:R-:W-:Y:S02]  /*8270*/  ISETP.GE.AND P2, PT, R31, R50, PT ;  /* 0x000000321f00720c */ /* 0x000fe40003f46270 */
[----:B------:R-:W-:-:S04]  /*8280*/  LEA R6, P4, R7, R44, 0x2 ;  /* 0x0000002c07067211 */ /* 0x000fc800078810ff */
[----:B------:R-:W-:-:S07]  /*8290*/  LEA.HI.X R7, R7, R39, R0, 0x2, P4 ;  /* 0x0000002707077211 */ /* 0x000fce00020f1400 */
[----:B------:R-:W-:Y:S05]  /*82a0*/  @P2 BRA `(.L_x_1506) ;  /* 0x0000000800202947 */ /* 0x000fea0003800000 */
[----:B------:R-:W-:Y:S01]  /*82b0*/  IMAD.MOV R13, RZ, RZ, -R25 ;  /* 0x000000ffff0d7224 */ /* 0x000fe200078e0a19 */
[----:B------:R-:W-:Y:S01]  /*82c0*/  LOP3.LUT R12, RZ, R33, RZ, 0x33, !PT ;  /* 0x00000021ff0c7212 */ /* 0x000fe200078e33ff */
[----:B------:R-:W1:Y:S01]  /*82d0*/  LDC.64 R36, c[0x0][0x2e8] ;  /* 0x0000ba00ff247b82 */ /* 0x000e620000000a00 */
[----:B------:R-:W-:Y:S01]  /*82e0*/  IADD3 R0, -R5, -0x2, -R30 ;  /* 0xfffffffe05007810 */ /* 0x000fe20007ffe91e */
[----:B------:R-:W-:Y:S01]  /*82f0*/  IMAD R15, R24, UR6, R19 ;  /* 0x00000006180f7c24 */ /* 0x000fe2000f8e0213 */
[----:B------:R-:W-:Y:S01]  /*8300*/  VIMNMX R13, R12, R13, !PT ;  /* 0x0000000d0c0d7248 */ /* 0x000fe20007fe0100 */
[----:B------:R-:W-:Y:S01]  /*8310*/  BSSY B2, `(.L_x_1507) ;  /* 0x000002f000027945 */ /* 0x000fe20003800000 */
[----:B------:R-:W-:-:S03]  /*8320*/  MOV R45, R31 ;  /* 0x0000001f002d7202 */ /* 0x000fc60000000f00 */
[----:B------:R-:W-:Y:S02]  /*8330*/  IMAD.IADD R32, R0, 0x1, -R13 ;  /* 0x0000000100207824 */ /* 0x000fe400078e0a0d */
        /* <DEDUP_REMOVED lines=27> */
[----:B------:R-:W-:Y:S01]  /*84f0*/  ISETP.NE.AND P5, PT, R2, RZ, PT ;  /* 0x000000ff0200720c */ /* 0x000fe20003fa5270 */
        /* <DEDUP_REMOVED lines=11> */
.L_x_1509:
[C---:B--2--5:R-:W-:Y:S01]  /*85b0*/  FFMA.FTZ R12, R0.reuse, R40, RZ ;  /* 0x00000028000c7223 */ /* 0x064fe200000100ff */
[C---:B------:R-:W-:Y:S01]  /*85c0*/  FFMA.FTZ R13, R0.reuse, R41, RZ ;  /* 0x00000029000d7223 */ /* 0x040fe200000100ff */
[C---:B------:R-:W-:Y:S01]  /*85d0*/  FFMA.FTZ R14, R0.reuse, R42, RZ ;  /* 0x0000002a000e7223 */ /* 0x040fe200000100ff */
[----:B------:R-:W-:Y:S01]  /*85e0*/  FFMA.FTZ R15, R0, R43, RZ ;  /* 0x0000002b000f7223 */ /* 0x000fe200000100ff */
[----:B------:R-:W-:-:S07]  /*85f0*/  VIADD R45, R31, 0x2 ;  /* 0x000000021f2d7836 */ /* 0x000fce0000000000 */
.L_x_1508:
[----:B------:R-:W-:Y:S05]  /*8600*/  BSYNC B2 ;  /* 0x0000000000027941 */ /* 0x000fea0003800000 */
.L_x_1507:
        /* <DEDUP_REMOVED lines=10> */
[----:B------:R-:W-:Y:S01]  /*86b0*/  ULDC.64 UR4, c[0x0][0x258] ;  /* 0x0000960000047ab9 */ /* 0x000fe20000000a00 */
[----:B------:R-:W-:Y:S01]  /*86c0*/  IMAD R32, R5, -0x4, R32 ;  /* 0xfffffffc05207824 */ /* 0x000fe200078e0220 */
[----:B------:R-:W-:Y:S01]  /*86d0*/  LEA.HI.X.SX32 R34, R34, R0, 0x1, P1 ;  /* 0x0000000022227211 */ /* 0x000fe200008f0eff */
[----:B------:R-:W-:Y:S01]  /*86e0*/  IMAD R0, R33, UR6, RZ ;  /* 0x0000000621007c24 */ /* 0x000fe2000f8e02ff */
[----:B------:R-:W-:Y:S01]  /*86f0*/  LEA R46, P2, R47, UR4, 0x2 ;  /* 0x000000042f2e7c11 */ /* 0x000fe2000f8410ff */
[----:B------:R-:W-:Y:S01]  /*8700*/  IMAD.IADD R52, R3, 0x1, R32 ;  /* 0x0000000103347824 */ /* 0x000fe200078e0220 */
[----:B------:R-:W-:Y:S01]  /*8710*/  PLOP3.LUT P1, PT, PT, PT, UP0, 0x80, 0x0 ;  /* 0x000000000000781c */ /* 0x000fe20003f2f008 */
[----:B------:R-:W-:Y:S01]  /*8720*/  IMAD R0, R0, 0x50, RZ ;  /* 0x0000005000007824 */ /* 0x000fe200078e02ff */
[----:B------:R-:W-:-:S11]  /*8730*/  LEA.HI.X R47, R47, UR5, R34, 0x2, P2 ;  /* 0x000000052f2f7c11 */ /* 0x000fd600090f1422 */
.L_x_1512:
[----:B-1----:R-:W3:Y:S01]  /*8740*/  LDG.E R32, desc[UR36][R46.64] ;  /* 0x000000242e207981 */ /* 0x002ee2000c1e1900 */
[----:B------:R-:W-:Y:S01]  /*8750*/  IADD3 R33, P4, R21, R51, RZ ;  /* 0x0000003315217210 */ /* 0x000fe20007f9e0ff */
[----:B--2---:R-:W-:Y:S01]  /*8760*/  IMAD.MOV.U32 R44, RZ, RZ, R60 ;  /* 0x000000ffff2c7224 */ /* 0x004fe200078e003c */
[----:B------:R-:W-:Y:S01]  /*8770*/  ISETP.NE.AND P5, PT, R2, RZ, PT ;  /* 0x000000ff0200720c */ /* 0x000fe20003fa5270 */
[----:B------:R-:W-:Y:S01]  /*8780*/  IMAD.MOV.U32 R39, RZ, RZ, R61 ;  /* 0x000000ffff277224 */ /* 0x000fe200078e003d */
[----:B------:R-:W-:Y:S02]  /*8790*/  LEA.HI.X.SX32 R34, R51, R23, 0x1, P4 ;  /* 0x0000001733227211 */ /* 0x000fe400020f0eff */
[----:B------:R-:W-:-:S04]  /*87a0*/  LEA R48, P4, R33, R44, 0x2 ;  /* 0x0000002c21307211 */ /* 0x000fc800078810ff */
[----:B------:R-:W-:Y:S01]  /*87b0*/  LEA.HI.X R49, R33, R39, R34, 0x2, P4 ;  /* 0x0000002721317211 */ /* 0x000fe200020f1422 */
[----:B---3--:R-:W-:-:S05]  /*87c0*/  IMAD R32, R0, R32, R51 ;  /* 0x0000002000207224 */ /* 0x008fca00078e0233 */
[----:B------:R-:W-:-:S04]  /*87d0*/  IADD3 R35, P2, R29, R32, RZ ;  /* 0x000000201d237210 */ /* 0x000fc80007f5e0ff */
[----:B-1----:R-:W-:Y:S02]  /*87e0*/  LEA.HI.X.SX32 R40, R32, R26, 0x1, P2 ;  /* 0x0000001a20287211 */ /* 0x002fe400010f0eff */
[----:B------:R-:W-:-:S04]  /*87f0*/  LEA R32, P2, R35, R44, 0x2 ;  /* 0x0000002c23207211 */ /* 0x000fc800078410ff */
[----:B------:R-:W-:-:S06]  /*8800*/  LEA.HI.X R33, R35, R39, R40, 0x2, P2 ;  /* 0x0000002723217211 */ /* 0x000fcc00010f1428 */
[----:B------:R-:W5:Y:S01]  /*8810*/  LDG.E.128 R32, desc[UR36][R32.64] ;  /* 0x0000002420207981 */ /* 0x000f62000c1e1d00 */
[----:B------:R-:W-:Y:S05]  /*8820*/  @P1 BRA `(.L_x_1510) ;  /* 0x00000000002c1947 */ /* 0x000fea0003800000 */
[----:B------:R-:W2:Y:S04]  /*8830*/  @P5 LDG.E.128 R56, desc[UR36][R36.64] ;  /* 0x0000002424385981 */ /* 0x000ea8000c1e1d00 */
[----:B------:R-:W1:Y:S02]  /*8840*/  LDS.128 R40, [R27] ;  /* 0x000000001b287984 */ /* 0x000e640000000c00 */
        /* <DEDUP_REMOVED lines=9> */
.L_x_1510:
[----:B------:R-:W2:Y:S04]  /*88e0*/  LDG.E R40, desc[UR36][R46.64+0x8] ;  /* 0x000008242e287981 */ /* 0x000ea8000c1e1900 */
[----:B------:R-:W3:Y:S01]  /*88f0*/  LDS R53, [R52+-0x8] ;  /* 0xfffff80034357984 */ /* 0x000ee20000000800 */
[----:B--2---:R-:W-:-:S05]  /*8900*/  IMAD R40, R0, R40, R51 ;  /* 0x0000002800287224 */ /* 0x004fca00078e0233 */
[----:B------:R-:W-:-:S04]  /*8910*/  IADD3 R40, R40, 0xa0, RZ ;  /* 0x000000a028287810 */ /* 0x000fc80007ffe0ff */
[----:B------:R-:W-:-:S04]  /*8920*/  IADD3 R41, P2, R29, R40, RZ ;  /* 0x000000281d297210 */ /* 0x000fc80007f5e0ff */
[----:B------:R-:W-:Y:S02]  /*8930*/  LEA.HI.X.SX32 R42, R40, R26, 0x1, P2 ;  /* 0x0000001a282a7211 */ /* 0x000fe400010f0eff */
[----:B------:R-:W-:-:S04]  /*8940*/  LEA R40, P2, R41, R44, 0x2 ;  /* 0x0000002c29287211 */ /* 0x000fc800078410ff */
[----:B------:R-:W-:-:S06]  /*8950*/  LEA.HI.X R41, R41, R39, R42, 0x2, P2 ;  /* 0x0000002729297211 */ /* 0x000fcc00010f142a */
[----:B------:R-:W5:Y:S02]  /*8960*/  LDG.E.128 R40, desc[UR36][R40.64] ;  /* 0x0000002428287981 */ /* 0x000f64000c1e1d00 */
[C---:B---3-5:R-:W-:Y:S01]  /*8970*/  FFMA.FTZ R54, R53.reuse, R32, R12 ;  /* 0x0000002035367223 */ /* 0x068fe2000001000c */
[C---:B------:R-:W-:Y:S01]  /*8980*/  FFMA.FTZ R56, R53.reuse, R33, R13 ;  /* 0x0000002135387223 */ /* 0x040fe2000001000d */
[C---:B------:R-:W-:Y:S01]  /*8990*/  FFMA.FTZ R55, R53.reuse, R34, R14 ;  /* 0x0000002235377223 */ /* 0x040fe2000001000e */
[----:B------:R-:W-:Y:S01]  /*89a0*/  FFMA.FTZ R58, R53, R35, R15 ;  /* 0x00000023353a7223 */ /* 0x000fe2000001000f */
[----:B------:R-:W-:Y:S06]  /*89b0*/  @P1 BRA `(.L_x_1511) ;  /* 0x00000000002c1947 */ /* 0x000fec0003800000 */
[----:B------:R-:W2:Y:S04]  /*89c0*/  @P5 LDG.E.128 R12, desc[UR36][R36.64] ;  /* 0x00000024240c5981 */ /* 0x000ea8000c1e1d00 */
[----:B-1----:R-:W1:Y:S02]  /*89d0*/  LDS.128 R32, [R27] ;  /* 0x000000001b207984 */ /* 0x002e640000000c00 */
        /* <DEDUP_REMOVED lines=9> */
.L_x_1511:
[----:B------:R3:W4:Y:S01]  /*8a70*/  LDS R15, [R52] ;  /* 0x00000000340f7984 */ /* 0x0007220000000800 */
[----:B------:R-:W-:Y:S01]  /*8a80*/  IADD3 R46, P2, R46, 0x10, RZ ;  /* 0x000000102e2e7810 */ /* 0x000fe20007f5e0ff */
[----:B------:R-:W-:Y:S02]  /*8a90*/  VIADD R45, R45, 0x4 ;  /* 0x000000042d2d7836 */ /* 0x000fe40000000000 */
[----:B------:R-:W-:Y:S02]  /*8aa0*/  VIADD R51, R51, 0x140 ;  /* 0x0000014033337836 */ /* 0x000fe40000000000 */
[----:B------:R-:W-:Y:S01]  /*8ab0*/  IMAD.X R47, RZ, RZ, R47, P2 ;  /* 0x000000ffff2f7224 */ /* 0x000fe200010e062f */
[----:B------:R-:W-:Y:S01]  /*8ac0*/  ISETP.GE.AND P2, PT, R45, R50, PT ;  /* 0x000000322d00720c */ /* 0x000fe20003f46270 */
[----:B---3--:R-:W-:Y:S02]  /*8ad0*/  VIADD R52, R52, 0x10 ;  /* 0x0000001034347836 */ /* 0x008fe40000000000 */
[C---:B----4-:R-:W-:Y:S01]  /*8ae0*/  FFMA.FTZ R12, R15.reuse, R40, R54 ;  /* 0x000000280f0c7223 */ /* 0x050fe20000010036 */
[C---:B------:R-:W-:Y:S01]  /*8af0*/  FFMA.FTZ R13, R15.reuse, R41, R56 ;  /* 0x000000290f0d7223 */ /* 0x040fe20000010038 */
[C---:B------:R-:W-:Y:S01]  /*8b00*/  FFMA.FTZ R14, R15.reuse, R42, R55 ;  /* 0x0000002a0f0e7223 */ /* 0x040fe20000010037 */
[----:B------:R-:W-:-:S07]  /*8b10*/  FFMA.FTZ R15, R15, R43, R58 ;  /* 0x0000002b0f0f7223 */ /* 0x000fce000001003a */
[----:B------:R-:W-:Y:S05]  /*8b20*/  @!P2 BRA `(.L_x_1512) ;  /* 0xfffffffc0004a947 */ /* 0x000fea000383ffff */
.L_x_1506:
[----:B------:R-:W-:Y:S05]  /*8b30*/  BSYNC B1 ;  /* 0x0000000000017941 */ /* 0x000fea0003800000 */
.L_x_1505:
[----:B------:R-:W-:-:S13]  /*8b40*/  ISETP.GE.AND P2, PT, R31, R18, PT ;  /* 0x000000121f00720c */ /* 0x000fda0003f46270 */
[----:B------:R-:W-:Y:S05]  /*8b50*/  @P2 BRA `(.L_x_1504) ;  /* 0x0000000c008c2947 */ /* 0x000fea0003800000 */
[----:B------:R-:W3:Y:S01]  /*8b60*/  LDC R37, c[0x0][0x288] ;  /* 0x0000a200ff257b82 */ /* 0x000ee20000000800 */
[----:B------:R-:W-:Y:S01]  /*8b70*/  IADD3 R0, -R30, -0x2, R25 ;  /* 0xfffffffe1e007810 */ /* 0x000fe20007ffe119 */
[----:B------:R-:W-:Y:S03]  /*8b80*/  BSSY B1, `(.L_x_1513) ;  /* 0x000004a000017945 */ /* 0x000fe60003800000 */
[----:B------:R-:W-:-:S03]  /*8b90*/  IADD3 R0, R0, -R5, RZ ;  /* 0x8000000500007210 */ /* 0x000fc60007ffe0ff */
[----:B-1----:R-:W1:Y:S01]  /*8ba0*/  LDC.64 R32, c[0x0][0x2e8] ;  /* 0x0000ba00ff207b82 */ /* 0x002e620000000a00 */
[----:B------:R-:W-:Y:S01]  /*8bb0*/  LOP3.LUT P2, RZ, R0, 0x2, RZ, 0xc0, !PT ;  /* 0x0000000200ff7812 */ /* 0x000fe2000784c0ff */
[----:B---3--:R-:W-:-:S04]  /*8bc0*/  IMAD R35, R24, R37, R19 ;  /* 0x0000002518237224 */ /* 0x008fc800078e0213 */
[----:B------:R-:W-:-:S04]  /*8bd0*/  IMAD R35, R35, 0x50, R20 ;  /* 0x0000005023237824 */ /* 0x000fc800078e0214 */
[----:B-1----:R-:W-:-:S04]  /*8be0*/  IMAD.WIDE R32, R35, 0x4, R32 ;  /* 0x0000000423207825 */ /* 0x002fc800078e0220 */
[----:B------:R-:W-:Y:S05]  /*8bf0*/  @P2 BRA `(.L_x_1514) ;  /* 0x0000000400082947 */ /* 0x000fea0003800000 */
[----:B--2---:R-:W1:Y:S01]  /*8c00*/  LDC R41, c[0x0][0x284] ;  /* 0x0000a100ff297b82 */ /* 0x004e620000000800 */
[----:B------:R-:W-:Y:S01]  /*8c10*/  BSSY B2, `(.L_x_1515) ;  /* 0x000003f000027945 */ /* 0x000fe20003800000 */
[----:B-1----:R-:W-:-:S13]  /*8c20*/  ISETP.GE.AND P2, PT, R31, R41, PT ;  /* 0x000000291f00720c */ /* 0x002fda0003f46270 */
        /* <DEDUP_REMOVED lines=10> */
[----:B-1----:R-:W-:-:S04]  /*8cd0*/  IMAD.MOV R34, RZ, RZ, -R35 ;  /* 0x000000ffff227224 */ /* 0x002fc800078e0a23 */
[----:B------:R-:W-:Y:S02]  /*8ce0*/  IMAD R45, R34, R43, RZ ;  /* 0x0000002b222d7224 */ /* 0x000fe400078e02ff */
[----:B------:R-:W-:-:S04]  /*8cf0*/  IMAD.MOV.U32 R34, RZ, RZ, RZ ;  /* 0x000000ffff227224 */ /* 0x000fc800078e00ff */
        /* <DEDUP_REMOVED lines=8> */
[----:B------:R-:W-:Y:S02]  /*8d80*/  @!P1 IMAD.IADD R34, R34, 0x1, -R43 ;  /* 0x0000000122229824 */ /* 0x000fe400078e0a2b */
[----:B------:R-:W-:Y:S02]  /*8d90*/  IMAD R43, R28, R41, RZ ;  /* 0x000000291c2b7224 */ /* 0x000fe400078e02ff */
        /* <DEDUP_REMOVED lines=11> */
[----:B------:R-:W-:Y:S02]  /*8e50*/  IMAD R37, R37, R41, R36 ;  /* 0x0000002925257224 */ /* 0x000fe400078e0224 */
[----:B------:R1:W2:Y:S02]  /*8e60*/  LDS R41, [R38] ;  /* 0x0000000026297984 */ /* 0x0002a40000000800 */
        /* <DEDUP_REMOVED lines=8> */
[----:B-12---:R-:W-:Y:S05]  /*8ef0*/  @P1 BRA `(.L_x_1517) ;  /* 0x0000000000301947 */ /* 0x006fea0003800000 */
[----:B------:R-:W-:Y:S01]  /*8f00*/  ISETP.NE.AND P5, PT, R2, RZ, PT ;  /* 0x000000ff0200720c */ /* 0x000fe20003fa5270 */
        /* <DEDUP_REMOVED lines=11> */
.L_x_1517:
[C---:B-----5:R-:W-:Y:S01]  /*8fc0*/  FFMA.FTZ R12, R41.reuse, R44, R12 ;  /* 0x0000002c290c7223 */ /* 0x060fe2000001000c */
[C---:B------:R-:W-:Y:S01]  /*8fd0*/  FFMA.FTZ R13, R41.reuse, R45, R13 ;  /* 0x0000002d290d7223 */ /* 0x040fe2000001000d */
[C---:B------:R-:W-:Y:S01]  /*8fe0*/  FFMA.FTZ R14, R41.reuse, R46, R14 ;  /* 0x0000002e290e7223 */ /* 0x040fe2000001000e */
[----:B------:R-:W-:-:S07]  /*8ff0*/  FFMA.FTZ R15, R41, R47, R15 ;  /* 0x0000002f290f7223 */ /* 0x000fce000001000f */
.L_x_1516:
[----:B------:R-:W-:Y:S05]  /*9000*/  BSYNC B2 ;  /* 0x0000000000027941 */ /* 0x000fea0003800000 */
.L_x_1515:
[----:B------:R-:W-:-:S07]  /*9010*/  IADD3 R31, R31, 0x2, RZ ;  /* 0x000000021f1f7810 */ /* 0x000fce0007ffe0ff */
.L_x_1514:
[----:B------:R-:W-:Y:S05]  /*9020*/  BSYNC B1 ;  /* 0x0000000000017941 */ /* 0x000fea0003800000 */
.L_x_1513:
[----:B------:R-:W-:-:S13]  /*9030*/  LOP3.LUT P2, RZ, R0, 0xfffffffe, RZ, 0xc0, !PT ;  /* 0xfffffffe00ff7812 */ /* 0x000fda000784c0ff */
[----:B------:R-:W-:Y:S05]  /*9040*/  @!P2 BRA `(.L_x_1504) ;  /* 0x000000080050a947 */ /* 0x000fea0003800000 */
[----:B------:R-:W-:Y:S02]  /*9050*/  IMAD.SHL.U32 R0, R5, 0x4, RZ ;  /* 0x0000000405007824 */ /* 0x000fe400078e00ff */
[----:B--2---:R-:W-:Y:S02]  /*9060*/  IMAD.MOV.U32 R40, RZ, RZ, 0x50 ;  /* 0x00000050ff287424 */ /* 0x004fe400078e00ff */
[C---:B------:R-:W-:Y:S02]  /*9070*/  IMAD R0, R31.reuse, 0x4, -R0 ;  /* 0x000000041f007824 */ /* 0x040fe400078e0a00 */
[----:B------:R-:W-:Y:S02]  /*9080*/  IMAD.MOV.U32 R41, RZ, RZ, RZ ;  /* 0x000000ffff297224 */ /* 0x000fe400078e00ff */
[----:B------:R-:W-:Y:S01]  /*9090*/  IMAD R40, R31, R40, 0xa0 ;  /* 0x000000a01f287424 */ /* 0x000fe200078e0228 */
[----:B------:R-:W-:-:S07]  /*90a0*/  IADD3 R42, R3, R0, RZ ;  /* 0x00000000032a7210 */ /* 0x000fce0007ffe0ff */
.L_x_1524:
[----:B------:R-:W2:Y:S01]  /*90b0*/  LDC R53, c[0x0][0x284] ;  /* 0x0000a100ff357b82 */ /* 0x000ea20000000800 */
[----:B------:R-:W-:Y:S01]  /*90c0*/  VIADD R0, R40, 0xffffff60 ;  /* 0xffffff6028007836 */ /* 0x000fe20000000000 */
[----:B------:R-:W-:Y:S01]  /*90d0*/  BSSY B1, `(.L_x_1518) ;  /* 0x0000045000017945 */ /* 0x000fe20003800000 */
[----:B------:R-:W-:-:S03]  /*90e0*/  IMAD.IADD R52, R42, 0x1, R41 ;  /* 0x000000012a347824 */ /* 0x000fc600078e0229 */
[----:B-1----:R-:W-:Y:S02]  /*90f0*/  IADD3 R7, P2, R21, R0, RZ ;  /* 0x0000000015077210 */ /* 0x002fe40007f5e0ff */
[----:B------:R-:W1:Y:S02]  /*9100*/  LDC.64 R34, c[0x0][0x250] ;  /* 0x00009400ff227b82 */ /* 0x000e640000000a00 */
[----:B------:R-:W-:Y:S02]  /*9110*/  LEA.HI.X.SX32 R0, R0, R23, 0x1, P2 ;  /* 0x0000001700007211 */ /* 0x000fe400010f0eff */
[----:B--2---:R-:W-:Y:S02]  /*9120*/  ISETP.GE.AND P2, PT, R31, R53, PT ;  /* 0x000000351f00720c */ /* 0x004fe40003f46270 */
[----:B-1----:R-:W-:-:S04]  /*9130*/  LEA R6, P4, R7, R34, 0x2 ;  /* 0x0000002207067211 */ /* 0x002fc800078810ff */
[----:B------:R-:W-:-:S07]  /*9140*/  LEA.HI.X R7, R7, R35, R0, 0x2, P4 ;  /* 0x0000002307077211 */ /* 0x000fce00020f1400 */
[----:B------:R-:W-:Y:S05]  /*9150*/  @!P2 BRA `(.L_x_1519) ;  /* 0x0000000000f0a947 */ /* 0x000fea0003800000 */
[----:B------:R-:W-:Y:S01]  /*9160*/  IABS R39, R53 ;  /* 0x0000003500277213 */ /* 0x000fe20000000000 */
[----:B------:R-:W-:Y:S01]  /*9170*/  HFMA2.MMA R36, -RZ, RZ, 0, 0 ;  /* 0x00000000ff247435 */ /* 0x000fe200000001ff */
[----:B------:R-:W-:Y:S01]  /*9180*/  ISETP.GE.AND P2, PT, R31, RZ, PT ;  /* 0x000000ff1f00720c */ /* 0x000fe20003f46270 */
[----:B------:R-:W-:Y:S01]  /*9190*/  ULDC.64 UR4, c[0x0][0x258] ;  /* 0x0000960000047ab9 */ /* 0x000fe20000000a00 */
[----:B------:R-:W1:Y:S01]  /*91a0*/  I2F.RP R38, R39 ;  /* 0x0000002700267306 */ /* 0x000e620000209400 */
[----:B------:R-:W-:-:S07]  /*91b0*/  ISETP.NE.AND P4, PT, R53, RZ, PT ;  /* 0x000000ff3500720c */ /* 0x000fce0003f85270 */
[----:B-1----:R-:W1:Y:S02]  /*91c0*/  MUFU.RCP R38, R38 ;  /* 0x0000002600267308 */ /* 0x002e640000001000 */
[----:B-1----:R-:W-:-:S06]  /*91d0*/  VIADD R43, R38, 0xffffffe ;  /* 0x0ffffffe262b7836 */ /* 0x002fcc0000000000 */
[----:B------:R1:W2:Y:S02]  /*91e0*/  F2I.FTZ.U32.TRUNC.NTZ R37, R43 ;  /* 0x0000002b00257305 */ /* 0x0002a4000021f000 */
[----:B-1----:R1:W3:Y:S01]  /*91f0*/  LDS R43, [R52] ;  /* 0x00000000342b7984 */ /* 0x0022e20000000800 */
[----:B--2---:R-:W-:-:S04]  /*9200*/  IMAD.MOV R0, RZ, RZ, -R37 ;  /* 0x000000ffff007224 */ /* 0x004fc800078e0a25 */
[----:B------:R-:W-:Y:S01]  /*9210*/  IMAD R45, R0, R39, RZ ;  /* 0x00000027002d7224 */ /* 0x000fe200078e02ff */
[----:B------:R-:W-:-:S03]  /*9220*/  IABS R0, R31 ;  /* 0x0000001f00007213 */ /* 0x000fc60000000000 */
[----:B------:R-:W-:-:S04]  /*9230*/  IMAD.HI.U32 R45, R37, R45, R36 ;  /* 0x0000002d252d7227 */ /* 0x000fc800078e0024 */
[----:B------:R-:W-:-:S04]  /*9240*/  IMAD.MOV.U32 R36, RZ, RZ, R0 ;  /* 0x000000ffff247224 */ /* 0x000fc800078e0000 */
[----:B------:R-:W-:-:S04]  /*9250*/  IMAD.HI.U32 R0, R45, R36, RZ ;  /* 0x000000242d007227 */ /* 0x000fc800078e00ff */
[----:B------:R-:W-:-:S04]  /*9260*/  IMAD.MOV R37, RZ, RZ, -R0 ;  /* 0x000000ffff257224 */ /* 0x000fc800078e0a00 */
[----:B------:R-:W-:-:S05]  /*9270*/  IMAD R0, R39, R37, R36 ;  /* 0x0000002527007224 */ /* 0x000fca00078e0224 */
[----:B------:R-:W-:-:S13]  /*9280*/  ISETP.GT.U32.AND P1, PT, R39, R0, PT ;  /* 0x000000002700720c */ /* 0x000fda0003f24070 */
[----:B------:R-:W-:-:S05]  /*9290*/  @!P1 IMAD.IADD R0, R0, 0x1, -R39 ;  /* 0x0000000100009824 */ /* 0x000fca00078e0a27 */
        /* <DEDUP_REMOVED lines=23> */
[----:B-1-3--:R-:W-:Y:S05]  /*9410*/  @P1 BRA `(.L_x_1520) ;  /* 0x0000000000301947 */ /* 0x00afea0003800000 */
        /* <DEDUP_REMOVED lines=12> */
.L_x_1520:
[C---:B-----5:R-:W-:Y:S01]  /*94e0*/  FFMA.FTZ R12, R43.reuse, R44, R12 ;  /* 0x0000002c2b0c7223 */ /* 0x060fe2000001000c */
[C---:B------:R-:W-:Y:S01]  /*94f0*/  FFMA.FTZ R13, R43.reuse, R45, R13 ;  /* 0x0000002d2b0d7223 */ /* 0x040fe2000001000d */
[C---:B------:R-:W-:Y:S01]  /*9500*/  FFMA.FTZ R14, R43.reuse, R46, R14 ;  /* 0x0000002e2b0e7223 */ /* 0x040fe2000001000e */
[----:B------:R-:W-:-:S07]  /*9510*/  FFMA.FTZ R15, R43, R47, R15 ;  /* 0x0000002f2b0f7223 */ /* 0x000fce000001000f */
.L_x_1519:
[----:B------:R-:W-:Y:S05]  /*9520*/  BSYNC B1 ;  /* 0x0000000000017941 */ /* 0x000fea0003800000 */
.L_x_1518:
[----:B------:R-:W-:Y:S01]  /*9530*/  VIADD R38, R31, 0x2 ;  /* 0x000000021f267836 */ /* 0x000fe20000000000 */
[----:B------:R-:W-:Y:S04]  /*9540*/  BSSY B1, `(.L_x_1521) ;  /* 0x000003f000017945 */ /* 0x000fe80003800000 */
[----:B------:R-:W-:-:S13]  /*9550*/  ISETP.GE.AND P2, PT, R38, R53, PT ;  /* 0x000000352600720c */ /* 0x000fda0003f46270 */
[----:B------:R-:W-:Y:S05]  /*9560*/  @!P2 BRA `(.L_x_1522) ;  /* 0x0000000000f0a947 */ /* 0x000fea0003800000 */
[----:B------:R-:W-:Y:S01]  /*9570*/  IABS R39, R53 ;  /* 0x0000003500277213 */ /* 0x000fe20000000000 */
[----:B------:R-:W-:Y:S01]  /*9580*/  IMAD.MOV.U32 R36, RZ, RZ, RZ ;  /* 0x000000ffff247224 */ /* 0x000fe200078e00ff */
[----:B------:R-:W-:Y:S01]  /*9590*/  ISETP.GE.AND P2, PT, R38, RZ, PT ;  /* 0x000000ff2600720c */ /* 0x000fe20003f46270 */
[----:B------:R-:W-:Y:S01]  /*95a0*/  ULDC.64 UR4, c[0x0][0x258] ;  /* 0x0000960000047ab9 */ /* 0x000fe20000000a00 */
[----:B------:R-:W2:Y:S01]  /*95b0*/  I2F.RP R43, R39 ;  /* 0x00000027002b7306 */ /* 0x000ea20000209400 */
[----:B------:R-:W-:-:S07]  /*95c0*/  ISETP.NE.AND P4, PT, R53, RZ, PT ;  /* 0x000000ff3500720c */ /* 0x000fce0003f85270 */
[----:B--2---:R-:W1:Y:S02]  /*95d0*/  MUFU.RCP R43, R43 ;  /* 0x0000002b002b7308 */ /* 0x004e640000001000 */
[----:B-1----:R-:W-:Y:S02]  /*95e0*/  VIADD R44, R43, 0xffffffe ;  /* 0x0ffffffe2b2c7836 */ /* 0x002fe40000000000 */
[----:B------:R1:W2:Y:S04]  /*95f0*/  LDS R43, [R52+0x8] ;  /* 0x00000800342b7984 */ /* 0x0002a80000000800 */
[----:B------:R-:W3:Y:S02]  /*9600*/  F2I.FTZ.U32.TRUNC.NTZ R37, R44 ;  /* 0x0000002c00257305 */ /* 0x000ee4000021f000 */
[----:B---3--:R-:W-:-:S04]  /*9610*/  IMAD.MOV R0, RZ, RZ, -R37 ;  /* 0x000000ffff007224 */ /* 0x008fc800078e0a25 */
        /* <DEDUP_REMOVED lines=10> */
[----:B------:R-:W-:Y:S02]  /*96c0*/  @!P1 IMAD.IADD R0, R0, 0x1, -R39 ;  /* 0x0000000100009824 */ /* 0x000fe400078e0a27 */
[-C--:B------:R-:W-:Y:S02]  /*96d0*/  IMAD R39, R28, R53.reuse, RZ ;  /* 0x000000351c277224 */ /* 0x080fe400078e02ff */
        /* <DEDUP_REMOVED lines=33> */
.L_x_1523:
[C---:B-----5:R-:W-:Y:S01]  /*98f0*/  FFMA.FTZ R12, R43.reuse, R44, R12 ;  /* 0x0000002c2b0c7223 */ /* 0x060fe2000001000c */
[C---:B------:R-:W-:Y:S01]  /*9900*/  FFMA.FTZ R13, R43.reuse, R45, R13 ;  /* 0x0000002d2b0d7223 */ /* 0x040fe2000001000d */
[C---:B------:R-:W-:Y:S01]  /*9910*/  FFMA.FTZ R14, R43.reuse, R46, R14 ;  /* 0x0000002e2b0e7223 */ /* 0x040fe2000001000e */
[----:B------:R-:W-:-:S07]  /*9920*/  FFMA.FTZ R15, R43, R47, R15 ;  /* 0x0000002f2b0f7223 */ /* 0x000fce000001000f */
.L_x_1522:
[----:B------:R-:W-:Y:S05]  /*9930*/  BSYNC B1 ;  /* 0x0000000000017941 */ /* 0x000fea0003800000 */
.L_x_1521:
[----:B------:R-:W-:Y:S01]  /*9940*/  IADD3 R31, R31, 0x4, RZ ;  /* 0x000000041f1f7810 */ /* 0x000fe20007ffe0ff */
[----:B------:R-:W-:Y:S02]  /*9950*/  VIADD R41, R41, 0x10 ;  /* 0x0000001029297836 */ /* 0x000fe40000000000 */
[----:B------:R-:W-:Y:S01]  /*9960*/  VIADD R40, R40, 0x140 ;  /* 0x0000014028287836 */ /* 0x000fe20000000000 */
[----:B------:R-:W-:-:S13]  /*9970*/  ISETP.GE.AND P2, PT, R31, R18, PT ;  /* 0x000000121f00720c */ /* 0x000fda0003f46270 */
[----:B------:R-:W-:Y:S05]  /*9980*/  @!P2 BRA `(.L_x_1524) ;  /* 0xfffffff400c8a947 */ /* 0x000fea000383ffff */
.L_x_1504:
[----:B------:R-:W-:Y:S05]  /*9990*/  BSYNC B0 ;  /* 0x0000000000007941 */ /* 0x000fea0003800000 */
.L_x_1503:
        /* <DEDUP_REMOVED lines=9> */
[----:B------:R-:W-:-:S05]  /*9a30*/  LEA.HI.X R7, R3, R29, R0, 0x2, P0 ;  /* 0x0000001d03077211 */ /* 0x000fca00000f1400 */
[----:B------:R1:W5:Y:S01]  /*9a40*/  LDG.E.128 R32, desc[UR36][R6.64] ;  /* 0x0000002406207981 */ /* 0x000362000c1e1d00 */
[----:B------:R-:W-:Y:S04]  /*9a50*/  BSSY B1, `(.L_x_1527) ;  /* 0x0000017000017945 */ /* 0x000fe80003800000 */
[----:B------:R-:W-:Y:S05]  /*9a60*/  @P1 BRA `(.L_x_1528) ;  /* 0x0000000000541947 */ /* 0x000fea0003800000 */
[----:B------:R-:W-:-:S13]  /*9a70*/  ISETP.NE.AND P2, PT, R2, RZ, PT ;  /* 0x000000ff0200720c */ /* 0x000fda0003f45270 */
[----:B------:R-:W3:Y:S08]  /*9a80*/  @P2 LDC R0, c[0x0][0x288] ;  /* 0x0000a200ff002b82 */ /* 0x000ef00000000800 */
[----:B------:R-:W4:Y:S01]  /*9a90*/  @P2 LDC.64 R2, c[0x0][0x2e8] ;  /* 0x0000ba00ff022b82 */ /* 0x000f220000000a00 */
[----:B---3--:R-:W-:-:S04]  /*9aa0*/  @P2 IMAD R19, R24, R0, R19 ;  /* 0x0000000018132224 */ /* 0x008fc800078e0213 */
[----:B-1----:R-:W-:-:S04]  /*9ab0*/  @P2 IMAD R7, R19, 0x50, R20 ;  /* 0x0000005013072824 */ /* 0x002fc800078e0214 */
[----:B----4-:R-:W-:-:S05]  /*9ac0*/  @P2 IMAD.WIDE R6, R7, 0x4, R2 ;  /* 0x0000000407062825 */ /* 0x010fca00078e0202 */
[----:B0-----:R-:W3:Y:S01]  /*9ad0*/  @P2 LDG.E.128 R24, desc[UR36][R6.64] ;  /* 0x0000002406182981 */ /* 0x001ee2000c1e1d00 */
        /* <DEDUP_REMOVED lines=9> */
[----:B---3--:R-:W-:Y:S01]  /*9b70*/  @P2 FMUL.FTZ R32, R32, R24 ;  /* 0x0000001820202220 */ /* 0x008fe20000410000 */
[----:B------:R-:W-:Y:S01]  /*9b80*/  @P2 FMUL.FTZ R33, R33, R25 ;  /* 0x0000001921212220 */ /* 0x000fe20000410000 */
[----:B------:R-:W-:Y:S01]  /*9b90*/  @P2 FMUL.FTZ R34, R34, R26 ;  /* 0x0000001a22222220 */ /* 0x000fe20000410000 */
[----:B------:R-:W-:-:S05]  /*9ba0*/  @P2 FMUL.FTZ R35, R35, R27 ;  /* 0x0000001b23232220 */ /* 0x000fca0000410000 */
[----:B------:R3:W-:Y:S02]  /*9bb0*/  STG.E.128 desc[UR36][R2.64], R32 ;  /* 0x0000002002007986 */ /* 0x0007e4000c101d24 */
.L_x_1528:
[----:B------:R-:W-:Y:S05]  /*9bc0*/  BSYNC B1 ;  /* 0x0000000000017941 */ /* 0x000fea0003800000 */
.L_x_1527:
[----:B------:R-:W4:Y:S01]  /*9bd0*/  S2UR UR5, SR_CgaCtaId ;  /* 0x00000000000579c3 */ /* 0x000f220000008800 */
[----:B------:R-:W-:Y:S01]  /*9be0*/  UMOV UR4, 0x400 ;  /* 0x0000040000047882 */ /* 0x000fe20000000000 */
[----:B------:R-:W-:Y:S01]  /*9bf0*/  IMAD.IADD R18, R18, 0x1, -R5 ;  /* 0x0000000112127824 */ /* 0x000fe200078e0a05 */
[----:B------:R-:W-:-:S04]  /*9c00*/  UIADD3 UR4, UR4, 0x410, URZ ;  /* 0x0000041004047890 */ /* 0x000fc8000fffe03f */
[----:B----4-:R-:W-:-:S06]  /*9c10*/  ULEA UR4, UR5, UR4, 0x18 ;  /* 0x0000000405047291 */ /* 0x010fcc000f8ec03f */
[----:B---3--:R-:W-:-:S05]  /*9c20*/  MOV R3, UR4 ;  /* 0x0000000400037c02 */ /* 0x008fca0008000f00 */
[----:B------:R-:W-:-:S06]  /*9c30*/  IMAD R5, R18, 0x4, R3 ;  /* 0x0000000412057824 */ /* 0x000fcc00078e0203 */
[----:B------:R-:W3:Y:S02]  /*9c40*/  LDS R5, [R5] ;  /* 0x0000000005057984 */ /* 0x000ee40000000800 */
[C---:B---3-5:R-:W-:Y:S01]  /*9c50*/  FFMA.FTZ R12, R5.reuse, R32, R12 ;  /* 0x00000020050c7223 */ /* 0x068fe2000001000c */
[C---:B------:R-:W-:Y:S01]  /*9c60*/  FFMA.FTZ R13, R5.reuse, R33, R13 ;  /* 0x00000021050d7223 */ /* 0x040fe2000001000d */
[C---:B------:R-:W-:Y:S01]  /*9c70*/  FFMA.FTZ R14, R5.reuse, R34, R14 ;  /* 0x00000022050e7223 */ /* 0x040fe2000001000e */
[----:B------:R-:W-:-:S07]  /*9c80*/  FFMA.FTZ R15, R5, R35, R15 ;  /* 0x00000023050f7223 */ /* 0x000fce000001000f */
.L_x_1526:
[----:B------:R-:W-:Y:S05]  /*9c90*/  BSYNC B0 ;  /* 0x0000000000007941 */ /* 0x000fea0003800000 */
.L_x_1525:
[----:B------:R-:W-:Y:S01]  /*9ca0*/  VIADD R0, R22, 0x1f ;  /* 0x0000001f16007836 */ /* 0x000fe20000000000 */
[----:B------:R-:W-:Y:S04]  /*9cb0*/  BAR.SYNC.DEFER_BLOCKING 0x0 ;  /* 0x0000000000007b1d */ /* 0x000fe80000010000 */
[----:B------:R-:W-:Y:S02]  /*9cc0*/  ISETP.GT.U32.OR P0, PT, R0, 0x3e, P3 ;  /* 0x0000003e0000780c */ /* 0x000fe40001f04470 */
[----:B------:R-:W-:Y:S11]  /*9cd0*/  @P3 BRA `(.L_x_1529) ;  /* 0x0000000000383947 */ /* 0x000ff60003800000 */
[----:B------:R-:W-:Y:S01]  /*9ce0*/  LOP3.LUT R0, R22, 0xffffffe0, RZ, 0xc0, !PT ;  /* 0xffffffe016007812 */ /* 0x000fe200078ec0ff */
[----:B------:R-:W-:Y:S01]  /*9cf0*/  IMAD R30, R30, 0x50, R20 ;  /* 0x000000501e1e7824 */ /* 0x000fe200078e0214 */
[----:B------:R-:W-:Y:S05]  /*9d00*/  WARPSYNC.ALL ;  /* 0x0000000000007948 */ /* 0x000fea0003800000 */
[----:B------:R-:W-:Y:S01]  /*9d10*/  ISETP.NE.AND P1, PT, R0, 0x20, PT ;  /* 0x000000200000780c */ /* 0x000fe20003f25270 */
[----:B------:R-:W-:Y:S01]  /*9d20*/  IMAD R30, R30, 0x4, R3 ;  /* 0x000000041e1e7824 */ /* 0x000fe200078e0203 */
[----:B------:R-:W-:-:S11]  /*9d30*/  ISETP.GT.AND P2, PT, R22, 0x1f, PT ;  /* 0x0000001f1600780c */ /* 0x000fd60003f44270 */
[----:B------:R-:W-:Y:S01]  /*9d40*/  @!P1 STS.128 [R30+-0x140], R12 ;  /* 0xfffec00c1e009388 */ /* 0x000fe20000000c00 */
[----:B------:R-:W-:Y:S06]  /*9d50*/  BAR.SYNC.DEFER_BLOCKING 0x0 ;  /* 0x0000000000007b1d */ /* 0x000fec0000010000 */
[----:B-1----:R-:W1:Y:S02]  /*9d60*/  @!P2 LDS.128 R4, [R30] ;  /* 0x000000001e04a984 */ /* 0x002e640000000c00 */
[----:B-1----:R-:W-:Y:S01]  /*9d70*/  @!P2 FADD.FTZ R12, R12, R4 ;  /* 0x000000040c0ca221 */ /* 0x002fe20000010000 */
[----:B------:R-:W-:Y:S01]  /*9d80*/  @!P2 FADD.FTZ R13, R13, R5 ;  /* 0x000000050d0da221 */ /* 0x000fe20000010000 */
[----:B------:R-:W-:Y:S01]  /*9d90*/  @!P2 FADD.FTZ R14, R14, R6 ;  /* 0x000000060e0ea221 */ /* 0x000fe20000010000 */
[----:B------:R-:W-:Y:S01]  /*9da0*/  @!P2 FADD.FTZ R15, R15, R7 ;  /* 0x000000070f0fa221 */ /* 0x000fe20000010000 */
[----:B------:R-:W-:Y:S06]  /*9db0*/  BAR.SYNC.DEFER_BLOCKING 0x0 ;  /* 0x0000000000007b1d */ /* 0x000fec0000010000 */
.L_x_1529:
[----:B------:R-:W-:Y:S05]  /*9dc0*/  @P0 EXIT ;  /* 0x000000000000094d */ /* 0x000fea0003800000 */
[----:B------:R-:W3:Y:S02]  /*9dd0*/  LDC R0, c[0x0][0x308] ;  /* 0x0000c200ff007b82 */ /* 0x000ee40000000800 */
[----:B---3--:R-:W-:-:S13]  /*9de0*/  ISETP.NE.AND P0, PT, R0, 0x2, PT ;  /* 0x000000020000780c */ /* 0x008fda0003f05270 */
[----:B------:R-:W3:Y:S01]  /*9df0*/  @P0 LDC.64 R2, c[0x0][0x210] ;  /* 0x00008400ff020b82 */ /* 0x000ee20000000a00 */
[----:B------:R-:W-:-:S04]  /*9e00*/  @P0 IMAD R5, R17, 0x50, R20 ;  /* 0x0000005011050824 */ /* 0x000fc800078e0214 */
[----:B---3--:R-:W-:-:S05]  /*9e10*/  @P0 IMAD.WIDE R2, R5, 0x4, R2 ;  /* 0x0000000405020825 */ /* 0x008fca00078e0202 */
[----:B------:R3:W-:Y:S01]  /*9e20*/  @P0 STG.E.128 desc[UR36][R2.64], R12 ;  /* 0x0000000c02000986 */ /* 0x0007e2000c101d24 */
[----:B------:R-:W-:Y:S05]  /*9e30*/  @P0 EXIT ;  /* 0x000000000000094d */ /* 0x000fea0003800000 */
[----:B---3--:R-:W3:Y:S01]  /*9e40*/  LDC.64 R2, c[0x0][0x300] ;  /* 0x0000c000ff027b82 */ /* 0x008ee20000000a00 */
[----:B------:R-:W-:Y:S01]  /*9e50*/  IMAD R17, R17, 0x50, R20 ;  /* 0x0000005011117824 */ /* 0x000fe200078e0214 */
[----:B------:R-:W-:Y:S01]  /*9e60*/  ULDC.64 UR4, c[0x0][0x210] ;  /* 0x0000840000047ab9 */ /* 0x000fe20000000a00 */
[----:B---3--:R-:W3:Y:S02]  /*9e70*/  LDG.E R2, desc[UR36][R2.64] ;  /* 0x0000002402027981 */ /* 0x008ee4000c1e1900 */
[C---:B---3--:R-:W-:Y:S01]  /*9e80*/  FMUL.FTZ R12, R2.reuse, R12 ;  /* 0x0000000c020c7220 */ /* 0x048fe20000410000 */
[C---:B------:R-:W-:Y:S01]  /*9e90*/  FMUL.FTZ R13, R2.reuse, R13 ;  /* 0x0000000d020d7220 */ /* 0x040fe20000410000 */
[C---:B------:R-:W-:Y:S01]  /*9ea0*/  FMUL.FTZ R14, R2.reuse, R14 ;  /* 0x0000000e020e7220 */ /* 0x040fe20000410000 */
[----:B------:R-:W-:-:S03]  /*9eb0*/  FMUL.FTZ R15, R2, R15 ;  /* 0x0000000f020f7220 */ /* 0x000fc60000410000 */
[----:B------:R-:W3:Y:S08]  /*9ec0*/  F2I.S8.NTZ R12, R12 ;  /* 0x0000000c000c7305 */ /* 0x000ef00000202100 */
[----:B------:R-:W4:Y:S01]  /*9ed0*/  F2I.S8.NTZ R13, R13 ;  /* 0x0000000d000d7305 */ /* 0x000f220000202100 */
[----:B---3--:R-:W-:-:S07]  /*9ee0*/  PRMT R0, R12, 0x8880, RZ ;  /* 0x000088800c007816 */ /* 0x008fce00000000ff */
[----:B------:R-:W3:Y:S01]  /*9ef0*/  F2I.S8.NTZ R14, R14 ;  /* 0x0000000e000e7305 */ /* 0x000ee20000202100 */
[----:B------:R-:W-:Y:S02]  /*9f00*/  PRMT R0, R0, 0x7710, RZ ;  /* 0x0000771000007816 */ /* 0x000fe400000000ff */
[----:B----4-:R-:W-:-:S05]  /*9f10*/  PRMT R4, R13, 0x8880, RZ ;  /* 0x000088800d047816 */ /* 0x010fca00000000ff */
[----:B------:R-:W4:Y:S01]  /*9f20*/  F2I.S8.NTZ R15, R15 ;  /* 0x0000000f000f7305 */ /* 0x000f220000202100 */
[----:B------:R-:W-:Y:S02]  /*9f30*/  LOP3.LUT R3, R0, 0xff, RZ, 0xc0, !PT ;  /* 0x000000ff00037812 */ /* 0x000fe400078ec0ff */
[----:B------:R-:W-:Y:S02]  /*9f40*/  PRMT R2, R4, 0x7710, RZ ;  /* 0x0000771004027816 */ /* 0x000fe400000000ff */
[----:B---3--:R-:W-:Y:S02]  /*9f50*/  PRMT R0, R14, 0x8880, RZ ;  /* 0x000088800e007816 */ /* 0x008fe400000000ff */
        /* <DEDUP_REMOVED lines=10> */
.L_x_1333:
[----:B---3--:R-:W-:Y:S01]  /*a000*/  HFMA2.MMA R11, -RZ, RZ, 0, 1.847743988037109375e-06 ;  /* 0x0000001fff0b7435 */ /* 0x008fe200000001ff */
[----:B------:R-:W-:Y:S02]  /*a010*/  IMAD.MOV.U32 R12, RZ, RZ, 0x10 ;  /* 0x00000010ff0c7424 */ /* 0x000fe400078e00ff */
[----:B-1----:R-:W-:-:S08]  /*a020*/  IMAD.MOV.U32 R15, RZ, RZ, -0x1 ;  /* 0xffffffffff0f7424 */ /* 0x002fd000078e00ff */
[----:B------:R-:W-:Y:S05]  /*a030*/  WARPSYNC.COLLECTIVE R15, `(.L_x_1530) ;  /* 0x000000000f087348 */ /* 0x000fea0003c00000 */
[----:B------:R0:W1:Y:S02]  /*a040*/  SHFL.BFLY P6, R14, R13, R12, R11 ;  /* 0x0c00000c0d0e7389 */ /* 0x00006400000c000b */
[----:B01----:R-:W-:Y:S01]  /*a050*/  ENDCOLLECTIVE ;  /* 0x000000000000791b */ /* 0x003fe20003800000 */
.L_x_1530:
[----:B------:R-:W-:Y:S02]  /*a060*/  IMAD.MOV.U32 R12, RZ, RZ, 0x8 ;  /* 0x00000008ff0c7424 */ /* 0x000fe400078e00ff */
[----:B------:R-:W-:-:S04]  /*a070*/  FADD.FTZ R0, R13, R14 ;  /* 0x0000000e0d007221 */ /* 0x000fc80000010000 */
[----:B------:R-:W-:-:S07]  /*a080*/  IMAD.MOV.U32 R13, RZ, RZ, R0 ;  /* 0x000000ffff0d7224 */ /* 0x000fce00078e0000 */
[----:B------:R-:W-:Y:S05]  /*a090*/  WARPSYNC.COLLECTIVE R15, `(.L_x_1531) ;  /* 0x000000000f087348 */ /* 0x000fea0003c00000 */
[----:B------:R0:W1:Y:S02]  /*a0a0*/  SHFL.BFLY P6, R14, R13, R12, R11 ;  /* 0x0c00000c0d0e7389 */ /* 0x00006400000c000b */
[----:B01----:R-:W-:Y:S01]  /*a0b0*/  ENDCOLLECTIVE ;  /* 0x000000000000791b */ /* 0x003fe20003800000 */
.L_x_1531:
[----:B------:R-:W-:Y:S01]  /*a0c0*/  MOV R12, 0x4 ;  /* 0x00000004000c7802 */ /* 0x000fe20000000f00 */
[----:B------:R-:W-:-:S04]  /*a0d0*/  FADD.FTZ R3, R0, R14 ;  /* 0x0000000e00037221 */ /* 0x000fc80000010000 */
[----:B------:R-:W-:-:S07]  /*a0e0*/  IMAD.MOV.U32 R13, RZ, RZ, R3 ;  /* 0x000000ffff0d7224 */ /* 0x000fce00078e0003 */
[----:B------:R-:W-:Y:S05]  /*a0f0*/  WARPSYNC.COLLECTIVE R15, `(.L_x_1532) ;  /* 0x000000000f087348 */ /* 0x000fea0003c00000 */
[----:B------:R0:W1:Y:S02]  /*a100*/  SHFL.BFLY P6, R14, R13, R12, R11 ;  /* 0x0c00000c0d0e7389 */ /* 0x00006400000c000b */
[----:B01----:R-:W-:Y:S01]  /*a110*/  ENDCOLLECTIVE ;  /* 0x000000000000791b */ /* 0x003fe20003800000 */
.L_x_1532:
[----:B------:R-:W-:Y:S02]  /*a120*/  IMAD.MOV.U32 R12, RZ, RZ, 0x2 ;  /* 0x00000002ff0c7424 */ /* 0x000fe400078e00ff */
[----:B------:R-:W-:-:S04]  /*a130*/  FADD.FTZ R4, R3, R14 ;  /* 0x0000000e03047221 */ /* 0x000fc80000010000 */
[----:B------:R-:W-:-:S07]  /*a140*/  IMAD.MOV.U32 R13, RZ, RZ, R4 ;  /* 0x000000ffff0d7224 */ /* 0x000fce00078e0004 */
[----:B------:R-:W-:Y:S05]  /*a150*/  WARPSYNC.COLLECTIVE R15, `(.L_x_1533) ;  /* 0x000000000f087348 */ /* 0x000fea0003c00000 */
[----:B------:R0:W1:Y:S02]  /*a160*/  SHFL.BFLY P6, R14, R13, R12, R11 ;  /* 0x0c00000c0d0e7389 */ /* 0x00006400000c000b */
[----:B01----:R-:W-:Y:S01]  /*a170*/  ENDCOLLECTIVE ;  /* 0x000000000000791b */ /* 0x003fe20003800000 */
.L_x_1533:
[----:B------:R-:W-:Y:S02]  /*a180*/  IMAD.MOV.U32 R12, RZ, RZ, 0x1 ;  /* 0x00000001ff0c7424 */ /* 0x000fe400078e00ff */
[----:B------:R-:W-:-:S04]  /*a190*/  FADD.FTZ R6, R4, R14 ;  /* 0x0000000e04067221 */ /* 0x000fc80000010000 */
[----:B------:R-:W-:-:S07]  /*a1a0*/  IMAD.MOV.U32 R13, RZ, RZ, R6 ;  /* 0x000000ffff0d7224 */ /* 0x000fce00078e0006 */
[----:B------:R-:W-:Y:S05]  /*a1b0*/  WARPSYNC.COLLECTIVE R15, `(.L_x_1534) ;  /* 0x000000000f087348 */ /* 0x000fea0003c00000 */
[----:B------:R0:W1:Y:S02]  /*a1c0*/  SHFL.BFLY P6, R14, R13, R12, R11 ;  /* 0x0c00000c0d0e7389 */ /* 0x00006400000c000b */
[----:B01----:R-:W-:Y:S01]  /*a1d0*/  ENDCOLLECTIVE ;  /* 0x000000000000791b */ /* 0x003fe20003800000 */
.L_x_1534:
[----:B------:R-:W-:Y:S05]  /*a1e0*/  BRA `(.L_x_1535) ;  /* 0xffffff7c002c7947 */ /* 0x000fea000383ffff */
.L_x_1467:
[----:B------:R-:W-:Y:S01]  /*a1f0*/  HFMA2.MMA R12, -RZ, RZ, 0, 1.1920928955078125e-07 ;  /* 0x00000002ff0c7435 */ /* 0x000fe200000001ff */
[----:B------:R-:W-:Y:S01]  /*a200*/  BSSY B1, `(.L_x_1536) ;  /* 0x0000006000017945 */ /* 0x000fe20003800000 */
[----:B------:R-:W-:Y:S02]  /*a210*/  IMAD.MOV.U32 R11, RZ, RZ, 0x1f ;  /* 0x0000001fff0b7424 */ /* 0x000fe400078e00ff */
[----:B-12---:R-:W-:-:S07]  /*a220*/  IMAD.MOV.U32 R15, RZ, RZ, -0x1 ;  /* 0xffffffffff0f7424 */ /* 0x006fce00078e00ff */
[----:B---34-:R-:W-:Y:S05]  /*a230*/  WARPSYNC.COLLECTIVE R15, `(.L_x_1537) ;  /* 0x000000000f087348 */ /* 0x018fea0003c00000 */
[----:B------:R0:W1:Y:S02]  /*a240*/  SHFL.BFLY P6, R14, R13, R12, R11 ;  /* 0x0c00000c0d0e7389 */ /* 0x00006400000c000b */
[----:B01-34-:R-:W-:Y:S01]  /*a250*/  ENDCOLLECTIVE ;  /* 0x000000000000791b */ /* 0x01bfe20003800000 */
.L_x_1537:
[----:B------:R-:W-:Y:S05]  /*a260*/  BSYNC B1 ;  /* 0x0000000000017941 */ /* 0x000fea0003800000 */
.L_x_1536:
[----:B------:R-:W-:Y:S01]  /*a270*/  FADD.FTZ R13, R13, R14 ;  /* 0x0000000e0d0d7221 */ /* 0x000fe20000010000 */
[----:B------:R-:W-:Y:S01]  /*a280*/  IMAD.MOV.U32 R12, RZ, RZ, 0x1 ;  /* 0x00000001ff0c7424 */ /* 0x000fe200078e00ff */
[----:B------:R-:W-:Y:S01]  /*a290*/  MOV R11, 0x1f ;  /* 0x0000001f000b7802 */ /* 0x000fe20000000f00 */
[----:B------:R-:W-:-:S07]  /*a2a0*/  IMAD.MOV.U32 R15, RZ, RZ, -0x1 ;  /* 0xffffffffff0f7424 */ /* 0x000fce00078e00ff */
[----:B------:R-:W-:Y:S05]  /*a2b0*/  WARPSYNC.COLLECTIVE R15, `(.L_x_1538) ;  /* 0x000000000f087348 */ /* 0x000fea0003c00000 */
[----:B------:R0:W1:Y:S02]  /*a2c0*/  SHFL.BFLY P6, R14, R13, R12, R11 ;  /* 0x0c00000c0d0e7389 */ /* 0x00006400000c000b */
[----:B01----:R-:W-:Y:S01]  /*a2d0*/  ENDCOLLECTIVE ;  /* 0x000000000000791b */ /* 0x003fe20003800000 */
.L_x_1538:
[----:B------:R-:W-:Y:S05]  /*a2e0*/  BRA `(.L_x_1539) ;  /* 0xffffffc8005c7947 */ /* 0x000fea000383ffff */
.L_x_1471:
[----:B-1----:R-:W-:Y:S01]  /*a2f0*/  HFMA2.MMA R11, -RZ, RZ, 0, 1.847743988037109375e-06 ;  /* 0x0000001fff0b7435 */ /* 0x002fe200000001ff */
[----:B------:R-:W-:Y:S01]  /*a300*/  BSSY B0, `(.L_x_1540) ;  /* 0x0000007000007945 */ /* 0x000fe20003800000 */
[----:B------:R-:W-:Y:S02]  /*a310*/  IMAD.MOV.U32 R13, RZ, RZ, R124 ;  /* 0x000000ffff0d7224 */ /* 0x000fe400078e007c */
[----:B------:R-:W-:Y:S02]  /*a320*/  IMAD.MOV.U32 R12, RZ, RZ, 0x10 ;  /* 0x00000010ff0c7424 */ /* 0x000fe400078e00ff */
[----:B------:R-:W-:-:S07]  /*a330*/  IMAD.MOV.U32 R15, RZ, RZ, -0x1 ;  /* 0xffffffffff0f7424 */ /* 0x000fce00078e00ff */
[----:B---34-:R-:W-:Y:S05]  /*a340*/  WARPSYNC.COLLECTIVE R15, `(.L_x_1541) ;  /* 0x000000000f087348 */ /* 0x018fea0003c00000 */
[----:B------:R0:W1:Y:S02]  /*a350*/  SHFL.BFLY P6, R14, R13, R12, R11 ;  /* 0x0c00000c0d0e7389 */ /* 0x00006400000c000b */
[----:B01-34-:R-:W-:Y:S01]  /*a360*/  ENDCOLLECTIVE ;  /* 0x000000000000791b */ /* 0x01bfe20003800000 */
.L_x_1541:
[----:B------:R-:W-:Y:S05]  /*a370*/  BSYNC B0 ;  /* 0x0000000000007941 */ /* 0x000fea0003800000 */
.L_x_1540:
[----:B------:R-:W-:Y:S01]  /*a380*/  FMNMX.FTZ R13, R14, R124, !PT ;  /* 0x0000007c0e0d7209 */ /* 0x000fe20007810000 */
[----:B------:R-:W-:Y:S01]  /*a390*/  IMAD.MOV.U32 R12, RZ, RZ, 0x8 ;  /* 0x00000008ff0c7424 */ /* 0x000fe200078e00ff */
[----:B------:R-:W-:Y:S01]  /*a3a0*/  MOV R15, 0xffffffff ;  /* 0xffffffff000f7802 */ /* 0x000fe20000000f00 */
[----:B------:R-:W-:-:S07]  /*a3b0*/  IMAD.MOV.U32 R11, RZ, RZ, 0x1f ;  /* 0x0000001fff0b7424 */ /* 0x000fce00078e00ff */
[----:B------:R-:W-:Y:S05]  /*a3c0*/  WARPSYNC.COLLECTIVE R15, `(.L_x_1542) ;  /* 0x000000000f087348 */ /* 0x000fea0003c00000 */
[----:B------:R0:W1:Y:S02]  /*a3d0*/  SHFL.BFLY P6, R14, R13, R12, R11 ;  /* 0x0c00000c0d0e7389 */ /* 0x00006400000c000b */
[----:B01----:R-:W-:Y:S01]  /*a3e0*/  ENDCOLLECTIVE ;  /* 0x000000000000791b */ /* 0x003fe20003800000 */
.L_x_1542:
[----:B------:R-:W-:Y:S01]  /*a3f0*/  IMAD.MOV.U32 R12, RZ, RZ, 0x4 ;  /* 0x00000004ff0c7424 */ /* 0x000fe200078e00ff */
[----:B------:R-:W-:-:S05]  /*a400*/  FMNMX.FTZ R0, R13, R14, !PT ;  /* 0x0000000e0d007209 */ /* 0x000fca0007810000 */
[----:B------:R-:W-:-:S07]  /*a410*/  IMAD.MOV.U32 R13, RZ, RZ, R0 ;  /* 0x000000ffff0d7224 */ /* 0x000fce00078e0000 */
[----:B------:R-:W-:Y:S05]  /*a420*/  WARPSYNC.COLLECTIVE R15, `(.L_x_1543) ;  /* 0x000000000f087348 */ /* 0x000fea0003c00000 */
[----:B------:R0:W1:Y:S02]  /*a430*/  SHFL.BFLY P6, R14, R13, R12, R11 ;  /* 0x0c00000c0d0e7389 */ /* 0x00006400000c000b */
[----:B01----:R-:W-:Y:S01]  /*a440*/  ENDCOLLECTIVE ;  /* 0x000000000000791b */ /* 0x003fe20003800000 */
.L_x_1543:
[----:B------:R-:W-:Y:S05]  /*a450*/  BRA `(.L_x_1544) ;  /* 0xffffffc800b07947 */ /* 0x000fea000383ffff */
.L_x_1545:
        /* <DEDUP_REMOVED lines=10> */
.L_x_3327:


//--------------------- .text._ZN4mmha33masked_multihead_attention_kernelIfLi80ELi128ELi1ELi32ELi256ELb1ELb0EEEv26Multihead_attention_paramsIT_XT5_EE --------------------------
	.section	.text._ZN4mmha33masked_multihead_attention_kernelIfLi80ELi128ELi1ELi32ELi256ELb1ELb0EEEv26Multihead_attention_paramsIT_XT5_EE,"ax",@progbits
	.align	128
        .global         _ZN4mmha33masked_multihead_attention_kernelIfLi80ELi128ELi1ELi32ELi256ELb1ELb0EEEv26Multihead_attention_paramsIT_XT5_EE
        .type           _ZN4mmha33masked_multihead_attention_kernelIfLi80ELi128ELi1ELi32ELi256ELb1ELb0EEEv26Multihead_attention_paramsIT_XT5_EE,@function
        .size           _ZN4mmha33masked_multihead_attention_kernelIfLi80ELi128ELi1ELi32ELi256ELb1ELb0EEEv26Multihead_attention_paramsIT_XT5_EE,(.L_x_3328 - _ZN4mmha33masked_multihead_attention_kernelIfLi80ELi128ELi1ELi32ELi256ELb1ELb0EEEv26Multihead_attention_paramsIT_XT5_EE)
        .other          _ZN4mmha33masked_multihead_attention_kernelIfLi80ELi128ELi1ELi32ELi256ELb1ELb0EEEv26Multihead_attention_paramsIT_XT5_EE,@"STO_CUDA_ENTRY STV_DEFAULT"
_ZN4mmha33masked_multihead_attention_kernelIfLi80ELi128ELi1ELi32ELi256ELb1ELb0EEEv26Multihead_attention_paramsIT_XT5_EE:
.text._ZN4mmha33masked_multihead_attention_kernelIfLi80ELi128ELi1ELi32ELi256ELb1ELb0EEEv26Multihead_attention_paramsIT_XT5_EE:
        /* <DEDUP_REMOVED lines=13> */
.L_x_1546:
[----:B------:R-:W0:Y:S08]  /*00d0*/  LDC R21, c[0x0][0x280] ;  /* 0x0000a000ff157b82 */ /* 0x000e300000000800 */
[----:B------:R-:W1:Y:S08]  /*00e0*/  LDC.64 R4, c[0x0][0x328] ;  /* 0x0000ca00ff047b82 */ /* 0x000e700000000a00 */
[----:B------:R-:W2:Y:S08]  /*00f0*/  LDC.64 R10, c[0x0][0x2f0] ;  /* 0x0000bc00ff0a7b82 */ /* 0x000eb00000000a00 */
[----:B------:R-:W3:Y:S01]  /*0100*/  LDC R34, c[0x0][0x29c] ;  /* 0x0000a700ff227b82 */ /* 0x000ee20000000800 */
[----:B0-----:R-:W-:Y:S01]  /*0110*/  IABS R3, R21 ;  /* 0x0000001500037213 */ /* 0x001fe20000000000 */
[----:B------:R-:W-:Y:S01]  /*0120*/  IMAD.MOV.U32 R13, RZ, RZ, RZ ;  /* 0x000000ffff0d7224 */ /* 0x000fe200078e00ff */
        /* <DEDUP_REMOVED lines=15> */
[----:B------:R-:W-:-:S04]  /*0220*/  IMAD.HI.U32 R7, R7, R0, RZ ;  /* 0x0000000007077227 */ /* 0x000fc800078e00ff */
[----:B-----5:R-:W-:-:S04]  /*0230*/  IMAD.MOV R4, RZ, RZ, -R7 ;  /* 0x000000ffff047224 */ /* 0x020fc800078e0a07 */
[----:B------:R-:W-:Y:S01]  /*0240*/  IMAD R0, R3, R4, R0 ;  /* 0x0000000403007224 */ /* 0x000fe200078e0200 */
[----:B------:R-:W-:-:S04]  /*0250*/  ISETP.NE.U32.AND P0, PT, R10, RZ, PT ;  /* 0x000000ff0a00720c */ /* 0x000fc80003f05070 */
[----:B------:R-:W-:Y:S02]  /*0260*/  ISETP.GT.U32.AND P1, PT, R3, R0, PT ;  /* 0x000000000300720c */ /* 0x000fe40003f24070 */
[----:B------:R-:W-:-:S04]  /*0270*/  ISETP.NE.AND.EX P0, PT, R11, RZ, PT, P0 ;  /* 0x000000ff0b00720c */ /* 0x000fc80003f05300 */
[----:B---3--:R-:W-:-:S07]  /*0280*/  ISETP.EQ.AND P3, PT, R34, RZ, P0 ;  /* 0x000000ff2200720c */ /* 0x008fce0000762270 */
[----:B------:R-:W-:-:S04]  /*0290*/  @!P1 IADD3 R0, R0, -R3, RZ ;  /* 0x8000000300009210 */ /* 0x000fc80007ffe0ff */
[----:B------:R-:W-:Y:S02]  /*02a0*/  ISETP.GE.U32.AND P0, PT, R0, R3, PT ;  /* 0x000000030000720c */ /* 0x000fe40003f06070 */
[----:B------:R-:W0:Y:S01]  /*02b0*/  @P3 LDC.64 R4, c[0x0][0x2f0] ;  /* 0x0000bc00ff043b82 */ /* 0x000e220000000a00 */
[----:B------:R-:W-:Y:S01]  /*02c0*/  LOP3.LUT R0, R16, R21, RZ, 0x3c, !PT ;  /* 0x0000001510007212 */ /* 0x000fe200078e3cff */
[----:B------:R-:W-:Y:S01]  /*02d0*/  @!P1 VIADD R7, R7, 0x1 ;  /* 0x0000000107079836 */ /* 0x000fe20000000000 */
[----:B------:R-:W-:Y:S02]  /*02e0*/  ISETP.NE.AND P1, PT, R21, RZ, PT ;  /* 0x000000ff1500720c */ /* 0x000fe40003f25270 */
[----:B------:R-:W-:-:S06]  /*02f0*/  ISETP.GE.AND P2, PT, R0, RZ, PT ;  /* 0x000000ff0000720c */ /* 0x000fcc0003f46270 */
[----:B------:R-:W-:-:S05]  /*0300*/  @P0 VIADD R7, R7, 0x1 ;  /* 0x0000000107070836 */ /* 0x000fca0000000000 */
[----:B------:R-:W-:-:S05]  /*0310*/  MOV R20, R7 ;  /* 0x0000000700147202 */ /* 0x000fca0000000f00 */
[----:B------:R-:W-:Y:S01]  /*0320*/  @!P2 IMAD.MOV R20, RZ, RZ, -R20 ;  /* 0x000000ffff14a224 */ /* 0x000fe200078e0a14 */
[----:B------:R-:W-:-:S05]  /*0330*/  @!P1 LOP3.LUT R20, RZ, R21, RZ, 0x33, !PT ;  /* 0x00000015ff149212 */ /* 0x000fca00078e33ff */
[----:B0-----:R-:W-:-:S05]  /*0340*/  @P3 IMAD.WIDE R4, R20, 0x4, R4 ;  /* 0x0000000414043825 */ /* 0x001fca00078e0204 */
[----:B------:R0:W2:Y:S01]  /*0350*/  @P3 LDG.E R13, desc[UR36][R4.64] ;  /* 0x00000024040d3981 */ /* 0x0000a2000c1e1900 */
[----:B------:R-:W-:-:S04]  /*0360*/  MOV R0, UR8 ;  /* 0x0000000800007c02 */ /* 0x000fc80008000f00 */
[----:B------:R-:W-:-:S04]  /*0370*/  IABS R0, R0 ;  /* 0x0000000000007213 */ /* 0x000fc80000000000 */
[----:B------:R-:W-:-:S13]  /*0380*/  R2UR UR7, R0 ;  /* 0x00000000000772ca */ /* 0x000fda00000e0000 */
[----:B------:R-:W3:Y:S08]  /*0390*/  I2F.RP R0, UR7 ;  /* 0x0000000700007d06 */ /* 0x000ef00008209400 */
[----:B---3--:R-:W3:Y:S02]  /*03a0*/  MUFU.RCP R0, R0 ;  /* 0x0000000000007308 */ /* 0x008ee40000001000 */
[----:B---3--:R-:W-:-:S06]  /*03b0*/  VIADD R3, R0, 0xffffffe ;  /* 0x0ffffffe00037836 */ /* 0x008fcc0000000000 */
[----:B------:R-:W3:Y:S02]  /*03c0*/  F2I.FTZ.U32.TRUNC.NTZ R3, R3 ;  /* 0x0000000300037305 */ /* 0x000ee4000021f000 */
[----:B---3--:R-:W-:Y:S01]  /*03d0*/  R2UR UR5, R3 ;  /* 0x00000000030572ca */ /* 0x008fe200000e0000 */
[----:B------:R-:W3:Y:S01]  /*03e0*/  S2R R44, SR_CTAID.X ;  /* 0x00000000002c7919 */ /* 0x000ee20000002500 */
[----:B------:R-:W5:Y:S11]  /*03f0*/  LDC R3, c[0x0][0x278] ;  /* 0x00009e00ff037b82 */ /* 0x000f760000000800 */
[----:B------:R-:W-:-:S04]  /*0400*/  UIADD3 UR6, URZ, -UR5, URZ ;  /* 0x800000053f067290 */ /* 0x000fc8000fffe03f */
[----:B------:R-:W-:-:S04]  /*0410*/  UIMAD UR6, UR6, UR7, URZ ;  /* 0x00000007060672a4 */ /* 0x000fc8000f8e023f */
[----:B------:R-:W-:Y:S01]  /*0420*/  UIMAD.WIDE.U32 UR4, UR5, UR6, UR4 ;  /* 0x00000006050472a5 */ /* 0x000fe2000f8e0004 */
[----:B------:R0:W-:Y:S01]  /*0430*/  STL [R1+0x1b0], R20 ;  /* 0x0001b01401007387 */ /* 0x0001e20000100800 */
        /* <DEDUP_REMOVED lines=56> */
.L_x_1548:
[----:B------:R-:W-:Y:S05]  /*07c0*/  BSYNC B0 ;  /* 0x0000000000007941 */ /* 0x000fea0003800000 */
.L_x_1547:
[----:B------:R-:W1:Y:S01]  /*07d0*/  @!P0 LDC.64 R4, c[0x0][0x248] ;  /* 0x00009200ff048b82 */ /* 0x000e620000000a00 */
[----:B------:R-:W-:Y:S01]  /*07e0*/  ISETP.LT.AND P2, PT, R22, 0x20, P3 ;  /* 0x000000201600780c */ /* 0x000fe20001f41270 */
[----:B------:R-:W-:Y:S01]  /*07f0*/  ULDC.64 UR6, c[0x0][0x220] ;  /* 0x0000880000067ab9 */ /* 0x000fe20000000a00 */
[----:B------:R-:W-:Y:S01]  /*0800*/  ISETP.NE.U32.AND P3, PT, R14, RZ, PT ;  /* 0x000000ff0e00720c */ /* 0x000fe20003f65070 */
[----:B------:R-:W-:Y:S01]  /*0810*/  IMAD.U32 R10, RZ, RZ, UR40 ;  /* 0x00000028ff0a7e24 */ /* 0x000fe2000f8e00ff */
[----:B------:R-:W-:Y:S01]  /*0820*/  ISETP.EQ.U32.AND P1, PT, RZ, UR6, PT ;  /* 0x00000006ff007c0c */ /* 0x000fe2000bf22070 */
[----:B------:R-:W-:Y:S01]  /*0830*/  IMAD.MOV.U32 R45, RZ, RZ, RZ ;  /* 0x000000ffff2d7224 */ /* 0x000fe200078e00ff */
[----:B------:R-:W-:Y:S01]  /*0840*/  ISETP.NE.AND.EX P3, PT, R15, RZ, PT, P3 ;  /* 0x000000ff0f00720c */ /* 0x000fe20003f65330 */
[----:B------:R-:W-:Y:S01]  /*0850*/  @!P0 IMAD.SHL.U32 R10, R10, 0x4, RZ ;  /* 0x000000040a0a8824 */ /* 0x000fe200078e00ff */
[----:B------:R-:W-:Y:S02]  /*0860*/  ISETP.EQ.OR.EX P1, PT, RZ, UR7, P0, P1 ;  /* 0x00000007ff007c0c */ /* 0x000fe40008722710 */
[----:B------:R-:W-:-:S02]  /*0870*/  CS2R R18, SRZ ;  /* 0x0000000000127805 */ /* 0x000fc4000001ff00 */
[----:B------:R-:W-:Y:S02]  /*0880*/  IADD3 R33, R89, R3, RZ ;  /* 0x0000000359217210 */ /* 0x000fe40007ffe0ff */
[----:B------:R-:W-:Y:S02]  /*0890*/  CS2R R36, SRZ ;  /* 0x0000000000247805 */ /* 0x000fe4000001ff00 */
[----:B------:R-:W-:Y:S01]  /*08a0*/  SHF.R.S32.HI R12, RZ, 0x1f, R16 ;  /* 0x0000001fff0c7819 */ /* 0x000fe20000011410 */
[----:B------:R-:W2:Y:S01]  /*08b0*/  @P2 LDC.64 R8, c[0x0][0x2e0] ;  /* 0x0000b800ff082b82 */ /* 0x000ea20000000a00 */
[----:B------:R-:W-:Y:S01]  /*08c0*/  CS2R R38, SRZ ;  /* 0x0000000000267805 */ /* 0x000fe2000001ff00 */
[----:B------:R-:W-:Y:S01]  /*08d0*/  @!P0 IMAD R11, R33, UR8, R10 ;  /* 0x00000008210b8c24 */ /* 0x000fe2000f8e020a */
[----:B------:R-:W-:-:S05]  /*08e0*/  @P3 LEA R10, P4, R16, R14, 0x2 ;  /* 0x0000000e100a3211 */ /* 0x000fca00078810ff */
[----:B------:R-:W3:Y:S01]  /*08f0*/  @!P1 LDC.64 R6, c[0x0][0x220] ;  /* 0x00008800ff069b82 */ /* 0x000ee20000000a00 */
[----:B-1----:R-:W-:Y:S01]  /*0900*/  @!P0 IMAD.WIDE R4, R11, 0x4, R4 ;  /* 0x000000040b048825 */ /* 0x002fe200078e0204 */
[----:B------:R-:W-:Y:S02]  /*0910*/  @P3 LEA.HI.X R11, R16, R15, R12, 0x2, P4 ;  /* 0x0000000f100b3211 */ /* 0x000fe400020f140c */
[----:B------:R-:W-:Y:S01]  /*0920*/  CS2R R16, SRZ ;  /* 0x0000000000107805 */ /* 0x000fe2000001ff00 */
[----:B------:R-:W-:Y:S01]  /*0930*/  @P2 IMAD R12, R13, UR4, R44 ;  /* 0x000000040d0c2c24 */ /* 0x000fe2000f8e022c */
[----:B0-----:R-:W-:Y:S01]  /*0940*/  IADD3 R13, R0, R3, RZ ;  /* 0x00000003000d7210 */ /* 0x001fe20007ffe0ff */
[----:B------:R-:W4:Y:S02]  /*0950*/  @P3 LDG.E R45, desc[UR36][R10.64] ;  /* 0x000000240a2d3981 */ /* 0x000f24000c1e1900 */
[----:B------:R-:W-:Y:S02]  /*0960*/  @P2 IMAD R15, R12, 0x50, R3 ;  /* 0x000000500c0f2824 */ /* 0x000fe400078e0203 */
[----:B------:R0:W5:Y:S01]  /*0970*/  @!P0 LDG.E.128 R16, desc[UR36][R4.64] ;  /* 0x0000002404108981 */ /* 0x000162000c1e1d00 */
[----:B------:R-:W1:Y:S01]  /*0980*/  LDC R12, c[0x0][0x290] ;  /* 0x0000a400ff0c7b82 */ /* 0x000e620000000800 */
[----:B--2---:R-:W-:-:S05]  /*0990*/  @P2 IMAD.WIDE R8, R15, 0x4, R8 ;  /* 0x000000040f082825 */ /* 0x004fca00078e0208 */
[----:B------:R0:W5:Y:S01]  /*09a0*/  @P2 LDG.E.128 R40, desc[UR36][R8.64] ;  /* 0x0000002408282981 */ /* 0x000162000c1e1d00 */
[----:B---3--:R-:W-:-:S05]  /*09b0*/  @!P1 IMAD.WIDE R6, R13, 0x4, R6 ;  /* 0x000000040d069825 */ /* 0x008fca00078e0206 */
[----:B------:R0:W5:Y:S01]  /*09c0*/  @!P1 LDG.E.128 R36, desc[UR36][R6.64] ;  /* 0x0000002406249981 */ /* 0x000162000c1e1d00 */
[----:B------:R-:W-:Y:S01]  /*09d0*/  ISETP.NE.AND P5, PT, R34, RZ, PT ;  /* 0x000000ff2200720c */ /* 0x000fe20003fa5270 */
[----:B------:R-:W-:Y:S01]  /*09e0*/  IMAD R88, R20, UR4, RZ ;  /* 0x0000000414587c24 */ /* 0x000fe2000f8e02ff */
[----:B------:R-:W-:Y:S02]  /*09f0*/  CS2R R26, SRZ ;  /* 0x00000000001a7805 */ /* 0x000fe4000001ff00 */
[----:B------:R-:W-:Y:S01]  /*0a00*/  CS2R R24, SRZ ;  /* 0x0000000000187805 */ /* 0x000fe2000001ff00 */
[----:B------:R-:W-:Y:S01]  /*0a10*/  IMAD R88, R88, R21, R44 ;  /* 0x0000001558587224 */ /* 0x000fe200078e022c */
[----:B----4-:R0:W-:Y:S07]  /*0a20*/  STL [R1+0x19c], R45 ;  /* 0x00019c2d01007387 */ /* 0x0101ee0000100800 */
[----:B-1----:R-:W-:Y:S05]  /*0a30*/  @P5 BRA `(.L_x_1549) ;  /* 0x00000000002c5947 */ /* 0x002fea0003800000 */
[----:B------:R-:W-:Y:S01]  /*0a40*/  ULDC.64 UR6, c[0x0][0x230] ;  /* 0x00008c0000067ab9 */ /* 0x000fe20000000a00 */
[----:B------:R-:W-:Y:S01]  /*0a50*/  BSSY B0, `(.L_x_1549) ;  /* 0x0000009000007945 */ /* 0x000fe20003800000 */
[----:B------:R-:W-:Y:S02]  /*0a60*/  ISETP.EQ.U32.AND P1, PT, RZ, UR6, PT ;  /* 0x00000006ff007c0c */ /* 0x000fe4000bf22070 */
[----:B------:R-:W-:Y:S02]  /*0a70*/  CS2R R24, SRZ ;  /* 0x0000000000187805 */ /* 0x000fe4000001ff00 */
[----:B------:R-:W-:Y:S02]  /*0a80*/  CS2R R26, SRZ ;  /* 0x00000000001a7805 */ /* 0x000fe4000001ff00 */
[----:B------:R-:W-:-:S13]  /*0a90*/  ISETP.EQ.OR.EX P0, PT, RZ, UR7, P0, P1 ;  /* 0x00000007ff007c0c */ /* 0x000fda0008702710 */
[----:B------:R-:W-:Y:S05]  /*0aa0*/  @P0 BRA `(.L_x_1550) ;  /* 0x00000000000c0947 */ /* 0x000fea0003800000 */
[----:B------:R-:W1:Y:S02]  /*0ab0*/  LDC.64 R24, c[0x0][0x230] ;  /* 0x00008c00ff187b82 */ /* 0x000e640000000a00 */
[----:B-1----:R-:W-:-:S06]  /*0ac0*/  IMAD.WIDE R24, R13, 0x4, R24 ;  /* 0x000000040d187825 */ /* 0x002fcc00078e0218 */
[----:B------:R-:W5:Y:S02]  /*0ad0*/  LDG.E.128 R24, desc[UR36][R24.64] ;  /* 0x0000002418187981 */ /* 0x000f64000c1e1d00 */
.L_x_1550:
[----:B------:R-:W-:Y:S05]  /*0ae0*/  BSYNC B0 ;  /* 0x0000000000007941 */ /* 0x000fea0003800000 */
.L_x_1549:
        /* <DEDUP_REMOVED lines=21> */
[----:B0-----:R-:W-:Y:S02]  /*0c40*/  IABS R8, R3 ;  /* 0x0000000300087213 */ /* 0x001fe40000000000 */
        /* <DEDUP_REMOVED lines=48> */
.L_x_1553:
        /* <DEDUP_REMOVED lines=13> */
.L_x_1554:
        /* <DEDUP_REMOVED lines=27> */
[----:B------:R-:W-:-:S04]  /*11d0*/  IADD3 R3, R5, 0x2, RZ ;  /* 0x0000000205037810 */ /* 0x000fc80007ffe0ff */
        /* <DEDUP_REMOVED lines=27> */
.L_x_1558:
[C---:B------:R-:W-:Y:S01]  /*1390*/  IMAD R21, R6.reuse, 0x4, R15 ;  /* 0x0000000406157824 */ /* 0x040fe200078e020f */
[----:B------:R-:W-:Y:S01]  /*13a0*/  LEA R20, R6, R32, 0x2 ;  /* 0x0000002006147211 */ /* 0x000fe200078e10ff */
[----:B------:R-:W-:Y:S01]  /*13b0*/  BSSY B2, `(.L_x_1560) ;  /* 0x0000032000027945 */ /* 0x000fe20003800000 */
[----:B------:R-:W-:Y:S02]  /*13c0*/  LEA.HI R0, R0, R0, RZ, 0x1 ;  /* 0x0000000000007211 */ /* 0x000fe400078f08ff */
[----:B------:R0:W0:Y:S03]  /*13d0*/  LDS R16, [R21] ;  /* 0x0000000015107984 */ /* 0x0000260000000800 */
[----:B------:R-:W-:Y:S01]  /*13e0*/  IMAD.SHL.U32 R0, R0, 0x2, RZ ;  /* 0x0000000200007824 */ /* 0x000fe200078e00ff */
[----:B------:R0:W0:Y:S04]  /*13f0*/  LDS R18, [R21+0x4] ;  /* 0x0000040015127984 */ /* 0x0000280000000800 */
[----:B------:R0:W0:Y:S01]  /*1400*/  LDS R17, [R20] ;  /* 0x0000000014117984 */ /* 0x0000220000000800 */
[----:B------:R-:W-:-:S03]  /*1410*/  LOP3.LUT R5, R0, 0xfffffffc, RZ, 0xc0, !PT ;  /* 0xfffffffc00057812 */ /* 0x000fc600078ec0ff */
[----:B------:R0:W0:Y:S01]  /*1420*/  LDS R19, [R20+0x4] ;  /* 0x0000040014137984 */ /* 0x0000220000000800 */
[----:B------:R-:W-:-:S13]  /*1430*/  ISETP.GE.AND P0, PT, R5, R6, PT ;  /* 0x000000060500720c */ /* 0x000fda0003f06270 */
        /* <DEDUP_REMOVED lines=41> */
.L_x_1561:
[----:B------:R-:W-:Y:S05]  /*16d0*/  BSYNC B2 ;  /* 0x0000000000027941 */ /* 0x000fea0003800000 */
.L_x_1560:
[----:B0-----:R0:W-:Y:S04]  /*16e0*/  STS [R21], R16 ;  /* 0x0000001015007388 */ /* 0x0011e80000000800 */
[----:B------:R0:W-:Y:S04]  /*16f0*/  STS [R21+0x4], R18 ;  /* 0x0000041215007388 */ /* 0x0001e80000000800 */
[----:B------:R0:W-:Y:S04]  /*1700*/  STS [R20], R17 ;  /* 0x0000001114007388 */ /* 0x0001e80000000800 */
[----:B------:R0:W-:Y:S02]  /*1710*/  STS [R20+0x4], R19 ;  /* 0x0000041314007388 */ /* 0x0001e40000000800 */
.L_x_1559:
[----:B------:R-:W-:Y:S05]  /*1720*/  BSYNC B1 ;  /* 0x0000000000017941 */ /* 0x000fea0003800000 */
.L_x_1557:
[----:B-1----:R1:W-:Y:S04]  /*1730*/  STS [R15], R28 ;  /* 0x0000001c0f007388 */ /* 0x0023e80000000800 */
[----:B--2---:R1:W-:Y:S04]  /*1740*/  STS [R15+0x4], R30 ;  /* 0x0000041e0f007388 */ /* 0x0043e80000000800 */
[----:B---3--:R1:W-:Y:S04]  /*1750*/  STS [R32], R29 ;  /* 0x0000001d20007388 */ /* 0x0083e80000000800 */
[----:B----4-:R1:W-:Y:S02]  /*1760*/  STS [R32+0x4], R31 ;  /* 0x0000041f20007388 */ /* 0x0103e40000000800 */
.L_x_1556:
[----:B------:R-:W-:Y:S05]  /*1770*/  BSYNC B0 ;  /* 0x0000000000007941 */ /* 0x000fea0003800000 */
.L_x_1555:
[----:B------:R-:W-:Y:S06]  /*1780*/  BAR.SYNC.DEFER_BLOCKING 0x0 ;  /* 0x0000000000007b1d */ /* 0x000fec0000010000 */
[----:B------:R-:W-:Y:S04]  /*1790*/  BSSY B0, `(.L_x_1562) ;  /* 0x0000005000007945 */ /* 0x000fe80003800000 */
[----:B------:R-:W-:Y:S05]  /*17a0*/  @!P6 BRA `(.L_x_1563) ;  /* 0x00000000000ce947 */ /* 0x000fea0003800000 */
[----:B------:R-:W-:Y:S01]  /*17b0*/  ISETP.NE.AND P0, PT, R34, RZ, PT ;  /* 0x000000ff2200720c */ /* 0x000fe20003f05270 */
[----:B01----:R2:W3:-:S12]  /*17c0*/  LDS.128 R28, [R13] ;  /* 0x000000000d1c7984 */ /* 0x0034d80000000c00 */
[----:B------:R2:W4:Y:S02]  /*17d0*/  @!P0 LDS.128 R16, [R14] ;  /* 0x000000000e108984 */ /* 0x0005240000000c00 */
.L_x_1563:
[----:B------:R-:W-:Y:S05]  /*17e0*/  BSYNC B0 ;  /* 0x0000000000007941 */ /* 0x000fea0003800000 */
.L_x_1562:
[----:B------:R-:W-:Y:S06]  /*17f0*/  BAR.SYNC.DEFER_BLOCKING 0x0 ;  /* 0x0000000000007b1d */ /* 0x000fec0000010000 */
[----:B------:R-:W-:Y:S05]  /*1800*/  BRA `(.L_x_1552) ;  /* 0x0000000400307947 */ /* 0x000fea0003800000 */
.L_x_1551:
        /* <DEDUP_REMOVED lines=9> */
[----:B------:R-:W1:Y:S01]  /*18a0*/  MUFU.RCP R12, R12 ;  /* 0x0000000c000c7308 */ /* 0x000e620000001000 */
[----:B------:R-:W-:Y:S01]  /*18b0*/  I2FP.F32.S32 R0, R0 ;  /* 0x0000000000007245 */ /* 0x000fe20000201400 */
[----:B-1----:R-:W-:-:S04]  /*18c0*/  FMUL.FTZ R3, R3, R12 ;  /* 0x0000000c03037220 */ /* 0x002fc80000410000 */
[----:B------:R-:W-:Y:S01]  /*18d0*/  FMUL.FTZ R0, R0, R12 ;  /* 0x0000000c00007220 */ /* 0x000fe20000410000 */
[----:B------:R-:W-:-:S03]  /*18e0*/  FMUL.FTZ R3, R3, 13.28771209716796875 ;  /* 0x41549a7803037820 */ /* 0x000fc60000410000 */
[----:B0-----:R-:W-:Y:S01]  /*18f0*/  FMUL.FTZ R4, R0, 13.28771209716796875 ;  /* 0x41549a7800047820 */ /* 0x001fe20000410000 */
        /* <DEDUP_REMOVED lines=20> */
.L_x_1564:
[----:B------:R-:W-:-:S13]  /*1a40*/  ISETP.GE.AND P0, PT, R3, R12, PT ;  /* 0x0000000c0300720c */ /* 0x000fda0003f06270 */
[----:B------:R-:W-:Y:S05]  /*1a50*/  @P0 BRA `(.L_x_1565) ;  /* 0x0000000000980947 */ /* 0x000fea0003800000 */
[----:B------:R-:W-:Y:S02]  /*1a60*/  I2FP.F32.S32 R12, R12 ;  /* 0x0000000c000c7245 */ /* 0x000fe40000201400 */
[----:B------:R-:W-:Y:S02]  /*1a70*/  IADD3 R0, R3, 0x2, RZ ;  /* 0x0000000203007810 */ /* 0x000fe40007ffe0ff */
[----:B------:R-:W-:Y:S02]  /*1a80*/  I2FP.F32.S32 R3, R3 ;  /* 0x0000000300037245 */ /* 0x000fe40000201400 */
[----:B------:R-:W1:Y:S01]  /*1a90*/  MUFU.RCP R12, R12 ;  /* 0x0000000c000c7308 */ /* 0x000e620000001000 */
[----:B0-----:R-:W-:Y:S02]  /*1aa0*/  I2FP.F32.S32 R5, R0 ;  /* 0x0000000000057245 */ /* 0x001fe40000201400 */
[----:B------:R-:W-:-:S03]  /*1ab0*/  I2FP.F32.S32 R34, R34 ;  /* 0x0000002200227245 */ /* 0x000fc60000201400 */
[-C--:B-1----:R-:W-:Y:S01]  /*1ac0*/  FMUL.FTZ R5, R5, R12.reuse ;  /* 0x0000000c05057220 */ /* 0x082fe20000410000 */
        /* <DEDUP_REMOVED lines=29> */
[----:B------:R-:W-:Y:S01]  /*1ca0*/  FFMA.FTZ R17, R17, R5, R0 ;  /* 0x0000000511117223 */ /* 0x000fe20000010000 */
[----:B------:R-:W-:-:S07]  /*1cb0*/  IMAD.MOV.U32 R28, RZ, RZ, R7 ;  /* 0x000000ffff1c7224 */ /* 0x000fce00078e0007 */
.L_x_1565:
[----:B------:R-:W-:Y:S05]  /*1cc0*/  BSYNC B0 ;  /* 0x0000000000007941 */ /* 0x000fea0003800000 */
.L_x_1552:
[----:B------:R-:W-:Y:S01]  /*1cd0*/  ULDC UR4, c[0x0][0x284] ;  /* 0x0000a10000047ab9 */ /* 0x000fe20000000800 */
[----:B------:R-:W-:Y:S01]  /*1ce0*/  ISETP.GT.AND P0, PT, R22, 0x1f, PT ;  /* 0x0000001f1600780c */ /* 0x000fe20003f04270 */
[----:B------:R-:W-:Y:S01]  /*1cf0*/  BSSY B0, `(.L_x_1566) ;  /* 0x000002a000007945 */ /* 0x000fe20003800000 */
[----:B------:R-:W-:Y:S01]  /*1d00*/  MOV R0, UR4 ;  /* 0x0000000400007c02 */ /* 0x000fe20008000f00 */
[----:B0-----:R-:W-:-:S04]  /*1d10*/  IMAD.MOV.U32 R6, RZ, RZ, RZ ;  /* 0x000000ffff067224 */ /* 0x001fc800078e00ff */
[----:B------:R-:W-:-:S05]  /*1d20*/  IMAD.MOV R3, RZ, RZ, -R0 ;  /* 0x000000ffff037224 */ /* 0x000fca00078e0a00 */
[----:B------:R-:W-:-:S04]  /*1d30*/  VIADDMNMX R3, R3, UR39, RZ, !PT ;  /* 0x0000002703037c46 */ /* 0x000fc8000f8001ff */
[----:B------:R-:W-:Y:S01]  /*1d40*/  R2UR UR59, R3 ;  /* 0x00000000033b72ca */ /* 0x000fe200000e0000 */
[----:B------:R-:W-:-:S14]  /*1d50*/  @P0 BRA `(.L_x_1567) ;  /* 0x00000000008c0947 */ /* 0x000fdc0003800000 */
[----:B------:R-:W0:Y:S01]  /*1d60*/  LDC R3, c[0x0][0x29c] ;  /* 0x0000a700ff037b82 */ /* 0x000e220000000800 */
[----:B------:R-:W5:Y:S01]  /*1d70*/  S2R R7, SR_CgaCtaId ;  /* 0x0000000000077919 */ /* 0x000f620000008800 */
[----:B------:R-:W-:Y:S01]  /*1d80*/  MOV R6, 0x400 ;  /* 0x0000040000067802 */ /* 0x000fe20000000f00 */
[----:B---34-:R-:W-:-:S04]  /*1d90*/  FMUL.FTZ R9, R29, R17 ;  /* 0x000000111d097220 */ /* 0x018fc80000410000 */
[----:B------:R-:W-:Y:S01]  /*1da0*/  FFMA.FTZ R9, R28, R16, R9 ;  /* 0x000000101c097223 */ /* 0x000fe20000010009 */
[----:B0-----:R-:W-:Y:S02]  /*1db0*/  ISETP.NE.AND P1, PT, R3, RZ, PT ;  /* 0x000000ff0300720c */ /* 0x001fe40003f25270 */
[----:B------:R-:W-:Y:S02]  /*1dc0*/  IADD3 R3, R6, 0x40, RZ ;  /* 0x0000004006037810 */ /* 0x000fe40007ffe0ff */
[----:B------:R-:W-:Y:S02]  /*1dd0*/  ISETP.GT.OR P0, PT, R22, 0x13, P1 ;  /* 0x000000131600780c */ /* 0x000fe40000f04670 */
[----:B-----5:R-:W-:-:S07]  /*1de0*/  LEA R3, R7, R3, 0x18 ;  /* 0x0000000307037211 */ /* 0x020fce00078ec0ff */
[----:B------:R-:W-:Y:S02]  /*1df0*/  @!P1 VIADD R6, R6, 0x240 ;  /* 0x0000024006069836 */ /* 0x000fe40000000000 */
[----:B------:R-:W-:Y:S02]  /*1e00*/  IMAD R3, R22, 0x10, R3 ;  /* 0x0000001016037824 */ /* 0x000fe400078e0203 */
[----:B------:R-:W0:Y:S01]  /*1e10*/  @!P0 LDC.64 R4, c[0x0][0x248] ;  /* 0x00009200ff048b82 */ /* 0x000e220000000a00 */
[----:B------:R-:W-:Y:S01]  /*1e20*/  VOTEU.ALL UP0, P0 ;  /* 0x00000000003f7886 */ /* 0x000fe20000000000 */
[----:B------:R-:W-:Y:S01]  /*1e30*/  @!P1 LEA R7, R7, R6, 0x18 ;  /* 0x0000000607079211 */ /* 0x000fe200078ec0ff */
[----:B------:R3:W-:Y:S01]  /*1e40*/  STS.128 [R3], R28 ;  /* 0x0000001c03007388 */ /* 0x0007e20000000c00 */
[----:B------:R-:W-:Y:S02]  /*1e50*/  FFMA.FTZ R6, R30, R18, R9 ;  /* 0x000000121e067223 */ /* 0x000fe40000010009 */
[----:B------:R-:W-:Y:S01]  /*1e60*/  @!UP0 USHF.L.U32 UR4, UR38, 0x2, URZ ;  /* 0x0000000226048899 */ /* 0x000fe2000800063f */
[----:B------:R-:W-:Y:S01]  /*1e70*/  @!P1 LEA R7, R22, R7, 0x4 ;  /* 0x0000000716079211 */ /* 0x000fe200078e20ff */
[----:B--2---:R-:W-:-:S04]  /*1e80*/  FFMA.FTZ R13, R31, R19, R6 ;  /* 0x000000131f0d7223 */ /* 0x004fc80000010006 */
[----:B------:R-:W-:Y:S01]  /*1e90*/  @!P0 IMAD R33, R33, R0, UR4 ;  /* 0x0000000421218e24 */ /* 0x000fe2000f8e0200 */
[----:B------:R3:W-:Y:S01]  /*1ea0*/  @!P1 STS.128 [R7], R24 ;  /* 0x0000001807009388 */ /* 0x0007e20000000c00 */
[----:B------:R-:W-:Y:S02]  /*1eb0*/  UMOV UR4, 0xffffffff ;  /* 0xffffffff00047882 */ /* 0x000fe40000000000 */
[----:B0-----:R-:W-:-:S05]  /*1ec0*/  @!P0 IMAD.WIDE R4, R33, 0x4, R4 ;  /* 0x0000000421048825 */ /* 0x001fca00078e0204 */
[----:B------:R3:W-:Y:S01]  /*1ed0*/  @!P0 STG.E.128 desc[UR36][R4.64], R16 ;  /* 0x0000001004008986 */ /* 0x0007e2000c101d24 */
[----:B------:R-:W-:Y:S05]  /*1ee0*/  BRA.DIV UR4, `(.L_x_1568) ;  /* 0x0000009a04947947 */ /* 0x000fea000b800000 */
        /* <DEDUP_REMOVED lines=9> */
.L_x_1704:
[----:B0-2---:R-:W-:-:S07]  /*1f80*/  FADD.FTZ R6, R6, R14 ;  /* 0x0000000e06067221 */ /* 0x005fce0000010000 */
.L_x_1567:
[----:B------:R-:W-:Y:S05]  /*1f90*/  BSYNC B0 ;  /* 0x0000000000007941 */ /* 0x000fea0003800000 */
.L_x_1566:
[----:B------:R-:W0:Y:S01]  /*1fa0*/  S2R R9, SR_CgaCtaId ;  /* 0x0000000000097919 */ /* 0x000e220000008800 */
[----:B------:R-:W-:Y:S01]  /*1fb0*/  MOV R8, 0x400 ;  /* 0x0000040000087802 */ /* 0x000fe20000000f00 */
[----:B------:R-:W-:Y:S01]  /*1fc0*/  VIADD R23, R23, -UR59 ;  /* 0x8000003b17177c36 */ /* 0x000fe20008000000 */
[----:B------:R-:W-:Y:S02]  /*1fd0*/  ISETP.NE.AND P0, PT, R22, RZ, PT ;  /* 0x000000ff1600720c */ /* 0x000fe40003f05270 */
[----:B------:R-:W-:Y:S01]  /*1fe0*/  MOV R252, 0xff7fffff ;  /* 0xff7fffff00fc7802 */ /* 0x000fe20000000f00 */
[----:B------:R-:W-:-:S05]  /*1ff0*/  VIADD R3, R8, 0x440 ;  /* 0x0000044008037836 */ /* 0x000fca0000000000 */
[----:B0-----:R-:W-:-:S05]  /*2000*/  LEA R4, R9, R3, 0x18 ;  /* 0x0000000309047211 */ /* 0x001fca00078ec0ff */
[----:B------:R0:W-:Y:S01]  /*2010*/  STL [R1+0x198], R4 ;  /* 0x0001980401007387 */ /* 0x0001e20000100800 */
        /* <DEDUP_REMOVED lines=8> */
[----:B0-----:R-:W0:Y:S01]  /*20a0*/  LDC.64 R4, c[0x0][0x2c8] ;  /* 0x0000b200ff047b82 */ /* 0x001e220000000a00 */
[----:B------:R-:W-:Y:S01]  /*20b0*/  IADD3 R6, -R45, UR40, RZ ;  /* 0x000000282d067c10 */ /* 0x000fe2000fffe1ff */
[----:B------:R-:W-:-:S04]  /*20c0*/  ULDC UR4, c[0x0][0x2d0] ;  /* 0x0000b40000047ab9 */ /* 0x000fc80000000800 */
[----:B------:R-:W-:-:S04]  /*20d0*/  IMAD R7, R44, UR4, R6 ;  /* 0x000000042c077c24 */ /* 0x000fc8000f8e0206 */
[----:B------:R-:W-:-:S04]  /*20e0*/  IMAD R7, R7, UR4, R6 ;  /* 0x0000000407077c24 */ /* 0x000fc8000f8e0206 */
[----:B0-----:R-:W-:-:S06]  /*20f0*/  IMAD.WIDE R4, R7, 0x4, R4 ;  /* 0x0000000407047825 */ /* 0x001fcc00078e0204 */
[----:B------:R-:W5:Y:S02]  /*2100*/  LDG.E R5, desc[UR36][R4.64] ;  /* 0x0000002404057981 */ /* 0x000f64000c1e1900 */
[----:B-----5:R-:W-:-:S07]  /*2110*/  FADD.FTZ R252, R252, R5 ;  /* 0x00000005fcfc7221 */ /* 0x020fce0000010000 */
.L_x_1570:
[----:B------:R0:W-:Y:S02]  /*2120*/  STS [R3], R252 ;  /* 0x000000fc03007388 */ /* 0x0001e40000000800 */
.L_x_1569:
        /* <DEDUP_REMOVED lines=16> */
[----:B------:R-:W5:Y:S04]  /*2230*/  LDS.128 R4, [R3+0x190] ;  /* 0x0001900003047984 */ /* 0x000f680000000c00 */
[----:B------:R-:W5:Y:S04]  /*2240*/  LDS.128 R8, [R3+0x1a0] ;  /* 0x0001a00003087984 */ /* 0x000f680000000c00 */
[----:B--2---:R-:W2:Y:S04]  /*2250*/  LDS.128 R12, [R3+0x1b0] ;  /* 0x0001b000030c7984 */ /* 0x004ea80000000c00 */
[----:B----4-:R-:W-:Y:S04]  /*2260*/  LDS.128 R16, [R3+0x1c0] ;  /* 0x0001c00003107984 */ /* 0x010fe80000000c00 */
        /* <DEDUP_REMOVED lines=18> */
[----:B-----5:R-:W-:-:S02]  /*2390*/  R2UR UR54, R7 ;  /* 0x00000000073672ca */ /* 0x020fc400000e0000 */
[----:B------:R-:W-:Y:S02]  /*23a0*/  R2UR UR53, R6 ;  /* 0x00000000063572ca */ /* 0x000fe400000e0000 */
[----:B------:R-:W-:Y:S02]  /*23b0*/  R2UR UR52, R5 ;  /* 0x00000000053472ca */ /* 0x000fe400000e0000 */
[----:B------:R-:W-:Y:S02]  /*23c0*/  R2UR UR51, R4 ;  /* 0x00000000043372ca */ /* 0x000fe400000e0000 */
[----:B------:R-:W4:Y:S01]  /*23d0*/  LDS.128 R4, [R3+0x220] ;  /* 0x0002200003047984 */ /* 0x000f220000000c00 */
[----:B------:R-:W-:Y:S02]  /*23e0*/  R2UR UR50, R11 ;  /* 0x000000000b3272ca */ /* 0x000fe400000e0000 */
        /* <DEDUP_REMOVED lines=30> */
[----:B------:R-:W-:Y:S01]  /*25d0*/  VIADD R6, R22, UR59 ;  /* 0x0000003b16067c36 */ /* 0x000fe20008000000 */
[----:B------:R-:W-:Y:S02]  /*25e0*/  R2UR UR17, R36 ;  /* 0x00000000241172ca */ /* 0x000fe400000e0000 */
        /* <DEDUP_REMOVED lines=81> */
[----:B------:R4:W3:Y:S04]  /*2b00*/  LDS.128 R20, [R3+0x330] ;  /* 0x0003300003147984 */ /* 0x0008e80000000c00 */
[----:B-1----:R4:W1:Y:S04]  /*2b10*/  LDS.128 R24, [R3+0x340] ;  /* 0x0003400003187984 */ /* 0x0028680000000c00 */
[----:B------:R4:W1:Y:S04]  /*2b20*/  LDS.128 R28, [R3+0x350] ;  /* 0x00035000031c7984 */ /* 0x0008680000000c00 */
[----:B0-----:R4:W-:Y:S04]  /*2b30*/  STL.64 [R1+0x20], R16 ;  /* 0x0000201001007387 */ /* 0x0019e80000100a00 */
[----:B------:R4:W-:Y:S04]  /*2b40*/  STL.64 [R1+0x28], R18 ;  /* 0x0000281201007387 */ /* 0x0009e80000100a00 */
[----:B------:R4:W0:Y:S04]  /*2b50*/  LDS.128 R16, [R3+0x320] ;  /* 0x0003200003107984 */ /* 0x0008280000000c00 */
[----:B--2---:R4:W-:Y:S04]  /*2b60*/  STL.64 [R1+0x10], R12 ;  /* 0x0000100c01007387 */ /* 0x0049e80000100a00 */
[----:B------:R4:W-:Y:S04]  /*2b70*/  STL.64 [R1+0x18], R14 ;  /* 0x0000180e01007387 */ /* 0x0009e80000100a00 */
[----:B------:R4:W2:Y:S04]  /*2b80*/  LDS.128 R12, [R3+0x310] ;  /* 0x00031000030c7984 */ /* 0x0008a80000000c00 */
[----:B------:R4:W0:Y:S04]  /*2b90*/  LDS.128 R32, [R3+0x360] ;  /* 0x0003600003207984 */ /* 0x0008280000000c00 */
        /* <DEDUP_REMOVED lines=13> */
[----:B---3--:R4:W-:Y:S04]  /*2c70*/  STL.64 [R1], R8 ;  /* 0x0000000801007387 */ /* 0x0089e80000100a00 */
[----:B-12---:R4:W-:Y:S02]  /*2c80*/  STL.64 [R1+0x8], R10 ;  /* 0x0000080a01007387 */ /* 0x0069e40000100a00 */
.L_x_1571:
[----:B------:R-:W-:Y:S04]  /*2c90*/  BSSY B0, `(.L_x_1572) ;  /* 0x00005b4000007945 */ /* 0x000fe80003800000 */
[----:B------:R-:W-:Y:S05]  /*2ca0*/  @P0 BRA `(.L_x_1573) ;  /* 0x0000005800c80947 */ /* 0x000fea0003800000 */
[----:B----4-:R-:W-:Y:S01]  /*2cb0*/  IABS R3, R0 ;  /* 0x0000000000037213 */ /* 0x010fe20000000000 */
[----:B------:R-:W2:Y:S01]  /*2cc0*/  LDC R8, c[0x0][0x2c0] ;  /* 0x0000b000ff087b82 */ /* 0x000ea20000000800 */
[----:B------:R-:W-:Y:S01]  /*2cd0*/  IMAD.MOV.U32 R4, RZ, RZ, RZ ;  /* 0x000000ffff047224 */ /* 0x000fe200078e00ff */
[----:B------:R-:W-:Y:S02]  /*2ce0*/  ULDC UR30, c[0x0][0x298] ;  /* 0x0000a600001e7ab9 */ /* 0x000fe40000000800 */
[----:B------:R-:W-:-:S04]  /*2cf0*/  IMAD.MOV.U32 R7, RZ, RZ, R3 ;  /* 0x000000ffff077224 */ /* 0x000fc800078e0003 */
[----:B------:R-:W3:Y:S01]  /*2d00*/  I2F.RP R9, R7 ;  /* 0x0000000700097306 */ /* 0x000ee20000209400 */
[----:B------:R4:W-:Y:S07]  /*2d10*/  STL [R1+0x194], R7 ;  /* 0x0001940701007387 */ /* 0x0009ee0000100800 */
[----:B---3--:R-:W3:Y:S02]  /*2d20*/  MUFU.RCP R9, R9 ;  /* 0x0000000900097308 */ /* 0x008ee40000001000 */
[----:B---3--:R-:W-:-:S06]  /*2d30*/  IADD3 R5, R9, 0xffffffe, RZ ;  /* 0x0ffffffe09057810 */ /* 0x008fcc0007ffe0ff */
[----:B------:R-:W3:Y:S02]  /*2d40*/  F2I.FTZ.U32.TRUNC.NTZ R5, R5 ;  /* 0x0000000500057305 */ /* 0x000ee4000021f000 */
[----:B---3--:R-:W-:-:S04]  /*2d50*/  IMAD.MOV R3, RZ, RZ, -R5 ;  /* 0x000000ffff037224 */ /* 0x008fc800078e0a05 */
[----:B------:R-:W-:Y:S02]  /*2d60*/  IMAD R3, R3, R7, RZ ;  /* 0x0000000703037224 */ /* 0x000fe400078e02ff */
[----:B----4-:R-:W-:Y:S02]  /*2d70*/  IMAD R7, R88, 0x50, RZ ;  /* 0x0000005058077824 */ /* 0x010fe400078e02ff */
[----:B------:R-:W-:Y:S01]  /*2d80*/  IMAD.HI.U32 R4, R5, R3, R4 ;  /* 0x0000000305047227 */ /* 0x000fe200078e0004 */
[----:B------:R-:W-:-:S03]  /*2d90*/  MOV R5, R6 ;  /* 0x0000000600057202 */ /* 0x000fc60000000f00 */
[-C--:B------:R-:W-:Y:S01]  /*2da0*/  IMAD R3, R89, R0.reuse, RZ ;  /* 0x0000000059037224 */ /* 0x080fe200078e02ff */
[----:B------:R3:W-:Y:S01]  /*2db0*/  STL [R1+0x1a8], R4 ;  /* 0x0001a80401007387 */ /* 0x0007e20000100800 */
[----:B------:R-:W-:Y:S02]  /*2dc0*/  IMAD R6, R0, 0x50, RZ ;  /* 0x0000005000067824 */ /* 0x000fe400078e02ff */
[----:B---3--:R-:W-:Y:S01]  /*2dd0*/  IMAD R4, R7, R0, RZ ;  /* 0x0000000007047224 */ /* 0x008fe200078e02ff */
[----:B------:R-:W-:Y:S01]  /*2de0*/  SHF.R.S32.HI R7, RZ, 0x1f, R3 ;  /* 0x0000001fff077819 */ /* 0x000fe20000011403 */
[----:B--2---:R-:W-:-:S03]  /*2df0*/  VIADD R0, R8, UR30 ;  /* 0x0000001e08007c36 */ /* 0x004fc60008000000 */
[----:B------:R-:W-:Y:S02]  /*2e00*/  SHF.R.S32.HI R8, RZ, 0x1f, R4 ;  /* 0x0000001fff087819 */ /* 0x000fe40000011404 */
[----:B------:R2:W-:Y:S05]  /*2e10*/  STL [R1+0x1ac], R0 ;  /* 0x0001ac0001007387 */ /* 0x0005ea0000100800 */
.L_x_1640:
[----:B0--3--:R-:W3:Y:S01]  /*2e20*/  S2R R9, SR_CTAID.Y ;  /* 0x0000000000097919 */ /* 0x009ee20000002600 */
[----:B------:R-:W-:Y:S02]  /*2e30*/  ULDC UR30, c[0x0][0x284] ;  /* 0x0000a100001e7ab9 */ /* 0x000fe40000000800 */
[----:B--2--5:R-:W-:Y:S01]  /*2e40*/  IMAD.U32 R0, RZ, RZ, UR30 ;  /* 0x0000001eff007e24 */ /* 0x024fe2000f8e00ff */
[----:B------:R-:W-:Y:S01]  /*2e50*/  ULDC.64 UR30, c[0x0][0x2b0] ;  /* 0x0000ac00001e7ab9 */ /* 0x000fe20000000a00 */
[----:B----4-:R-:W2:Y:S01]  /*2e60*/  LDL R213, [R1+0x1a8] ;  /* 0x0001a80001d57983 */ /* 0x010ea20000100800 */
[----:B------:R-:W-:-:S03]  /*2e70*/  ISETP.NE.U32.AND P0, PT, RZ, UR30, PT ;  /* 0x0000001eff007c0c */ /* 0x000fc6000bf05070 */
[----:B------:R-:W4:Y:S01]  /*2e80*/  LDL R212, [R1+0x194] ;  /* 0x0001940001d47983 */ /* 0x000f220000100800 */
[----:B------:R-:W-:-:S03]  /*2e90*/  ISETP.NE.AND.EX P0, PT, RZ, UR31, PT, P0 ;  /* 0x0000001fff007c0c */ /* 0x000fc6000bf05300 */
[----:B------:R-:W5:Y:S10]  /*2ea0*/  LDL R221, [R1+0x190] ;  /* 0x0001900001dd7983 */ /* 0x000f740000100800 */
[----:B------:R-:W-:Y:S01]  /*2eb0*/  @P0 SHF.R.S32.HI R11, RZ, 0x1f, R5 ;  /* 0x0000001fff0b0819 */ /* 0x000fe20000011405 */
[----:B---3--:R-:W-:-:S05]  /*2ec0*/  @P0 IMAD R10, R9, R0, RZ ;  /* 0x00000000090a0224 */ /* 0x008fca00078e02ff */
[--C-:B------:R-:W-:Y:S02]  /*2ed0*/  @P0 SHF.R.S32.HI R9, RZ, 0x1f, R10.reuse ;  /* 0x0000001fff090819 */ /* 0x100fe4000001140a */
[----:B------:R-:W-:-:S04]  /*2ee0*/  @P0 IADD3 R10, P1, P3, R5, UR30, R10 ;  /* 0x0000001e050a0c10 */ /* 0x000fc8000fb3e00a */
[----:B------:R-:W-:-:S05]  /*2ef0*/  @P0 IADD3.X R11, R11, UR31, R9, P1, P3 ;  /* 0x0000001f0b0b0c10 */ /* 0x000fca0008fe6409 */
[----:B------:R3:W2:Y:S01]  /*2f00*/  @P0 LDG.E.U8 R10, desc[UR36][R10.64] ;  /* 0x000000240a0a0981 */ /* 0x0006a2000c1e1100 */
[----:B------:R-:W-:Y:S02]  /*2f10*/  IABS R9, R5 ;  /* 0x0000000500097213 */ /* 0x000fe40000000000 */
[----:B---3--:R-:W-:Y:S01]  /*2f20*/  IABS R11, R0 ;  /* 0x00000000000b7213 */ /* 0x008fe20000000000 */
[----:B------:R-:W-:Y:S01]  /*2f30*/  UIADD3 UR30, UR39, -0x1, URZ ;  /* 0xffffffff271e7890 */ /* 0x000fe2000fffe03f */
[----:B------:R-:W3:Y:S01]  /*2f40*/  S2R R222, SR_CTAID.X ;  /* 0x0000000000de7919 */ /* 0x000ee20000002500 */
[----:B------:R-:W-:Y:S02]  /*2f50*/  ISETP.GE.AND P3, PT, R5, RZ, PT ;  /* 0x000000ff0500720c */ /* 0x000fe40003f66270 */
[----:B------:R-:W-:Y:S01]  /*2f60*/  ISETP.NE.AND P4, PT, R0, RZ, PT ;  /* 0x000000ff0000720c */ /* 0x000fe20003f85270 */
[----:B------:R-:W-:Y:S01]  /*2f70*/  BSSY B1, `(.L_x_1574) ;  /* 0x0000036000017945 */ /* 0x000fe20003800000 */
[----:B--2---:R-:W-:Y:S01]  /*2f80*/  ISETP.NE.AND P0, PT, R10, RZ, P0 ;  /* 0x000000ff0a00720c */ /* 0x004fe20000705270 */
[----:B------:R-:W-:-:S05]  /*2f90*/  IMAD.HI.U32 R10, R213, R9, RZ ;  /* 0x00000009d50a7227 */ /* 0x000fca00078e00ff */
[----:B------:R-:W-:-:S05]  /*2fa0*/  IADD3 R10, -R10, RZ, RZ ;  /* 0x000000ff0a0a7210 */ /* 0x000fca0007ffe1ff */
[----:B------:R-:W-:-:S05]  /*2fb0*/  IMAD R9, R11, R10, R9 ;  /* 0x0000000a0b097224 */ /* 0x000fca00078e0209 */
[----:B----4-:R-:W-:-:S13]  /*2fc0*/  ISETP.GT.U32.AND P1, PT, R212, R9, PT ;  /* 0x00000009d400720c */ /* 0x010fda0003f24070 */
[----:B------:R-:W-:-:S05]  /*2fd0*/  @!P1 IMAD.IADD R9, R9, 0x1, -R11 ;  /* 0x0000000109099824 */ /* 0x000fca00078e0a0b */
[----:B------:R-:W-:-:S13]  /*2fe0*/  ISETP.GT.U32.AND P1, PT, R212, R9, PT ;  /* 0x00000009d400720c */ /* 0x000fda0003f24070 */
[----:B------:R-:W-:Y:S01]  /*2ff0*/  @!P1 IMAD.IADD R9, R9, 0x1, -R11 ;  /* 0x0000000109099824 */ /* 0x000fe200078e0a0b */
[----:B------:R-:W-:-:S04]  /*3000*/  ISETP.GE.AND P1, PT, R5, UR30, PT ;  /* 0x0000001e05007c0c */ /* 0x000fc8000bf26270 */
[----:B------:R-:W-:Y:S02]  /*3010*/  @!P3 IADD3 R9, -R9, RZ, RZ ;  /* 0x000000ff0909b210 */ /* 0x000fe40007ffe1ff */
[----:B------:R-:W-:-:S07]  /*3020*/  @!P4 LOP3.LUT R9, RZ, R0, RZ, 0x33, !PT ;  /* 0x00000000ff09c212 */ /* 0x000fce00078e33ff */
[----:B---3--:R-:W-:Y:S05]  /*3030*/  @P1 BRA `(.L_x_1575) ;  /* 0x0000000000a41947 */ /* 0x008fea0003800000 */
[----:B------:R-:W-:Y:S01]  /*3040*/  IMAD.SHL.U32 R220, R9, 0x4, RZ ;  /* 0x0000000409dc7824 */ /* 0x000fe200078e00ff */
[----:B------:R-:W-:Y:S01]  /*3050*/  CS2R R90, SRZ ;  /* 0x00000000005a7805 */ /* 0x000fe2000001ff00 */
[----:B------:R-:W-:-:S03]  /*3060*/  ULDC UR30, c[0x0][0x29c] ;  /* 0x0000a700001e7ab9 */ /* 0x000fc60000000800 */
[----:B------:R-:W-:-:S13]  /*3070*/  ISETP.GE.AND P3, PT, R220, R6, PT ;  /* 0x00000006dc00720c */ /* 0x000fda0003f66270 */
[----:B------:R-:W2:Y:S01]  /*3080*/  @!P3 LDC.64 R10, c[0x0][0x248] ;  /* 0x00009200ff0abb82 */ /* 0x000ea20000000a00 */
[----:B------:R-:W-:-:S04]  /*3090*/  @!P3 IADD3 R88, P2, R4, R220, RZ ;  /* 0x000000dc0458b210 */ /* 0x000fc80007f5e0ff */
[----:B------:R-:W-:Y:S02]  /*30a0*/  @!P3 LEA.HI.X.SX32 R89, R220, R8, 0x1, P2 ;  /* 0x00000008dc59b211 */ /* 0x000fe400010f0eff */
[----:B--2---:R-:W-:-:S04]  /*30b0*/  @!P3 LEA R10, P4, R88, R10, 0x2 ;  /* 0x0000000a580ab211 */ /* 0x004fc800078810ff */
[----:B------:R-:W-:Y:S02]  /*30c0*/  @!P3 LEA.HI.X R11, R88, R11, R89, 0x2, P4 ;  /* 0x0000000b580bb211 */ /* 0x000fe400020f1459 */
[----:B------:R-:W-:-:S06]  /*30d0*/  CS2R R88, SRZ ;  /* 0x0000000000587805 */ /* 0x000fcc000001ff00 */
[----:B------:R2:W5:Y:S01]  /*30e0*/  @!P3 LDG.E.128 R88, desc[UR36][R10.64] ;  /* 0x000000240a58b981 */ /* 0x000562000c1e1d00 */
[----:B------:R-:W-:-:S06]  /*30f0*/  UISETP.NE.AND UP0, UPT, UR30, URZ, UPT ;  /* 0x0000003f1e00728c */ /* 0x000fcc000bf05270 */
[----:B------:R-:W-:-:S13]  /*3100*/  PLOP3.LUT P2, PT, PT, PT, UP0, 0x80, 0x0 ;  /* 0x000000000000781c */ /* 0x000fda0003f4f008 */
[----:B--2---:R-:W-:Y:S05]  /*3110*/  @P2 BRA `(.L_x_1575) ;  /* 0x00000000006c2947 */ /* 0x004fea0003800000 */
[----:B------:R2:W-:Y:S01]  /*3120*/  STL [R1+0x1b4], R0 ;  /* 0x0001b40001007387 */ /* 0x0005e20000100800 */
[----:B------:R-:W-:-:S03]  /*3130*/  LOP3.LUT P5, RZ, R2, 0x8, RZ, 0xc0, !PT ;  /* 0x0000000802ff7812 */ /* 0x000fc600078ac0ff */
[----:B------:R-:W3:Y:S04]  /*3140*/  LDL R223, [R1+0x5c] ;  /* 0x00005c0001df7983 */ /* 0x000ee80000100800 */
[----:B--2---:R-:W2:Y:S06]  /*3150*/  LDL R0, [R1+0x50] ;  /* 0x0000500001007983 */ /* 0x004eac0000100800 */
[----:B------:R-:W4:Y:S08]  /*3160*/  @P5 LDC R212, c[0x0][0x288] ;  /* 0x0000a200ffd45b82 */ /* 0x000f300000000800 */
[----:B------:R-:W0:Y:S01]  /*3170*/  @P5 LDC.64 R10, c[0x0][0x2e0] ;  /* 0x0000b800ff0a5b82 */ /* 0x000e220000000a00 */
[----:B----45:R-:W-:-:S04]  /*3180*/  @P5 IMAD R212, R221, R212, R222 ;  /* 0x000000d4ddd45224 */ /* 0x030fc800078e02de */
[----:B------:R-:W-:-:S04]  /*3190*/  @P5 IMAD R212, R212, 0x50, RZ ;  /* 0x00000050d4d45824 */ /* 0x000fc800078e02ff */
[----:B0-----:R-:W-:-:S05]  /*31a0*/  @P5 IMAD.WIDE R10, R212, 0x4, R10 ;  /* 0x00000004d40a5825 */ /* 0x001fca00078e020a */
[----:B------:R0:W4:Y:S04]  /*31b0*/  @P5 LDG.E.128 R212, desc[UR36][R10.64] ;  /* 0x000000240ad45981 */ /* 0x000128000c1e1d00 */
[----:B------:R-:W4:Y:S04]  /*31c0*/  LDL R10, [R1+0x54] ;  /* 0x00005400010a7983 */ /* 0x000f280000100800 */
[----:B------:R-:W4:Y:S01]  /*31d0*/  LDL R11, [R1+0x58] ;  /* 0x00005800010b7983 */ /* 0x000f220000100800 */
[----:B--2---:R-:W-:-:S03]  /*31e0*/  FADD.FTZ R88, R0, R88 ;  /* 0x0000005800587221 */ /* 0x004fc60000010000 */
[----:B------:R2:W5:Y:S01]  /*31f0*/  LDL.LU R0, [R1+0x1b4] ;  /* 0x0001b40001007983 */ /* 0x0005620000300800 */
[----:B---3--:R-:W-:Y:S01]  /*3200*/  FADD.FTZ R91, R223, R91 ;  /* 0x0000005bdf5b7221 */ /* 0x008fe20000010000 */
[----:B----4-:R-:W-:Y:S01]  /*3210*/  FADD.FTZ R89, R10, R89 ;  /* 0x000000590a597221 */ /* 0x010fe20000010000 */
[----:B------:R-:W-:Y:S02]  /*3220*/  FADD.FTZ R90, R11, R90 ;  /* 0x0000005a0b5a7221 */ /* 0x000fe40000010000 */
[----:B0-----:R-:W0:Y:S01]  /*3230*/  @!P3 LDC.64 R10, c[0x0][0x248] ;  /* 0x00009200ff0abb82 */ /* 0x001e220000000a00 */
[----:B------:R-:W-:Y:S01]  /*3240*/  @P5 FMUL.FTZ R88, R88, R212 ;  /* 0x000000d458585220 */ /* 0x000fe20000410000 */
[----:B------:R-:W-:Y:S01]  /*3250*/  @!P3 IADD3 R212, P4, R3, R220, RZ ;  /* 0x000000dc03d4b210 */ /* 0x000fe20007f9e0ff */
[----:B------:R-:W-:-:S03]  /*3260*/  @P5 FMUL.FTZ R89, R89, R213 ;  /* 0x000000d559595220 */ /* 0x000fc60000410000 */
[----:B------:R-:W-:Y:S01]  /*3270*/  @!P3 LEA.HI.X.SX32 R213, R220, R7, 0x1, P4 ;  /* 0x00000007dcd5b211 */ /* 0x000fe200020f0eff */
[----:B------:R-:W-:Y:S01]  /*3280*/  @P5 FMUL.FTZ R90, R90, R214 ;  /* 0x000000d65a5a5220 */ /* 0x000fe20000410000 */
[----:B------:R-:W-:Y:S01]  /*3290*/  @P5 FMUL.FTZ R91, R91, R215 ;  /* 0x000000d75b5b5220 */ /* 0x000fe20000410000 */
[----:B0-----:R-:W-:-:S04]  /*32a0*/  @!P3 LEA R10, P4, R212, R10, 0x2 ;  /* 0x0000000ad40ab211 */ /* 0x001fc800078810ff */
[----:B------:R-:W-:-:S05]  /*32b0*/  @!P3 LEA.HI.X R11, R212, R11, R213, 0x2, P4 ;  /* 0x0000000bd40bb211 */ /* 0x000fca00020f14d5 */
[----:B------:R2:W-:Y:S04]  /*32c0*/  @!P3 STG.E.128 desc[UR36][R10.64], R88 ;  /* 0x000000580a00b986 */ /* 0x0005e8000c101d24 */
.L_x_1575:
[----:B------:R-:W-:Y:S05]  /*32d0*/  BSYNC B1 ;  /* 0x0000000000017941 */ /* 0x000fea0003800000 */
.L_x_1574:
[----:B------:R-:W3:Y:S01]  /*32e0*/  LDC.64 R212, c[0x0][0x2e0] ;  /* 0x0000b800ffd47b82 */ /* 0x000ee20000000a00 */
[----:B------:R-:W-:Y:S01]  /*32f0*/  ULDC UR30, c[0x0][0x288] ;  /* 0x0000a200001e7ab9 */ /* 0x000fe20000000800 */
[----:B--2---:R-:W-:Y:S01]  /*3300*/  IMAD.MOV.U32 R11, RZ, RZ, 0x50 ;  /* 0x00000050ff0b7424 */ /* 0x004fe200078e00ff */
[----:B------:R-:W-:Y:S01]  /*3310*/  BSSY B1, `(.L_x_1576) ;  /* 0x0000034000017945 */ /* 0x000fe20003800000 */
[----:B-----5:R-:W-:-:S04]  /*3320*/  IMAD R10, R221, UR30, R222 ;  /* 0x0000001edd0a7c24 */ /* 0x020fc8000f8e02de */
[----:B------:R-:W-:-:S04]  /*3330*/  IMAD R10, R10, R11, 0x4 ;  /* 0x000000040a0a7424 */ /* 0x000fc800078e020b */
[----:B---3--:R-:W-:Y:S01]  /*3340*/  IMAD.WIDE R10, R10, 0x4, R212 ;  /* 0x000000040a0a7825 */ /* 0x008fe200078e02d4 */
[----:B------:R-:W-:Y:S06]  /*3350*/  @P1 BRA `(.L_x_1577) ;  /* 0x0000000000bc1947 */ /* 0x000fec0003800000 */
[----:B------:R-:W-:Y:S02]  /*3360*/  IADD3 R212, R9, R0, RZ ;  /* 0x0000000009d47210 */ /* 0x000fe40007ffe0ff */
[----:B------:R-:W-:Y:S02]  /*3370*/  CS2R R218, SRZ ;  /* 0x0000000000da7805 */ /* 0x000fe4000001ff00 */
[----:B------:R-:W-:Y:S01]  /*3380*/  CS2R R216, SRZ ;  /* 0x0000000000d87805 */ /* 0x000fe2000001ff00 */
[----:B------:R-:W-:Y:S01]  /*3390*/  ULDC UR30, c[0x0][0x29c] ;  /* 0x0000a700001e7ab9 */ /* 0x000fe20000000800 */
[----:B------:R-:W-:-:S05]  /*33a0*/  IMAD.SHL.U32 R223, R212, 0x4, RZ ;  /* 0x00000004d4df7824 */ /* 0x000fca00078e00ff */
[----:B------:R-:W-:-:S13]  /*33b0*/  ISETP.GE.AND P3, PT, R223, R6, PT ;  /* 0x00000006df00720c */ /* 0x000fda0003f66270 */
[----:B------:R-:W2:Y:S01]  /*33c0*/  @!P3 LDC.64 R212, c[0x0][0x248] ;  /* 0x00009200ffd4bb82 */ /* 0x000ea20000000a00 */
[----:B------:R-:W-:-:S04]  /*33d0*/  @!P3 IADD3 R214, P2, R4, R223, RZ ;  /* 0x000000df04d6b210 */ /* 0x000fc80007f5e0ff */
[----:B------:R-:W-:Y:S02]  /*33e0*/  @!P3 LEA.HI.X.SX32 R215, R223, R8, 0x1, P2 ;  /* 0x00000008dfd7b211 */ /* 0x000fe400010f0eff */
[----:B--2---:R-:W-:-:S04]  /*33f0*/  @!P3 LEA R212, P4, R214, R212, 0x2 ;  /* 0x000000d4d6d4b211 */ /* 0x004fc800078810ff */
[----:B------:R-:W-:-:S05]  /*3400*/  @!P3 LEA.HI.X R213, R214, R213, R215, 0x2, P4 ;  /* 0x000000d5d6d5b211 */ /* 0x000fca00020f14d7 */
[----:B------:R2:W5:Y:S01]  /*3410*/  @!P3 LDG.E.128 R216, desc[UR36][R212.64] ;  /* 0x00000024d4d8b981 */ /* 0x000562000c1e1d00 */
[----:B------:R-:W-:-:S06]  /*3420*/  UISETP.NE.AND UP0, UPT, UR30, URZ, UPT ;  /* 0x0000003f1e00728c */ /* 0x000fcc000bf05270 */
[----:B------:R-:W-:-:S13]  /*3430*/  PLOP3.LUT P2, PT, PT, PT, UP0, 0x80, 0x0 ;  /* 0x000000000000781c */ /* 0x000fda0003f4f008 */
[----:B--2---:R-:W-:Y:S05]  /*3440*/  @P2 BRA `(.L_x_1577) ;  /* 0x0000000000802947 */ /* 0x004fea0003800000 */
[----:B------:R-:W-:Y:S01]  /*3450*/  LOP3.LUT P5, RZ, R2, 0x8, RZ, 0xc0, !PT ;  /* 0x0000000802ff7812 */ /* 0x000fe200078ac0ff */
[----:B------:R-:W2:Y:S04]  /*3460*/  LDL R220, [R1+0x44] ;  /* 0x0000440001dc7983 */ /* 0x000ea80000100800 */
[----:B------:R-:W3:Y:S04]  /*3470*/  LDL R221, [R1+0x40] ;  /* 0x0000400001dd7983 */ /* 0x000ee80000100800 */
[----:B------:R-:W4:Y:S04]  /*3480*/  LDL R222, [R1+0x48] ;  /* 0x0000480001de7983 */ /* 0x000f280000100800 */
[----:B------:R-:W4:Y:S01]  /*3490*/  @P5 LDG.E.128 R212, desc[UR36][R10.64] ;  /* 0x000000240ad45981 */ /* 0x000f22000c1e1d00 */
[----:B--2--5:R-:W-:Y:S01]  /*34a0*/  FADD.FTZ R217, R220, R217 ;  /* 0x000000d9dcd97221 */ /* 0x024fe20000010000 */
[----:B---3--:R-:W-:-:S04]  /*34b0*/  FADD.FTZ R216, R221, R216 ;  /* 0x000000d8ddd87221 */ /* 0x008fc80000010000 */
[----:B------:R-:W-:Y:S01]  /*34c0*/  MOV R221, R217 ;  /* 0x000000d900dd7202 */ /* 0x000fe20000000f00 */
[----:B----4-:R-:W-:Y:S02]  /*34d0*/  @P5 FMUL.FTZ R221, R217, R213 ;  /* 0x000000d5d9dd5220 */ /* 0x010fe40000410000 */
[----:B------:R-:W2:Y:S01]  /*34e0*/  LDL R217, [R1+0x4c] ;  /* 0x00004c0001d97983 */ /* 0x000ea20000100800 */
[----:B------:R-:W-:Y:S02]  /*34f0*/  IMAD.MOV.U32 R220, RZ, RZ, R216 ;  /* 0x000000ffffdc7224 */ /* 0x000fe400078e00d8 */
[----:B------:R-:W-:Y:S02]  /*3500*/  @P5 FMUL.FTZ R220, R216, R212 ;  /* 0x000000d4d8dc5220 */ /* 0x000fe40000410000 */
[----:B------:R-:W3:Y:S01]  /*3510*/  @!P3 LDC.64 R212, c[0x0][0x248] ;  /* 0x00009200ffd4bb82 */ /* 0x000ee20000000a00 */
[----:B------:R-:W-:-:S04]  /*3520*/  FADD.FTZ R218, R222, R218 ;  /* 0x000000dadeda7221 */ /* 0x000fc80000010000 */
[----:B------:R-:W-:Y:S02]  /*3530*/  IMAD.MOV.U32 R222, RZ, RZ, R218 ;  /* 0x000000ffffde7224 */ /* 0x000fe400078e00da */
[----:B------:R-:W-:Y:S01]  /*3540*/  @P5 FMUL.FTZ R222, R218, R214 ;  /* 0x000000d6dade5220 */ /* 0x000fe20000410000 */
[----:B------:R-:W-:-:S04]  /*3550*/  @!P3 IADD3 R214, P4, R3, R223, RZ ;  /* 0x000000df03d6b210 */ /* 0x000fc80007f9e0ff */
[----:B------:R-:W-:Y:S02]  /*3560*/  @!P3 LEA.HI.X.SX32 R216, R223, R7, 0x1, P4 ;  /* 0x00000007dfd8b211 */ /* 0x000fe400020f0eff */
[----:B---3--:R-:W-:-:S04]  /*3570*/  @!P3 LEA R212, P4, R214, R212, 0x2 ;  /* 0x000000d4d6d4b211 */ /* 0x008fc800078810ff */
[----:B------:R-:W-:Y:S01]  /*3580*/  @!P3 LEA.HI.X R213, R214, R213, R216, 0x2, P4 ;  /* 0x000000d5d6d5b211 */ /* 0x000fe200020f14d8 */
[----:B------:R-:W-:Y:S01]  /*3590*/  IMAD.MOV.U32 R218, RZ, RZ, R222 ;  /* 0x000000ffffda7224 */ /* 0x000fe200078e00de */
[----:B------:R-:W-:Y:S01]  /*35a0*/  MOV R216, R220 ;  /* 0x000000dc00d87202 */ /* 0x000fe20000000f00 */
[----:B------:R-:W-:Y:S01]  /*35b0*/  @!P3 IMAD.MOV.U32 R216, RZ, RZ, R220 ;  /* 0x000000ffffd8b224 */ /* 0x000fe200078e00dc */
[----:B------:R-:W-:Y:S01]  /*35c0*/  @!P3 MOV R218, R222 ;  /* 0x000000de00dab202 */ /* 0x000fe20000000f00 */
[----:B--2---:R-:W-:-:S04]  /*35d0*/  FADD.FTZ R214, R217, R219 ;  /* 0x000000dbd9d67221 */ /* 0x004fc80000010000 */
[----:B------:R-:W-:Y:S02]  /*35e0*/  IMAD.MOV.U32 R223, RZ, RZ, R214 ;  /* 0x000000ffffdf7224 */ /* 0x000fe400078e00d6 */
[----:B------:R-:W-:-:S05]  /*35f0*/  @P5 FMUL.FTZ R223, R214, R215 ;  /* 0x000000d7d6df5220 */ /* 0x000fca0000410000 */
[----:B------:R2:W-:Y:S01]  /*3600*/  @!P3 STG.E.128 desc[UR36][R212.64], R220 ;  /* 0x000000dcd400b986 */ /* 0x0005e2000c101d24 */
[----:B------:R-:W-:Y:S01]  /*3610*/  MOV R219, R223 ;  /* 0x000000df00db7202 */ /* 0x000fe20000000f00 */
[----:B------:R-:W-:Y:S02]  /*3620*/  IMAD.MOV.U32 R217, RZ, RZ, R221 ;  /* 0x000000ffffd97224 */ /* 0x000fe400078e00dd */
[----:B------:R-:W-:Y:S02]  /*3630*/  @!P3 IMAD.MOV.U32 R219, RZ, RZ, R223 ;  /* 0x000000ffffdbb224 */ /* 0x000fe400078e00df */
[----:B------:R-:W-:-:S07]  /*3640*/  @!P3 IMAD.MOV.U32 R217, RZ, RZ, R221 ;  /* 0x000000ffffd9b224 */ /* 0x000fce00078e00dd */
.L_x_1577:
[----:B------:R-:W-:Y:S05]  /*3650*/  BSYNC B1 ;  /* 0x0000000000017941 */ /* 0x000fea0003800000 */
.L_x_1576:
[----:B------:R-:W-:Y:S04]  /*3660*/  BSSY B1, `(.L_x_1578) ;  /* 0x0000025000017945 */ /* 0x000fe80003800000 */
[----:B------:R-:W-:Y:S05]  /*3670*/  @P1 BRA `(.L_x_1579) ;  /* 0x00000000008c1947 */ /* 0x000fea0003800000 */
[----:B------:R-:W-:Y:S01]  /*3680*/  IMAD R92, R0, 0x2, R9 ;  /* 0x00000002005c7824 */ /* 0x000fe200078e0209 */
[----:B------:R-:W-:-:S04]  /*3690*/  ULDC UR30, c[0x0][0x29c] ;  /* 0x0000a700001e7ab9 */ /* 0x000fc80000000800 */
[----:B--2---:R-:W-:-:S04]  /*36a0*/  SHF.L.U32 R222, R92, 0x2, RZ ;  /* 0x000000025cde7819 */ /* 0x004fc800000006ff */
[----:B------:R-:W-:-:S13]  /*36b0*/  ISETP.GE.AND P3, PT, R222, R6, PT ;  /* 0x00000006de00720c */ /* 0x000fda0003f66270 */
[----:B------:R-:W2:Y:S01]  /*36c0*/  @!P3 LDC.64 R92, c[0x0][0x248] ;  /* 0x00009200ff5cbb82 */ /* 0x000ea20000000a00 */
[----:B------:R-:W-:-:S04]  /*36d0*/  @!P3 IADD3 R94, P2, R4, R222, RZ ;  /* 0x000000de045eb210 */ /* 0x000fc80007f5e0ff */
[----:B--2---:R-:W-:Y:S02]  /*36e0*/  @!P3 LEA R212, P4, R94, R92, 0x2 ;  /* 0x0000005c5ed4b211 */ /* 0x004fe400078810ff */
[----:B------:R-:W-:-:S04]  /*36f0*/  @!P3 LEA.HI.X.SX32 R92, R222, R8, 0x1, P2 ;  /* 0x00000008de5cb211 */ /* 0x000fc800010f0eff */
[----:B------:R-:W-:Y:S02]  /*3700*/  @!P3 LEA.HI.X R213, R94, R93, R92, 0x2, P4 ;  /* 0x0000005d5ed5b211 */ /* 0x000fe400020f145c */
[----:B------:R-:W-:Y:S02]  /*3710*/  CS2R R94, SRZ ;  /* 0x00000000005e7805 */ /* 0x000fe4000001ff00 */
[----:B------:R-:W-:-:S06]  /*3720*/  CS2R R92, SRZ ;  /* 0x00000000005c7805 */ /* 0x000fcc000001ff00 */
[----:B------:R3:W5:Y:S01]  /*3730*/  @!P3 LDG.E.128 R92, desc[UR36][R212.64] ;  /* 0x00000024d45cb981 */ /* 0x000762000c1e1d00 */
[----:B------:R-:W-:-:S06]  /*3740*/  UISETP.NE.AND UP0, UPT, UR30, URZ, UPT ;  /* 0x0000003f1e00728c */ /* 0x000fcc000bf05270 */
[----:B------:R-:W-:-:S13]  /*3750*/  PLOP3.LUT P2, PT, PT, PT, UP0, 0x80, 0x0 ;  /* 0x000000000000781c */ /* 0x000fda0003f4f008 */
[----:B---3--:R-:W-:Y:S05]  /*3760*/  @P2 BRA `(.L_x_1579) ;  /* 0x0000000000502947 */ /* 0x008fea0003800000 */
[----:B------:R-:W-:Y:S01]  /*3770*/  LOP3.LUT P5, RZ, R2, 0x8, RZ, 0xc0, !PT ;  /* 0x0000000802ff7812 */ /* 0x000fe200078ac0ff */
[----:B------:R-:W2:Y:S04]  /*3780*/  LDL R220, [R1+0x30] ;  /* 0x0000300001dc7983 */ /* 0x000ea80000100800 */
[----:B------:R-:W3:Y:S08]  /*3790*/  LDL R223, [R1+0x3c] ;  /* 0x00003c0001df7983 */ /* 0x000ef00000100800 */
[----:B------:R-:W4:Y:S01]  /*37a0*/  @P5 LDG.E.128 R212, desc[UR36][R10.64+0x10] ;  /* 0x000010240ad45981 */ /* 0x000f22000c1e1d00 */
[----:B--2--5:R-:W-:-:S02]  /*37b0*/  FADD.FTZ R92, R220, R92 ;  /* 0x0000005cdc5c7221 */ /* 0x024fc40000010000 */
[----:B------:R-:W2:Y:S02]  /*37c0*/  @!P3 LDC.64 R220, c[0x0][0x248] ;  /* 0x00009200ffdcbb82 */ /* 0x000ea40000000a00 */
[----:B----4-:R-:W-:Y:S02]  /*37d0*/  @P5 FMUL.FTZ R92, R92, R212 ;  /* 0x000000d45c5c5220 */ /* 0x010fe40000410000 */
[----:B------:R-:W4:Y:S02]  /*37e0*/  LDL R212, [R1+0x34] ;  /* 0x0000340001d47983 */ /* 0x000f240000100800 */
[----:B----4-:R-:W-:-:S04]  /*37f0*/  FADD.FTZ R93, R212, R93 ;  /* 0x0000005dd45d7221 */ /* 0x010fc80000010000 */
[----:B------:R-:W-:Y:S01]  /*3800*/  @P5 FMUL.FTZ R93, R93, R213 ;  /* 0x000000d55d5d5220 */ /* 0x000fe20000410000 */
[----:B------:R-:W-:-:S04]  /*3810*/  @!P3 IADD3 R213, P4, R3, R222, RZ ;  /* 0x000000de03d5b210 */ /* 0x000fc80007f9e0ff */
[----:B------:R-:W-:Y:S02]  /*3820*/  @!P3 LEA.HI.X.SX32 R222, R222, R7, 0x1, P4 ;  /* 0x00000007dedeb211 */ /* 0x000fe400020f0eff */
[----:B--2---:R-:W-:Y:S02]  /*3830*/  @!P3 LEA R212, P4, R213, R220, 0x2 ;  /* 0x000000dcd5d4b211 */ /* 0x004fe400078810ff */
[----:B------:R-:W2:Y:S01]  /*3840*/  LDL R220, [R1+0x38] ;  /* 0x0000380001dc7983 */ /* 0x000ea20000100800 */
[----:B---3--:R-:W-:Y:S01]  /*3850*/  FADD.FTZ R95, R223, R95 ;  /* 0x0000005fdf5f7221 */ /* 0x008fe20000010000 */
[----:B------:R-:W-:-:S03]  /*3860*/  @!P3 LEA.HI.X R213, R213, R221, R222, 0x2, P4 ;  /* 0x000000ddd5d5b211 */ /* 0x000fc600020f14de */
[----:B------:R-:W-:Y:S01]  /*3870*/  @P5 FMUL.FTZ R95, R95, R215 ;  /* 0x000000d75f5f5220 */ /* 0x000fe20000410000 */
[----:B--2---:R-:W-:-:S04]  /*3880*/  FADD.FTZ R94, R220, R94 ;  /* 0x0000005edc5e7221 */ /* 0x004fc80000010000 */
[----:B------:R-:W-:-:S05]  /*3890*/  @P5 FMUL.FTZ R94, R94, R214 ;  /* 0x000000d65e5e5220 */ /* 0x000fca0000410000 */
[----:B------:R3:W-:Y:S02]  /*38a0*/  @!P3 STG.E.128 desc[UR36][R212.64], R92 ;  /* 0x0000005cd400b986 */ /* 0x0007e4000c101d24 */
.L_x_1579:
[----:B------:R-:W-:Y:S05]  /*38b0*/  BSYNC B1 ;  /* 0x0000000000017941 */ /* 0x000fea0003800000 */
.L_x_1578:
[----:B------:R-:W-:Y:S04]  /*38c0*/  BSSY B1, `(.L_x_1580) ;  /* 0x0000025000017945 */ /* 0x000fe80003800000 */
[----:B------:R-:W-:Y:S05]  /*38d0*/  @P1 BRA `(.L_x_1581) ;  /* 0x00000000008c1947 */ /* 0x000fea0003800000 */
[----:B------:R-:W-:Y:S01]  /*38e0*/  IMAD R96, R0, 0x3, R9 ;  /* 0x0000000300607824 */ /* 0x000fe200078e0209 */
[----:B------:R-:W-:-:S03]  /*38f0*/  ULDC UR30, c[0x0][0x29c] ;  /* 0x0000a700001e7ab9 */ /* 0x000fc60000000800 */
[----:B--2---:R-:W-:-:S05]  /*3900*/  IMAD.SHL.U32 R222, R96, 0x4, RZ ;  /* 0x0000000460de7824 */ /* 0x004fca00078e00ff */
[----:B------:R-:W-:-:S13]  /*3910*/  ISETP.GE.AND P3, PT, R222, R6, PT ;  /* 0x00000006de00720c */ /* 0x000fda0003f66270 */
[----:B------:R-:W3:Y:S01]  /*3920*/  @!P3 LDC.64 R96, c[0x0][0x248] ;  /* 0x00009200ff60bb82 */ /* 0x000ee20000000a00 */
[----:B------:R-:W-:-:S04]  /*3930*/  @!P3 IADD3 R98, P2, R4, R222, RZ ;  /* 0x000000de0462b210 */ /* 0x000fc80007f5e0ff */
[----:B---3--:R-:W-:Y:S02]  /*3940*/  @!P3 LEA R212, P4, R98, R96, 0x2 ;  /* 0x0000006062d4b211 */ /* 0x008fe400078810ff */
[----:B------:R-:W-:-:S04]  /*3950*/  @!P3 LEA.HI.X.SX32 R96, R222, R8, 0x1, P2 ;  /* 0x00000008de60b211 */ /* 0x000fc800010f0eff */
[----:B------:R-:W-:Y:S02]  /*3960*/  @!P3 LEA.HI.X R213, R98, R97, R96, 0x2, P4 ;  /* 0x0000006162d5b211 */ /* 0x000fe400020f1460 */
[----:B------:R-:W-:Y:S02]  /*3970*/  CS2R R98, SRZ ;  /* 0x0000000000627805 */ /* 0x000fe4000001ff00 */
[----:B------:R-:W-:-:S06]  /*3980*/  CS2R R96, SRZ ;  /* 0x0000000000607805 */ /* 0x000fcc000001ff00 */
[----:B------:R4:W5:Y:S01]  /*3990*/  @!P3 LDG.E.128 R96, desc[UR36][R212.64] ;  /* 0x00000024d460b981 */ /* 0x000962000c1e1d00 */
[----:B------:R-:W-:-:S06]  /*39a0*/  UISETP.NE.AND UP0, UPT, UR30, URZ, UPT ;  /* 0x0000003f1e00728c */ /* 0x000fcc000bf05270 */
[----:B------:R-:W-:-:S13]  /*39b0*/  PLOP3.LUT P2, PT, PT, PT, UP0, 0x80, 0x0 ;  /* 0x000000000000781c */ /* 0x000fda0003f4f008 */
[----:B----4-:R-:W-:Y:S05]  /*39c0*/  @P2 BRA `(.L_x_1581) ;  /* 0x0000000000502947 */ /* 0x010fea0003800000 */
        /* <DEDUP_REMOVED lines=20> */
.L_x_1581:
[----:B------:R-:W-:Y:S05]  /*3b10*/  BSYNC B1 ;  /* 0x0000000000017941 */ /* 0x000fea0003800000 */
.L_x_1580:
[----:B------:R-:W-:Y:S04]  /*3b20*/  BSSY B1, `(.L_x_1582) ;  /* 0x0000025000017945 */ /* 0x000fe80003800000 */
[----:B------:R-:W-:Y:S05]  /*3b30*/  @P1 BRA `(.L_x_1583) ;  /* 0x00000000008c1947 */ /* 0x000fea0003800000 */
[----:B------:R-:W-:Y:S01]  /*3b40*/  IMAD R100, R0, 0x4, R9 ;  /* 0x0000000400647824 */ /* 0x000fe200078e0209 */
[----:B------:R-:W-:-:S04]  /*3b50*/  ULDC UR30, c[0x0][0x29c] ;  /* 0x0000a700001e7ab9 */ /* 0x000fc80000000800 */
[----:B--2---:R-:W-:-:S04]  /*3b60*/  SHF.L.U32 R222, R100, 0x2, RZ ;  /* 0x0000000264de7819 */ /* 0x004fc800000006ff */
[----:B------:R-:W-:-:S13]  /*3b70*/  ISETP.GE.AND P3, PT, R222, R6, PT ;  /* 0x00000006de00720c */ /* 0x000fda0003f66270 */
[----:B------:R-:W3:Y:S01]  /*3b80*/  @!P3 LDC.64 R100, c[0x0][0x248] ;  /* 0x00009200ff64bb82 */ /* 0x000ee20000000a00 */
[----:B------:R-:W-:-:S04]  /*3b90*/  @!P3 IADD3 R102, P2, R4, R222, RZ ;  /* 0x000000de0466b210 */ /* 0x000fc80007f5e0ff */
[----:B---34-:R-:W-:Y:S02]  /*3ba0*/  @!P3 LEA R212, P4, R102, R100, 0x2 ;  /* 0x0000006466d4b211 */ /* 0x018fe400078810ff */
[----:B------:R-:W-:-:S04]  /*3bb0*/  @!P3 LEA.HI.X.SX32 R100, R222, R8, 0x1, P2 ;  /* 0x00000008de64b211 */ /* 0x000fc800010f0eff */
[----:B------:R-:W-:Y:S02]  /*3bc0*/  @!P3 LEA.HI.X R213, R102, R101, R100, 0x2, P4 ;  /* 0x0000006566d5b211 */ /* 0x000fe400020f1464 */
[----:B------:R-:W-:Y:S02]  /*3bd0*/  CS2R R102, SRZ ;  /* 0x0000000000667805 */ /* 0x000fe4000001ff00 */
[----:B------:R-:W-:-:S06]  /*3be0*/  CS2R R100, SRZ ;  /* 0x0000000000647805 */ /* 0x000fcc000001ff00 */
[----:B------:R2:W5:Y:S01]  /*3bf0*/  @!P3 LDG.E.128 R100, desc[UR36][R212.64] ;  /* 0x00000024d464b981 */ /* 0x000562000c1e1d00 */
[----:B------:R-:W-:-:S06]  /*3c00*/  UISETP.NE.AND UP0, UPT, UR30, URZ, UPT ;  /* 0x0000003f1e00728c */ /* 0x000fcc000bf05270 */
[----:B------:R-:W-:-:S13]  /*3c10*/  PLOP3.LUT P2, PT, PT, PT, UP0, 0x80, 0x0 ;  /* 0x000000000000781c */ /* 0x000fda0003f4f008 */
[----:B--2---:R-:W-:Y:S05]  /*3c20*/  @P2 BRA `(.L_x_1583) ;  /* 0x0000000000502947 */ /* 0x004fea0003800000 */
        /* <DEDUP_REMOVED lines=20> */
.L_x_1583:
[----:B------:R-:W-:Y:S05]  /*3d70*/  BSYNC B1 ;  /* 0x0000000000017941 */ /* 0x000fea0003800000 */
.L_x_1582:
        /* <DEDUP_REMOVED lines=18> */
[----:B------:R-:W2:Y:S04]  /*3ea0*/  LDL R220, [R1] ;  /* 0x0000000001dc7983 */ /* 0x000ea80000100800 */
        /* <DEDUP_REMOVED lines=18> */
.L_x_1585:
[----:B------:R-:W-:Y:S05]  /*3fd0*/  BSYNC B1 ;  /* 0x0000000000017941 */ /* 0x000fea0003800000 */
.L_x_1584:
        /* <DEDUP_REMOVED lines=18> */
[----:B------:R-:W2:-:S12]  /*4100*/  @!P3 LDC.64 R220, c[0x0][0x248] ;  /* 0x00009200ffdcbb82 */ /* 0x000e980000000a00 */
[----:B------:R-:W3:Y:S01]  /*4110*/  @P5 LDG.E.128 R212, desc[UR36][R10.64+0x50] ;  /* 0x000050240ad45981 */ /* 0x000ee2000c1e1d00 */
[----:B-----5:R-:W-:Y:S01]  /*4120*/  FADD.FTZ R109, R249, R109 ;  /* 0x0000006df96d7221 */ /* 0x020fe20000010000 */
[----:B------:R-:W-:Y:S01]  /*4130*/  FADD.FTZ R108, R248, R108 ;  /* 0x0000006cf86c7221 */ /* 0x000fe20000010000 */
[----:B------:R-:W-:Y:S01]  /*4140*/  FADD.FTZ R110, R250, R110 ;  /* 0x0000006efa6e7221 */ /* 0x000fe20000010000 */
[----:B------:R-:W-:Y:S01]  /*4150*/  FADD.FTZ R111, R251, R111 ;  /* 0x0000006ffb6f7221 */ /* 0x000fe20000010000 */
[----:B---3--:R-:W-:Y:S01]  /*4160*/  @P5 FMUL.FTZ R109, R109, R213 ;  /* 0x000000d56d6d5220 */ /* 0x008fe20000410000 */
[----:B------:R-:W-:Y:S01]  /*4170*/  @!P3 IADD3 R213, P4, R3, R222, RZ ;  /* 0x000000de03d5b210 */ /* 0x000fe20007f9e0ff */
[----:B------:R-:W-:Y:S01]  /*4180*/  @P5 FMUL.FTZ R108, R108, R212 ;  /* 0x000000d46c6c5220 */ /* 0x000fe20000410000 */
[----:B------:R-:W-:Y:S01]  /*4190*/  @P5 FMUL.FTZ R110, R110, R214 ;  /* 0x000000d66e6e5220 */ /* 0x000fe20000410000 */
[----:B------:R-:W-:Y:S01]  /*41a0*/  @P5 FMUL.FTZ R111, R111, R215 ;  /* 0x000000d76f6f5220 */ /* 0x000fe20000410000 */
[----:B------:R-:W-:-:S02]  /*41b0*/  @!P3 LEA.HI.X.SX32 R222, R222, R7, 0x1, P4 ;  /* 0x00000007dedeb211 */ /* 0x000fc400020f0eff */
[----:B--2---:R-:W-:-:S04]  /*41c0*/  @!P3 LEA R212, P4, R213, R220, 0x2 ;  /* 0x000000dcd5d4b211 */ /* 0x004fc800078810ff */
[----:B------:R-:W-:-:S05]  /*41d0*/  @!P3 LEA.HI.X R213, R213, R221, R222, 0x2, P4 ;  /* 0x000000ddd5d5b211 */ /* 0x000fca00020f14de */
[----:B------:R2:W-:Y:S04]  /*41e0*/  @!P3 STG.E.128 desc[UR36][R212.64], R108 ;  /* 0x0000006cd400b986 */ /* 0x0005e8000c101d24 */
.L_x_1587:
[----:B------:R-:W-:Y:S05]  /*41f0*/  BSYNC B1 ;  /* 0x0000000000017941 */ /* 0x000fea0003800000 */
.L_x_1586:
        /* <DEDUP_REMOVED lines=33> */
.L_x_1589:
[----:B------:R-:W-:Y:S05]  /*4410*/  BSYNC B1 ;  /* 0x0000000000017941 */ /* 0x000fea0003800000 */
.L_x_1588:
        /* <DEDUP_REMOVED lines=33> */
.L_x_1591:
[----:B------:R-:W-:Y:S05]  /*4630*/  BSYNC B1 ;  /* 0x0000000000017941 */ /* 0x000fea0003800000 */
.L_x_1590:
        /* <DEDUP_REMOVED lines=33> */
.L_x_1593:
[----:B------:R-:W-:Y:S05]  /*4850*/  BSYNC B1 ;  /* 0x0000000000017941 */ /* 0x000fea0003800000 */
.L_x_1592:
        /* <DEDUP_REMOVED lines=33> */
.L_x_1595:
[----:B------:R-:W-:Y:S05]  /*4a70*/  BSYNC B1 ;  /* 0x0000000000017941 */ /* 0x000fea0003800000 */
.L_x_1594:
        /* <DEDUP_REMOVED lines=33> */
.L_x_1597:
[----:B------:R-:W-:Y:S05]  /*4c90*/  BSYNC B1 ;  /* 0x0000000000017941 */ /* 0x000fea0003800000 */
.L_x_1596:
        /* <DEDUP_REMOVED lines=33> */
.L_x_1599:
[----:B------:R-:W-:Y:S05]  /*4eb0*/  BSYNC B1 ;  /* 0x0000000000017941 */ /* 0x000fea0003800000 */
.L_x_1598:
        /* <DEDUP_REMOVED lines=33> */
.L_x_1601:
[----:B------:R-:W-:Y:S05]  /*50d0*/  BSYNC B1 ;  /* 0x0000000000017941 */ /* 0x000fea0003800000 */
.L_x_1600:
        /* <DEDUP_REMOVED lines=20> */
[----:B0----5:R-:W-:Y:S01]  /*5220*/  FADD.FTZ R141, R17, R141 ;  /* 0x0000008d118d7221 */ /* 0x021fe20000010000 */
        /* <DEDUP_REMOVED lines=12> */
.L_x_1603:
[----:B------:R-:W-:Y:S05]  /*52f0*/  BSYNC B1 ;  /* 0x0000000000017941 */ /* 0x000fea0003800000 */
.L_x_1602:
[----:B------:R-:W-:Y:S04]  /*5300*/  BSSY B1, `(.L_x_1604) ;  /* 0x0000021000017945 */ /* 0x000fe80003800000 */
[----:B------:R-:W-:Y:S05]  /*5310*/  @P1 BRA `(.L_x_1605) ;  /* 0x00000000007c1947 */ /* 0x000fea0003800000 */
[----:B------:R-:W-:Y:S01]  /*5320*/  IMAD R144, R0, 0xf, R9 ;  /* 0x0000000f00907824 */ /* 0x000fe200078e0209 */
[----:B------:R-:W-:-:S04]  /*5330*/  ULDC UR30, c[0x0][0x29c] ;  /* 0x0000a700001e7ab9 */ /* 0x000fc80000000800 */
[----:B--2---:R-:W-:-:S04]  /*5340*/  SHF.L.U32 R222, R144, 0x2, RZ ;  /* 0x0000000290de7819 */ /* 0x004fc800000006ff */
[----:B------:R-:W-:-:S13]  /*5350*/  ISETP.GE.AND P3, PT, R222, R6, PT ;  /* 0x00000006de00720c */ /* 0x000fda0003f66270 */
[----:B------:R-:W0:Y:S01]  /*5360*/  @!P3 LDC.64 R144, c[0x0][0x248] ;  /* 0x00009200ff90bb82 */ /* 0x000e220000000a00 */
[----:B------:R-:W-:-:S04]  /*5370*/  @!P3 IADD3 R146, P2, R4, R222, RZ ;  /* 0x000000de0492b210 */ /* 0x000fc80007f5e0ff */
[----:B0--34-:R-:W-:Y:S02]  /*5380*/  @!P3 LEA R212, P4, R146, R144, 0x2 ;  /* 0x0000009092d4b211 */ /* 0x019fe400078810ff */
[----:B------:R-:W-:-:S04]  /*5390*/  @!P3 LEA.HI.X.SX32 R144, R222, R8, 0x1, P2 ;  /* 0x00000008de90b211 */ /* 0x000fc800010f0eff */
[----:B------:R-:W-:Y:S02]  /*53a0*/  @!P3 LEA.HI.X R213, R146, R145, R144, 0x2, P4 ;  /* 0x0000009192d5b211 */ /* 0x000fe400020f1490 */
[----:B------:R-:W-:Y:S02]  /*53b0*/  CS2R R146, SRZ ;  /* 0x0000000000927805 */ /* 0x000fe4000001ff00 */
        /* <DEDUP_REMOVED lines=21> */
.L_x_1605:
[----:B------:R-:W-:Y:S05]  /*5510*/  BSYNC B1 ;  /* 0x0000000000017941 */ /* 0x000fea0003800000 */
.L_x_1604:
[----:B------:R-:W-:Y:S04]  /*5520*/  BSSY B1, `(.L_x_1606) ;  /* 0x0000021000017945 */ /* 0x000fe80003800000 */
[----:B------:R-:W-:Y:S05]  /*5530*/  @P1 BRA `(.L_x_1607) ;  /* 0x00000000007c1947 */ /* 0x000fea0003800000 */
[----:B------:R-:W-:Y:S01]  /*5540*/  IMAD R148, R0, 0x10, R9 ;  /* 0x0000001000947824 */ /* 0x000fe200078e0209 */
[----:B------:R-:W-:-:S03]  /*5550*/  ULDC UR30, c[0x0][0x29c] ;  /* 0x0000a700001e7ab9 */ /* 0x000fc60000000800 */
[----:B--2---:R-:W-:-:S05]  /*5560*/  IMAD.SHL.U32 R222, R148, 0x4, RZ ;  /* 0x0000000494de7824 */ /* 0x004fca00078e00ff */
        /* <DEDUP_REMOVED lines=28> */
.L_x_1607:
[----:B------:R-:W-:Y:S05]  /*5730*/  BSYNC B1 ;  /* 0x0000000000017941 */ /* 0x000fea0003800000 */
.L_x_1606:
        /* <DEDUP_REMOVED lines=33> */
.L_x_1609:
[----:B------:R-:W-:Y:S05]  /*5950*/  BSYNC B1 ;  /* 0x0000000000017941 */ /* 0x000fea0003800000 */
.L_x_1608:
        /* <DEDUP_REMOVED lines=33> */
.L_x_1611:
[----:B------:R-:W-:Y:S05]  /*5b70*/  BSYNC B1 ;  /* 0x0000000000017941 */ /* 0x000fea0003800000 */
.L_x_1610:
        /* <DEDUP_REMOVED lines=33> */
.L_x_1613:
[----:B------:R-:W-:Y:S05]  /*5d90*/  BSYNC B1 ;  /* 0x0000000000017941 */ /* 0x000fea0003800000 */
.L_x_1612:
        /* <DEDUP_REMOVED lines=33> */
.L_x_1615:
[----:B------:R-:W-:Y:S05]  /*5fb0*/  BSYNC B1 ;  /* 0x0000000000017941 */ /* 0x000fea0003800000 */
.L_x_1614:
        /* <DEDUP_REMOVED lines=33> */
.L_x_1617:
[----:B------:R-:W-:Y:S05]  /*61d0*/  BSYNC B1 ;  /* 0x0000000000017941 */ /* 0x000fea0003800000 */
.L_x_1616:
        /* <DEDUP_REMOVED lines=33> */
.L_x_1619:
[----:B------:R-:W-:Y:S05]  /*63f0*/  BSYNC B1 ;  /* 0x0000000000017941 */ /* 0x000fea0003800000 */
.L_x_1618:
        /* <DEDUP_REMOVED lines=33> */
.L_x_1621:
[----:B------:R-:W-:Y:S05]  /*6610*/  BSYNC B1 ;  /* 0x0000000000017941 */ /* 0x000fea0003800000 */
.L_x_1620:
        /* <DEDUP_REMOVED lines=33> */
.L_x_1623:
[----:B------:R-:W-:Y:S05]  /*6830*/  BSYNC B1 ;  /* 0x0000000000017941 */ /* 0x000fea0003800000 */
.L_x_1622:
        /* <DEDUP_REMOVED lines=33> */
.L_x_1625:
[----:B------:R-:W-:Y:S05]  /*6a50*/  BSYNC B1 ;  /* 0x0000000000017941 */ /* 0x000fea0003800000 */
.L_x_1624:
        /* <DEDUP_REMOVED lines=33> */
.L_x_1627:
[----:B------:R-:W-:Y:S05]  /*6c70*/  BSYNC B1 ;  /* 0x0000000000017941 */ /* 0x000fea0003800000 */
.L_x_1626:
        /* <DEDUP_REMOVED lines=33> */
.L_x_1629:
[----:B------:R-:W-:Y:S05]  /*6e90*/  BSYNC B1 ;  /* 0x0000000000017941 */ /* 0x000fea0003800000 */
.L_x_1628:
        /* <DEDUP_REMOVED lines=33> */
.L_x_1631:
[----:B------:R-:W-:Y:S05]  /*70b0*/  BSYNC B1 ;  /* 0x0000000000017941 */ /* 0x000fea0003800000 */
.L_x_1630:
        /* <DEDUP_REMOVED lines=33> */
.L_x_1633:
[----:B------:R-:W-:Y:S05]  /*72d0*/  BSYNC B1 ;  /* 0x0000000000017941 */ /* 0x000fea0003800000 */
.L_x_1632:
        /* <DEDUP_REMOVED lines=33> */
.L_x_1635:
[----:B------:R-:W-:Y:S05]  /*74f0*/  BSYNC B1 ;  /* 0x0000000000017941 */ /* 0x000fea0003800000 */
.L_x_1634:
[----:B------:R-:W-:Y:S04]  /*7500*/  BSSY B1, `(.L_x_1636) ;  /* 0x0000021000017945 */ /* 0x000fe80003800000 */
[----:B------:R-:W-:Y:S05]  /*7510*/  @P1 BRA `(.L_x_1637) ;  /* 0x00000000007c1947 */ /* 0x000fea0003800000 */
[----:B------:R-:W-:Y:S01]  /*7520*/  IMAD R9, R0, 0x1f, R9 ;  /* 0x0000001f00097824 */ /* 0x000fe200078e0209 */
[----:B------:R-:W-:-:S03]  /*7530*/  ULDC UR30, c[0x0][0x29c] ;  /* 0x0000a700001e7ab9 */ /* 0x000fc60000000800 */
[----:B------:R-:W-:-:S05]  /*7540*/  IMAD.SHL.U32 R9, R9, 0x4, RZ ;  /* 0x0000000409097824 */ /* 0x000fca00078e00ff */
[----:B------:R-:W-:-:S13]  /*7550*/  ISETP.GE.AND P3, PT, R9, R6, PT ;  /* 0x000000060900720c */ /* 0x000fda0003f66270 */
[----:B------:R-:W0:Y:S01]  /*7560*/  @!P3 LDC.64 R208, c[0x0][0x248] ;  /* 0x00009200ffd0bb82 */ /* 0x000e220000000a00 */
[----:B------:R-:W-:-:S04]  /*7570*/  @!P3 IADD3 R210, P2, R4, R9, RZ ;  /* 0x0000000904d2b210 */ /* 0x000fc80007f5e0ff */
[----:B0-234-:R-:W-:Y:S02]  /*7580*/  @!P3 LEA R212, P4, R210, R208, 0x2 ;  /* 0x000000d0d2d4b211 */ /* 0x01dfe400078810ff */
        /* <DEDUP_REMOVED lines=8> */
[----:B------:R-:W-:-:S13]  /*7610*/  LOP3.LUT P5, RZ, R2, 0x8, RZ, 0xc0, !PT ;  /* 0x0000000802ff7812 */ /* 0x000fda00078ac0ff */
[----:B------:R0:W2:Y:S01]  /*7620*/  @P5 LDG.E.128 R212, desc[UR36][R10.64+0x1e0] ;  /* 0x0001e0240ad45981 */ /* 0x0000a2000c1e1d00 */
[----:B-----5:R-:W-:Y:S01]  /*7630*/  FADD.FTZ R208, R84, R208 ;  /* 0x000000d054d07221 */ /* 0x020fe20000010000 */
[----:B------:R-:W-:Y:S01]  /*7640*/  FADD.FTZ R209, R85, R209 ;  /* 0x000000d155d17221 */ /* 0x000fe20000010000 */
[----:B------:R-:W-:Y:S01]  /*7650*/  FADD.FTZ R210, R86, R210 ;  /* 0x000000d256d27221 */ /* 0x000fe20000010000 */
[----:B------:R-:W-:Y:S01]  /*7660*/  FADD.FTZ R211, R87, R211 ;  /* 0x000000d357d37221 */ /* 0x000fe20000010000 */
[----:B0-----:R-:W0:Y:S01]  /*7670*/  @!P3 LDC.64 R10, c[0x0][0x248] ;  /* 0x00009200ff0abb82 */ /* 0x001e220000000a00 */
        /* <DEDUP_REMOVED lines=9> */
.L_x_1637:
[----:B------:R-:W-:Y:S05]  /*7710*/  BSYNC B1 ;  /* 0x0000000000017941 */ /* 0x000fea0003800000 */
.L_x_1636:
[----:B------:R-:W-:Y:S04]  /*7720*/  BSSY B1, `(.L_x_1638) ;  /* 0x0000107000017945 */ /* 0x000fe80003800000 */
[----:B------:R-:W-:Y:S05]  /*7730*/  @P1 BRA `(.L_x_1639) ;  /* 0x0000001000141947 */ /* 0x000fea0003800000 */
[----:B0-----:R-:W2:Y:S01]  /*7740*/  LDL R10, [R1+0x170] ;  /* 0x00017000010a7983 */ /* 0x001ea20000100800 */
[----:B------:R-:W-:-:S03]  /*7750*/  ULDC.64 UR30, c[0x0][0x2c8] ;  /* 0x0000b200001e7ab9 */ /* 0x000fc60000000a00 */
[----:B------:R-:W2:Y:S04]  /*7760*/  LDL R11, [R1+0x174] ;  /* 0x00017400010b7983 */ /* 0x000ea80000100800 */
[----:B------:R-:W2:Y:S04]  /*7770*/  LDL R214, [R1+0x180] ;  /* 0x0001800001d67983 */ /* 0x000ea80000100800 */
[----:B------:R-:W2:Y:S04]  /*7780*/  LDL R9, [R1+0x184] ;  /* 0x0001840001097983 */ /* 0x000ea80000100800 */
[----:B--234-:R-:W2:Y:S04]  /*7790*/  LDL R213, [R1+0x160] ;  /* 0x0001600001d57983 */ /* 0x01cea80000100800 */
[----:B------:R-:W3:Y:S04]  /*77a0*/  LDL R212, [R1+0x164] ;  /* 0x0001640001d47983 */ /* 0x000ee80000100800 */
[----:B------:R0:W-:Y:S04]  /*77b0*/  STL [R1+0x1d4], R13 ;  /* 0x0001d40d01007387 */ /* 0x0001e80000100800 */
[----:B------:R4:W-:Y:S04]  /*77c0*/  STL [R1+0x1d0], R12 ;  /* 0x0001d00c01007387 */ /* 0x0009e80000100800 */
[----:B------:R1:W-:Y:S04]  /*77d0*/  STL [R1+0x1cc], R8 ;  /* 0x0001cc0801007387 */ /* 0x0003e80000100800 */
[----:B------:R1:W-:Y:S04]  /*77e0*/  STL [R1+0x1c8], R7 ;  /* 0x0001c80701007387 */ /* 0x0003e80000100800 */
[----:B------:R-:W-:Y:S04]  /*77f0*/  STL [R1+0x1c4], R6 ;  /* 0x0001c40601007387 */ /* 0x000fe80000100800 */
[----:B------:R-:W-:Y:S04]  /*7800*/  STL [R1+0x1c0], R4 ;  /* 0x0001c00401007387 */ /* 0x000fe80000100800 */
[----:B------:R-:W-:Y:S04]  /*7810*/  STL [R1+0x1bc], R3 ;  /* 0x0001bc0301007387 */ /* 0x000fe80000100800 */
[----:B------:R1:W-:Y:S04]  /*7820*/  STL [R1+0x1b8], R2 ;  /* 0x0001b80201007387 */ /* 0x0003e80000100800 */
[----:B------:R1:W-:Y:S04]  /*7830*/  STL [R1+0x1b4], R0 ;  /* 0x0001b40001007387 */ /* 0x0003e80000100800 */
[----:B0-----:R-:W3:Y:S04]  /*7840*/  LDL R13, [R1+0x150] ;  /* 0x00015000010d7983 */ /* 0x001ee80000100800 */
[----:B----4-:R-:W4:Y:S04]  /*7850*/  LDL R12, [R1+0x154] ;  /* 0x00015400010c7983 */ /* 0x010f280000100800 */
        /* <DEDUP_REMOVED lines=12> */
[----:B-----5:R-:W-:Y:S01]  /*7920*/  FMUL.FTZ R10, R10, R216 ;  /* 0x000000d80a0a7220 */ /* 0x020fe20000410000 */
[----:B------:R-:W-:-:S03]  /*7930*/  FMUL.FTZ R11, R11, R217 ;  /* 0x000000d90b0b7220 */ /* 0x000fc60000410000 */
        /* <DEDUP_REMOVED lines=8> */
[----:B------:R-:W-:-:S03]  /*79c0*/  FFMA.FTZ R10, R13, R96, R10 ;  /* 0x000000600d0a7223 */ /* 0x000fc6000001000a */
[----:B------:R-:W5:Y:S01]  /*79d0*/  LDL.LU R13, [R1+0x1d4] ;  /* 0x0001d400010d7983 */ /* 0x000f620000300800 */
[----:B----4-:R-:W-:-:S03]  /*79e0*/  FFMA.FTZ R11, R12, R97, R11 ;  /* 0x000000610c0b7223 */ /* 0x010fc6000001000b */
[----:B------:R-:W5:Y:S01]  /*79f0*/  LDL.LU R12, [R1+0x1d0] ;  /* 0x0001d000010c7983 */ /* 0x000f620000300800 */
[----:B------:R-:W-:-:S03]  /*7a00*/  FFMA.FTZ R10, R8, R100, R10 ;  /* 0x00000064080a7223 */ /* 0x000fc6000001000a */
[----:B------:R-:W5:Y:S01]  /*7a10*/  LDL.LU R8, [R1+0x1cc] ;  /* 0x0001cc0001087983 */ /* 0x000f620000300800 */
[----:B------:R-:W-:-:S03]  /*7a20*/  FFMA.FTZ R11, R7, R101, R11 ;  /* 0x00000065070b7223 */ /* 0x000fc6000001000b */
[----:B------:R-:W5:Y:S01]  /*7a30*/  LDL.LU R7, [R1+0x1c8] ;  /* 0x0001c80001077983 */ /* 0x000f620000300800 */
[----:B------:R-:W-:-:S03]  /*7a40*/  FFMA.FTZ R10, R2, R104, R10 ;  /* 0x00000068020a7223 */ /* 0x000fc6000001000a */
[----:B------:R-:W4:Y:S01]  /*7a50*/  LDL R2, [R1+0xc0] ;  /* 0x0000c00001027983 */ /* 0x000f220000100800 */
        /* <DEDUP_REMOVED lines=14> */
[----:B--2---:R-:W-:-:S03]  /*7b40*/  FFMA.FTZ R10, R213, R120, R10 ;  /* 0x00000078d50a7223 */ /* 0x004fc6000001000a */
[----:B------:R-:W2:Y:S01]  /*7b50*/  LDL R213, [R1+0x1a0] ;  /* 0x0001a00001d57983 */ /* 0x000ea20000100800 */
[----:B---3--:R-:W-:Y:S01]  /*7b60*/  FFMA.FTZ R11, R212, R121, R11 ;  /* 0x00000079d40b7223 */ /* 0x008fe2000001000b */
[----:B------:R-:W-:Y:S02]  /*7b70*/  FFMA.FTZ R10, R9, R124, R10 ;  /* 0x0000007c090a7223 */ /* 0x000fe4000001000a */
[----:B------:R-:W3:Y:S01]  /*7b80*/  LDL R212, [R1+0x1a4] ;  /* 0x0001a40001d47983 */ /* 0x000ee20000100800 */
[----:B------:R-:W-:-:S03]  /*7b90*/  FFMA.FTZ R11, R6, R125, R11 ;  /* 0x0000007d060b7223 */ /* 0x000fc6000001000b */
[----:B------:R-:W2:Y:S01]  /*7ba0*/  LDL R9, [R1+0xb4] ;  /* 0x0000b40001097983 */ /* 0x000ea20000100800 */
[----:B------:R-:W-:-:S03]  /*7bb0*/  FFMA.FTZ R10, R4, R128, R10 ;  /* 0x00000080040a7223 */ /* 0x000fc6000001000a */
[----:B------:R-:W3:Y:S01]  /*7bc0*/  LDL R6, [R1+0xb0] ;  /* 0x0000b00001067983 */ /* 0x000ee20000100800 */
[----:B------:R-:W-:-:S03]  /*7bd0*/  FFMA.FTZ R11, R3, R129, R11 ;  /* 0x00000081030b7223 */ /* 0x000fc6000001000b */
[----:B------:R-:W3:Y:S04]  /*7be0*/  LDL R4, [R1+0xa4] ;  /* 0x0000a40001047983 */ /* 0x000ee80000100800 */
[----:B------:R-:W3:Y:S01]  /*7bf0*/  LDL R3, [R1+0x94] ;  /* 0x0000940001037983 */ /* 0x000ee20000100800 */
[----:B----4-:R-:W-:-:S03]  /*7c00*/  FFMA.FTZ R10, R2, R132, R10 ;  /* 0x00000084020a7223 */ /* 0x010fc6000001000a */
[----:B------:R-:W4:Y:S01]  /*7c10*/  LDL R2, [R1+0x84] ;  /* 0x0000840001027983 */ /* 0x000f220000100800 */
[----:B------:R-:W-:-:S03]  /*7c20*/  FFMA.FTZ R11, R0, R133, R11 ;  /* 0x00000085000b7223 */ /* 0x000fc6000001000b */
[----:B------:R-:W4:Y:S01]  /*7c30*/  LDL R0, [R1+0x64] ;  /* 0x0000640001007983 */ /* 0x000f220000100800 */
[----:B--2---:R-:W-:Y:S01]  /*7c40*/  FFMA.FTZ R11, R9, R137, R11 ;  /* 0x00000089090b7223 */ /* 0x004fe2000001000b */
[----:B---3--:R-:W-:Y:S02]  /*7c50*/  FFMA.FTZ R10, R6, R136, R10 ;  /* 0x00000088060a7223 */ /* 0x008fe4000001000a */
[----:B------:R-:W5:Y:S01]  /*7c60*/  LDL.LU R6, [R1+0x1c4] ;  /* 0x0001c40001067983 */ /* 0x000f620000300800 */
[----:B------:R-:W-:-:S03]  /*7c70*/  FFMA.FTZ R11, R4, R141, R11 ;  /* 0x0000008d040b7223 */ /* 0x000fc6000001000b */
[----:B------:R-:W2:Y:S01]  /*7c80*/  LDL R9, [R1+0x178] ;  /* 0x0001780001097983 */ /* 0x000ea20000100800 */
[----:B------:R-:W-:-:S03]  /*7c90*/  FFMA.FTZ R11, R3, R145, R11 ;  /* 0x00000091030b7223 */ /* 0x000fc6000001000b */
[----:B------:R-:W3:Y:S04]  /*7ca0*/  LDL R4, [R1+0x188] ;  /* 0x0001880001047983 */ /* 0x000ee80000100800 */
[----:B------:R-:W3:Y:S01]  /*7cb0*/  LDL R3, [R1+0x168] ;  /* 0x0001680001037983 */ /* 0x000ee20000100800 */
[----:B----4-:R-:W-:-:S03]  /*7cc0*/  FFMA.FTZ R11, R2, R149, R11 ;  /* 0x00000095020b7223 */ /* 0x010fc6000001000b */
[----:B------:R-:W4:Y:S01]  /*7cd0*/  LDL R2, [R1+0x158] ;  /* 0x0001580001027983 */ /* 0x000f220000100800 */
[----:B------:R-:W-:Y:S01]  /*7ce0*/  FFMA.FTZ R11, R215, R153, R11 ;  /* 0x00000099d70b7223 */ /* 0x000fe2000001000b */
[----:B------:R-:W-:Y:S02]  /*7cf0*/  FFMA.FTZ R10, R223, R140, R10 ;  /* 0x0000008cdf0a7223 */ /* 0x000fe4000001000a */
        /* <DEDUP_REMOVED lines=8> */
[----:B------:R-:W4:Y:S04]  /*7d80*/  LDL R221, [R1+0x16c] ;  /* 0x00016c0001dd7983 */ /* 0x000f280000100800 */
[----:B------:R-:W4:Y:S01]  /*7d90*/  LDL R220, [R1+0xf8] ;  /* 0x0000f80001dc7983 */ /* 0x000f220000100800 */
[----:B------:R-:W-:-:S03]  /*7da0*/  FFMA.FTZ R10, R214, R156, R10 ;  /* 0x0000009cd60a7223 */ /* 0x000fc6000001000a */
[----:B------:R-:W4:Y:S01]  /*7db0*/  LDL R214, [R1+0xe8] ;  /* 0x0000e80001d67983 */ /* 0x000f220000100800 */
[----:B------:R-:W-:-:S03]  /*7dc0*/  FFMA.FTZ R10, R213, R160, R10 ;  /* 0x000000a0d50a7223 */ /* 0x000fc6000001000a */
[----:B------:R-:W4:Y:S01]  /*7dd0*/  LDL R213, [R1+0x14c] ;  /* 0x00014c0001d57983 */ /* 0x000f220000100800 */
[----:B------:R-:W-:-:S03]  /*7de0*/  FFMA.FTZ R11, R212, R161, R11 ;  /* 0x000000a1d40b7223 */ /* 0x000fc6000001000b */
[----:B------:R-:W4:Y:S01]  /*7df0*/  LDL R212, [R1+0xd8] ;  /* 0x0000d80001d47983 */ /* 0x000f220000100800 */
[----:B--2---:R-:W-:-:S04]  /*7e00*/  FMUL.FTZ R9, R9, R218 ;  /* 0x000000da09097220 */ /* 0x004fc80000410000 */
[----:B---3--:R-:W-:Y:S02]  /*7e10*/  FFMA.FTZ R9, R4, R90, R9 ;  /* 0x0000005a04097223 */ /* 0x008fe40000010009 */
[----:B------:R-:W2:Y:S02]  /*7e20*/  LDL R4, [R1+0x138] ;  /* 0x0001380001047983 */ /* 0x000ea40000100800 */
[----:B------:R-:W-:Y:S02]  /*7e30*/  FFMA.FTZ R9, R3, R94, R9 ;  /* 0x0000005e03097223 */ /* 0x000fe40000010009 */
[----:B------:R-:W3:Y:S02]  /*7e40*/  LDL R3, [R1+0x128] ;  /* 0x0001280001037983 */ /* 0x000ee40000100800 */
[----:B----4-:R-:W-:Y:S02]  /*7e50*/  FFMA.FTZ R9, R2, R98, R9 ;  /* 0x0000006202097223 */ /* 0x010fe40000010009 */
[----:B------:R-:W4:Y:S02]  /*7e60*/  LDL R2, [R1+0x17c] ;  /* 0x00017c0001027983 */ /* 0x000f240000100800 */
[----:B------:R-:W-:-:S02]  /*7e70*/  FFMA.FTZ R9, R0, R102, R9 ;  /* 0x0000006600097223 */ /* 0x000fc40000010009 */
[----:B------:R-:W4:Y:S01]  /*7e80*/  LDL R0, [R1+0x118] ;  /* 0x0001180001007983 */ /* 0x000f220000100800 */
        /* <DEDUP_REMOVED lines=23> */
[----:B------:R-:W-:-:S04]  /*8000*/  FFMA.FTZ R11, R209, UR6, R11 ;  /* 0x00000006d10b7c23 */ /* 0x000fc8000801000b */
[----:B------:R-:W-:Y:S01]  /*8010*/  FADD.FTZ R10, R10, R11 ;  /* 0x0000000b0a0a7221 */ /* 0x000fe20000010000 */
[----:B--2---:R-:W-:Y:S02]  /*8020*/  FFMA.FTZ R9, R4, R106, R9 ;  /* 0x0000006a04097223 */ /* 0x004fe40000010009 */
[----:B------:R-:W2:Y:S02]  /*8030*/  LDL R4, [R1+0x13c] ;  /* 0x00013c0001047983 */ /* 0x000ea40000100800 */
[----:B---3--:R-:W-:Y:S02]  /*8040*/  FFMA.FTZ R9, R3, R110, R9 ;  /* 0x0000006e03097223 */ /* 0x008fe40000010009 */
[----:B------:R-:W3:Y:S01]  /*8050*/  LDL R3, [R1+0xc8] ;  /* 0x0000c80001037983 */ /* 0x000ee20000100800 */
[----:B----4-:R-:W-:-:S03]  /*8060*/  FMUL.FTZ R11, R2, R219 ;  /* 0x000000db020b7220 */ /* 0x010fc60000410000 */
[----:B------:R-:W4:Y:S01]  /*8070*/  LDL R2, [R1+0x12c] ;  /* 0x00012c0001027983 */ /* 0x000f220000100800 */
[----:B------:R-:W-:-:S03]  /*8080*/  FFMA.FTZ R9, R0, R114, R9 ;  /* 0x0000007200097223 */ /* 0x000fc60000010009 */
[----:B------:R-:W4:Y:S01]  /*8090*/  LDL R0, [R1+0xb8] ;  /* 0x0000b80001007983 */ /* 0x000f220000100800 */
[----:B------:R-:W-:Y:S01]  /*80a0*/  FFMA.FTZ R11, R223, R91, R11 ;  /* 0x0000005bdf0b7223 */ /* 0x000fe2000001000b */
[----:B------:R-:W-:Y:S02]  /*80b0*/  FFMA.FTZ R9, R222, R118, R9 ;  /* 0x00000076de097223 */ /* 0x000fe40000010009 */
        /* <DEDUP_REMOVED lines=32> */
[----:B------:R-:W-:Y:S01]  /*82c0*/  ISETP.NE.U32.AND P1, PT, RZ, UR30, PT ;  /* 0x0000001eff007c0c */ /* 0x000fe2000bf25070 */
[----:B------:R-:W-:-:S03]  /*82d0*/  ULDC UR30, c[0x0][0x2a0] ;  /* 0x0000a800001e7ab9 */ /* 0x000fc60000000800 */
[----:B------:R-:W-:Y:S01]  /*82e0*/  ISETP.NE.AND.EX P1, PT, RZ, UR31, PT, P1 ;  /* 0x0000001fff007c0c */ /* 0x000fe2000bf25310 */
[----:B--2---:R-:W-:Y:S02]  /*82f0*/  FFMA.FTZ R9, R4, R150, R9 ;  /* 0x0000009604097223 */ /* 0x004fe40000010009 */
[----:B------:R-:W5:Y:S01]  /*8300*/  LDL.LU R4, [R1+0x1c0] ;  /* 0x0001c00001047983 */ /* 0x000f620000300800 */
[----:B---3--:R-:W-:-:S03]  /*8310*/  FFMA.FTZ R11, R3, R127, R11 ;  /* 0x0000007f030b7223 */ /* 0x008fc6000001000b */
[----:B------:R-:W5:Y:S01]  /*8320*/  LDL.LU R3, [R1+0x1bc] ;  /* 0x0001bc0001037983 */ /* 0x000f620000300800 */
[----:B----4-:R-:W-:-:S03]  /*8330*/  FFMA.FTZ R9, R2, R154, R9 ;  /* 0x0000009a02097223 */ /* 0x010fc60000010009 */
[----:B------:R-:W5:Y:S01]  /*8340*/  LDL.LU R2, [R1+0x1b8] ;  /* 0x0001b80001027983 */ /* 0x000f620000300800 */
[----:B------:R-:W-:Y:S01]  /*8350*/  FFMA.FTZ R9, R223, R158, R9 ;  /* 0x0000009edf097223 */ /* 0x000fe20000010009 */
[----:B------:R-:W-:-:S03]  /*8360*/  FFMA.FTZ R11, R0, R131, R11 ;  /* 0x00000083000b7223 */ /* 0x000fc6000001000b */
[----:B------:R-:W-:Y:S01]  /*8370*/  FFMA.FTZ R9, R162, UR61, R9 ;  /* 0x0000003da2097c23 */ /* 0x000fe20008010009 */
[----:B------:R-:W5:Y:S01]  /*8380*/  LDL.LU R0, [R1+0x1b4] ;  /* 0x0001b40001007983 */ /* 0x000f620000300800 */
[----:B------:R-:W-:-:S04]  /*8390*/  FFMA.FTZ R11, R222, R135, R11 ;  /* 0x00000087de0b7223 */ /* 0x000fc8000001000b */
[----:B------:R-:W-:Y:S01]  /*83a0*/  FFMA.FTZ R11, R221, R139, R11 ;  /* 0x0000008bdd0b7223 */ /* 0x000fe2000001000b */
[----:B------:R-:W-:-:S03]  /*83b0*/  FFMA.FTZ R9, R166, UR57, R9 ;  /* 0x00000039a6097c23 */ /* 0x000fc60008010009 */
[----:B------:R-:W-:Y:S01]  /*83c0*/  FFMA.FTZ R11, R220, R143, R11 ;  /* 0x0000008fdc0b7223 */ /* 0x000fe2000001000b */
[----:B------:R-:W-:Y:S01]  /*83d0*/  FFMA.FTZ R9, R170, UR53, R9 ;  /* 0x00000035aa097c23 */ /* 0x000fe20008010009 */
[----:B------:R-:W2:Y:S02]  /*83e0*/  LDL R220, [R1+0x1ac] ;  /* 0x0001ac0001dc7983 */ /* 0x000ea40000100800 */
[----:B------:R-:W-:Y:S01]  /*83f0*/  FFMA.FTZ R11, R215, R147, R11 ;  /* 0x00000093d70b7223 */ /* 0x000fe2000001000b */
[----:B------:R-:W-:Y:S01]  /*8400*/  FFMA.FTZ R9, R174, UR49, R9 ;  /* 0x00000031ae097c23 */ /* 0x000fe20008010009 */
[----:B------:R-:W3:Y:S02]  /*8410*/  LDL R215, [R1+0x19c] ;  /* 0x00019c0001d77983 */ /* 0x000ee40000100800 */
[----:B------:R-:W-:Y:S01]  /*8420*/  FFMA.FTZ R11, R214, R151, R11 ;  /* 0x00000097d60b7223 */ /* 0x000fe2000001000b */
[----:B------:R-:W-:-:S03]  /*8430*/  FFMA.FTZ R9, R178, UR45, R9 ;  /* 0x0000002db2097c23 */ /* 0x000fc60008010009 */
[----:B------:R-:W-:Y:S01]  /*8440*/  FFMA.FTZ R11, R213, R155, R11 ;  /* 0x0000009bd50b7223 */ /* 0x000fe2000001000b */
[----:B------:R-:W-:Y:S01]  /*8450*/  FFMA.FTZ R9, R182, UR41, R9 ;  /* 0x00000029b6097c23 */ /* 0x000fe20008010009 */
[----:B------:R-:W0:Y:S02]  /*8460*/  S2R R214, SR_CTAID.X ;  /* 0x0000000000d67919 */ /* 0x000e240000002500 */
[----:B------:R-:W-:Y:S01]  /*8470*/  FFMA.FTZ R11, R212, R159, R11 ;  /* 0x0000009fd40b7223 */ /* 0x000fe2000001000b */
[----:B------:R-:W-:Y:S01]  /*8480*/  FFMA.FTZ R9, R186, UR33, R9 ;  /* 0x00000021ba097c23 */ /* 0x000fe20008010009 */
[----:B------:R-:W4:Y:S02]  /*8490*/  LDL R213, [R1+0x198] ;  /* 0x0001980001d57983 */ /* 0x000f240000100800 */
        /* <DEDUP_REMOVED lines=13> */
[----:B------:R-:W-:Y:S02]  /*8570*/  FADD.FTZ R9, R9, R10 ;  /* 0x0000000a09097221 */ /* 0x000fe40000010000 */
[----:B------:R-:W0:Y:S01]  /*8580*/  @P1 LDC R10, c[0x0][0x2d0] ;  /* 0x0000b400ff0a1b82 */ /* 0x000e220000000800 */
[----:B------:R-:W-:-:S04]  /*8590*/  FFMA.FTZ R11, R191, UR28, R11 ;  /* 0x0000001cbf0b7c23 */ /* 0x000fc8000801000b */
[----:B------:R-:W-:-:S04]  /*85a0*/  FFMA.FTZ R11, R195, UR24, R11 ;  /* 0x00000018c30b7c23 */ /* 0x000fc8000801000b */
[----:B------:R-:W-:-:S04]  /*85b0*/  FFMA.FTZ R11, R199, UR20, R11 ;  /* 0x00000014c70b7c23 */ /* 0x000fc8000801000b */
[----:B------:R-:W-:-:S04]  /*85c0*/  FFMA.FTZ R11, R203, UR16, R11 ;  /* 0x00000010cb0b7c23 */ /* 0x000fc8000801000b */
[----:B------:R-:W-:-:S04]  /*85d0*/  FFMA.FTZ R11, R207, UR12, R11 ;  /* 0x0000000ccf0b7c23 */ /* 0x000fc8000801000b */
[----:B------:R-:W-:-:S04]  /*85e0*/  FFMA.FTZ R11, R211, UR8, R11 ;  /* 0x00000008d30b7c23 */ /* 0x000fc8000801000b */
[----:B------:R-:W-:Y:S01]  /*85f0*/  FADD.FTZ R9, R11, R9 ;  /* 0x000000090b097221 */ /* 0x000fe20000010000 */
[----:B0-----:R-:W-:-:S05]  /*8600*/  @P1 IMAD R11, R214, R10, UR39 ;  /* 0x00000027d60b1e24 */ /* 0x001fca000f8e020a */
[----:B------:R-:W-:-:S05]  /*8610*/  @P1 IADD3 R11, R11, -0x1, RZ ;  /* 0xffffffff0b0b1810 */ /* 0x000fca0007ffe0ff */
[----:B------:R-:W-:Y:S02]  /*8620*/  @P1 IMAD R212, R11, R10, R5 ;  /* 0x0000000a0bd41224 */ /* 0x000fe400078e0205 */
[----:B------:R-:W0:Y:S02]  /*8630*/  @P1 LDC.64 R10, c[0x0][0x2c8] ;  /* 0x0000b200ff0a1b82 */ /* 0x000e240000000a00 */
[----:B0-----:R-:W-:-:S06]  /*8640*/  @P1 IMAD.WIDE R10, R212, 0x4, R10 ;  /* 0x00000004d40a1825 */ /* 0x001fcc00078e020a */
[----:B------:R-:W2:Y:S01]  /*8650*/  @P1 LDG.E R10, desc[UR36][R10.64] ;  /* 0x000000240a0a1981 */ /* 0x000ea2000c1e1900 */
[----:B------:R-:W-:-:S04]  /*8660*/  FMUL.FTZ R9, R9, UR30 ;  /* 0x0000001e09097c20 */ /* 0x000fc80008410000 */
[----:B--2---:R-:W-:Y:S02]  /*8670*/  @P1 FADD.FTZ R9, R9, R10 ;  /* 0x0000000a09091221 */ /* 0x004fe40000010000 */
[----:B------:R-:W0:Y:S02]  /*8680*/  LDC.64 R10, c[0x0][0x2d8] ;  /* 0x0000b600ff0a7b82 */ /* 0x000e240000000a00 */
[----:B0-----:R-:W-:-:S04]  /*8690*/  ISETP.NE.U32.AND P1, PT, R10, RZ, PT ;  /* 0x000000ff0a00720c */ /* 0x001fc80003f25070 */
[----:B------:R-:W-:Y:S01]  /*86a0*/  ISETP.NE.AND.EX P1, PT, R11, RZ, PT, P1 ;  /* 0x000000ff0b00720c */ /* 0x000fe20003f25310 */
[----:B------:R-:W-:-:S12]  /*86b0*/  IMAD.U32 R10, RZ, RZ, UR39 ;  /* 0x00000027ff0a7e24 */ /* 0x000fd8000f8e00ff */
[C---:B------:R-:W-:Y:S02]  /*86c0*/  @P1 ISETP.GE.AND P3, PT, R5.reuse, R220, PT ;  /* 0x000000dc0500120c */ /* 0x040fe40003f66270 */
[----:B------:R-:W-:Y:S02]  /*86d0*/  @P1 IADD3 R10, R5, 0x1, -R10 ;  /* 0x00000001050a1810 */ /* 0x000fe40007ffe80a */
[----:B---3--:R-:W-:-:S05]  /*86e0*/  @P1 SEL R11, R215, RZ, !P3 ;  /* 0x000000ffd70b1207 */ /* 0x008fca0005800000 */
[----:B------:R-:W-:Y:S02]  /*86f0*/  @P1 IMAD.IADD R212, R11, 0x1, R10 ;  /* 0x000000010bd41824 */ /* 0x000fe400078e020a */
[----:B------:R-:W0:Y:S02]  /*8700*/  @P1 LDC.64 R10, c[0x0][0x2d8] ;  /* 0x0000b600ff0a1b82 */ /* 0x000e240000000a00 */
[----:B0-----:R-:W-:-:S06]  /*8710*/  @P1 IMAD.WIDE R10, R214, 0x4, R10 ;  /* 0x00000004d60a1825 */ /* 0x001fcc00078e020a */
[----:B------:R0:W2:Y:S02]  /*8720*/  @P1 LDG.E R10, desc[UR36][R10.64] ;  /* 0x000000240a0a1981 */ /* 0x0000a4000c1e1900 */
[----:B0-----:R-:W-:-:S05]  /*8730*/  @P1 I2FP.F32.S32 R11, R212 ;  /* 0x000000d4000b1245 */ /* 0x001fca0000201400 */
[----:B--2---:R-:W-:Y:S01]  /*8740*/  @P1 FFMA.FTZ R9, R11, R10, R9 ;  /* 0x0000000a0b091223 */ /* 0x004fe20000010009 */
[----:B------:R-:W-:-:S05]  /*8750*/  IADD3 R10, R5, -UR59, RZ ;  /* 0x8000003b050a7c10 */ /* 0x000fca000fffe0ff */
[----:B----4-:R-:W-:-:S05]  /*8760*/  IMAD R10, R10, 0x4, R213 ;  /* 0x000000040a0a7824 */ /* 0x010fca00078e02d5 */
[----:B------:R0:W-:Y:S01]  /*8770*/  STS [R10], R9 ;  /* 0x000000090a007388 */ /* 0x0001e20000000800 */
[----:B------:R-:W-:-:S07]  /*8780*/  @!P0 FMNMX.FTZ R252, R252, R9, !PT ;  /* 0x00000009fcfc8209 */ /* 0x000fce0007810000 */
.L_x_1639:
[----:B------:R-:W-:Y:S05]  /*8790*/  BSYNC B1 ;  /* 0x0000000000017941 */ /* 0x000fea0003800000 */
.L_x_1638:
[----:B------:R-:W-:-:S05]  /*87a0*/  VIADD R5, R5, 0x100 ;  /* 0x0000010005057836 */ /* 0x000fca0000000000 */
[----:B------:R-:W-:-:S13]  /*87b0*/  ISETP.GE.AND P0, PT, R5, UR5, PT ;  /* 0x0000000505007c0c */ /* 0x000fda000bf06270 */
[----:B------:R-:W-:Y:S05]  /*87c0*/  @!P0 BRA `(.L_x_1640) ;  /* 0xffffffa400948947 */ /* 0x000fea000383ffff */
.L_x_1573:
[----:B------:R-:W-:Y:S05]  /*87d0*/  BSYNC B0 ;  /* 0x0000000000007941 */ /* 0x000fea0003800000 */
.L_x_1572:
[----:B----45:R-:W4:Y:S01]  /*87e0*/  SHFL.BFLY PT, R3, R252, 0x10, 0x1f ;  /* 0x0e001f00fc037f89 */ /* 0x030f2200000e0000 */
[----:B------:R-:W-:Y:S01]  /*87f0*/  BSSY B0, `(.L_x_1641) ;  /* 0x000009f000007945 */ /* 0x000fe20003800000 */
[----:B0-----:R-:W-:Y:S01]  /*8800*/  IMAD.MOV.U32 R11, RZ, RZ, RZ ;  /* 0x000000ffff0b7224 */ /* 0x001fe200078e00ff */
[----:B----4-:R-:W-:Y:S02]  /*8810*/  FMNMX.FTZ R4, R3, R252, !PT ;  /* 0x000000fc03047209 */ /* 0x010fe40007810000 */
[----:B------:R-:W0:Y:S03]  /*8820*/  S2R R3, SR_TID.X ;  /* 0x0000000000037919 */ /* 0x000e260000002100 */
[----:B------:R-:W4:Y:S02]  /*8830*/  SHFL.BFLY PT, R5, R4, 0x8, 0x1f ;  /* 0x0d001f0004057f89 */ /* 0x000f2400000e0000 */
[----:B----4-:R-:W-:-:S02]  /*8840*/  FMNMX.FTZ R5, R4, R5, !PT ;  /* 0x0000000504057209 */ /* 0x010fc40007810000 */
[----:B0-----:R-:W-:-:S03]  /*8850*/  SHF.R.S32.HI R8, RZ, 0x1f, R3 ;  /* 0x0000001fff087819 */ /* 0x001fc60000011403 */
[----:B------:R-:W0:Y:S01]  /*8860*/  SHFL.BFLY PT, R6, R5, 0x4, 0x1f ;  /* 0x0c801f0005067f89 */ /* 0x000e2200000e0000 */
[----:B------:R-:W-:-:S04]  /*8870*/  LEA.HI R8, R8, R3, RZ, 0x5 ;  /* 0x0000000308087211 */ /* 0x000fc800078f28ff */
[----:B------:R-:W-:-:S04]  /*8880*/  LOP3.LUT R12, R8, 0xffffffe0, RZ, 0xc0, !PT ;  /* 0xffffffe0080c7812 */ /* 0x000fc800078ec0ff */
[----:B------:R-:W-:-:S04]  /*8890*/  IADD3 R12, -R12, R3, RZ ;  /* 0x000000030c0c7210 */ /* 0x000fc80007ffe1ff */
[C---:B------:R-:W-:Y:S02]  /*88a0*/  ISETP.NE.AND P0, PT, R12.reuse, RZ, PT ;  /* 0x000000ff0c00720c */ /* 0x040fe40003f05270 */
[----:B------:R-:W-:Y:S02]  /*88b0*/  ISETP.GT.AND P1, PT, R12, 0x7, PT ;  /* 0x000000070c00780c */ /* 0x000fe40003f24270 */
[----:B0-----:R-:W-:-:S09]  /*88c0*/  FMNMX.FTZ R6, R5, R6, !PT ;  /* 0x0000000605067209 */ /* 0x001fd20007810000 */
[----:B------:R-:W0:Y:S01]  /*88d0*/  @!P0 S2R R10, SR_CgaCtaId ;  /* 0x00000000000a8919 */ /* 0x000e220000008800 */
[----:B------:R-:W-:Y:S02]  /*88e0*/  @!P0 MOV R5, 0x400 ;  /* 0x0000040000058802 */ /* 0x000fe40000000f00 */
[----:B------:R-:W-:Y:S01]  /*88f0*/  @!P1 MOV R9, 0x400 ;  /* 0x0000040000099802 */ /* 0x000fe20000000f00 */
[----:B------:R-:W4:Y:S01]  /*8900*/  SHFL.BFLY PT, R7, R6, 0x2, 0x1f ;  /* 0x0c401f0006077f89 */ /* 0x000f2200000e0000 */
[----:B------:R-:W1:Y:S01]  /*8910*/  @!P1 S2R R14, SR_CgaCtaId ;  /* 0x00000000000e9919 */ /* 0x000e620000008800 */
[----:B----4-:R-:W-:Y:S02]  /*8920*/  FMNMX.FTZ R7, R6, R7, !PT ;  /* 0x0000000706077209 */ /* 0x010fe40007810000 */
[----:B0-----:R-:W-:-:S03]  /*8930*/  @!P0 LEA R10, R10, R5, 0x18 ;  /* 0x000000050a0a8211 */ /* 0x001fc600078ec0ff */
[----:B------:R-:W0:Y:S01]  /*8940*/  SHFL.BFLY PT, R4, R7, 0x1, 0x1f ;  /* 0x0c201f0007047f89 */ /* 0x000e2200000e0000 */
[----:B------:R-:W-:-:S05]  /*8950*/  @!P0 SHF.R.S32.HI R5, RZ, 0x5, R8 ;  /* 0x00000005ff058819 */ /* 0x000fca0000011408 */
[----:B------:R-:W-:Y:S01]  /*8960*/  @!P0 IMAD R5, R5, 0x4, R10 ;  /* 0x0000000405058824 */ /* 0x000fe200078e020a */
[----:B-1----:R-:W-:-:S04]  /*8970*/  @!P1 LEA R9, R14, R9, 0x18 ;  /* 0x000000090e099211 */ /* 0x002fc800078ec0ff */
[----:B------:R-:W-:Y:S02]  /*8980*/  @!P1 LEA R6, R12, R9, 0x2 ;  /* 0x000000090c069211 */ /* 0x000fe400078e10ff */
[----:B0-----:R-:W-:Y:S01]  /*8990*/  FMNMX.FTZ R14, R7, R4, !PT ;  /* 0x00000004070e7209 */ /* 0x001fe20007810000 */
[----:B------:R-:W-:-:S04]  /*89a0*/  IMAD.MOV.U32 R4, RZ, RZ, -0x800001 ;  /* 0xff7fffffff047424 */ /* 0x000fc800078e00ff */
[----:B------:R-:W-:Y:S01]  /*89b0*/  @!P0 STS [R5], R14 ;  /* 0x0000000e05008388 */ /* 0x000fe20000000800 */
[----:B------:R-:W-:Y:S06]  /*89c0*/  BAR.SYNC.DEFER_BLOCKING 0x0 ;  /* 0x0000000000007b1d */ /* 0x000fec0000010000 */
[----:B------:R-:W0:Y:S04]  /*89d0*/  @!P1 LDS R4, [R6] ;  /* 0x0000000006049984 */ /* 0x000e280000000800 */
[----:B0-----:R-:W0:Y:S02]  /*89e0*/  SHFL.BFLY PT, R7, R4, 0x4, 0x1f ;  /* 0x0c801f0004077f89 */ /* 0x001e2400000e0000 */
[----:B0-----:R-:W-:-:S05]  /*89f0*/  FMNMX.FTZ R7, R7, R4, !PT ;  /* 0x0000000407077209 */ /* 0x001fca0007810000 */
[----:B------:R-:W0:Y:S02]  /*8a00*/  SHFL.BFLY PT, R10, R7, 0x2, 0x1f ;  /* 0x0c401f00070a7f89 */ /* 0x000e2400000e0000 */
[----:B0-----:R-:W-:Y:S01]  /*8a10*/  FMNMX.FTZ R10, R7, R10, !PT ;  /* 0x0000000a070a7209 */ /* 0x001fe20007810000 */
[----:B------:R-:W-:-:S04]  /*8a20*/  VIADD R7, R3, UR59 ;  /* 0x0000003b03077c36 */ /* 0x000fc80008000000 */
[----:B------:R-:W0:Y:S01]  /*8a30*/  SHFL.BFLY PT, R9, R10, 0x1, 0x1f ;  /* 0x0c201f000a097f89 */ /* 0x000e2200000e0000 */
[----:B------:R-:W-:Y:S02]  /*8a40*/  ISETP.GE.AND P1, PT, R7, UR39, PT ;  /* 0x0000002707007c0c */ /* 0x000fe4000bf26270 */
[----:B0-----:R-:W-:-:S05]  /*8a50*/  FMNMX.FTZ R9, R10, R9, !PT ;  /* 0x000000090a097209 */ /* 0x001fca0007810000 */
[----:B------:R0:W1:Y:S06]  /*8a60*/  SHFL.IDX PT, R15, R9, RZ, 0x1f ;  /* 0x00001fff090f7589 */ /* 0x00006c00000e0000 */
[----:B------:R-:W-:Y:S05]  /*8a70*/  @P1 BRA `(.L_x_1642) ;  /* 0x0000000400d81947 */ /* 0x000fea0003800000 */
[----:B------:R-:W-:Y:S01]  /*8a80*/  LOP3.LUT R4, RZ, UR59, RZ, 0x33, !PT ;  /* 0x0000003bff047c12 */ /* 0x000fe2000f8e33ff */
[----:B------:R-:W-:Y:S01]  /*8a90*/  BSSY B1, `(.L_x_1643) ;  /* 0x0000028000017945 */ /* 0x000fe20003800000 */
[----:B------:R-:W-:Y:S02]  /*8aa0*/  HFMA2.MMA R11, -RZ, RZ, 0, 0 ;  /* 0x00000000ff0b7435 */ /* 0x000fe400000001ff */
[----:B------:R-:W-:-:S04]  /*8ab0*/  IADD3 R6, -R3, UR39, R4 ;  /* 0x0000002703067c10 */ /* 0x000fc8000fffe104 */
[----:B------:R-:W-:-:S04]  /*8ac0*/  LEA.HI R4, R6, 0x1, RZ, 0x18 ;  /* 0x0000000106047811 */ /* 0x000fc800078fc0ff */
[----:B------:R-:W-:-:S13]  /*8ad0*/  LOP3.LUT P0, R4, R4, 0x3, RZ, 0xc0, !PT ;  /* 0x0000000304047812 */ /* 0x000fda000780c0ff */
[----:B------:R-:W-:Y:S05]  /*8ae0*/  @!P0 BRA `(.L_x_1644) ;  /* 0x0000000000888947 */ /* 0x000fea0003800000 */
[----:B--23--:R-:W0:Y:S01]  /*8af0*/  LDL R212, [R1+0x198] ;  /* 0x0001980001d47983 */ /* 0x00ce220000100800 */
[----:B------:R-:W-:Y:S01]  /*8b00*/  ULDC.64 UR4, c[0x0][0x2b0] ;  /* 0x0000ac0000047ab9 */ /* 0x000fe20000000a00 */
[----:B------:R-:W-:Y:S01]  /*8b10*/  SHF.R.S32.HI R5, RZ, 0x1f, R7 ;  /* 0x0000001fff057819 */ /* 0x000fe20000011407 */
[----:B------:R-:W2:Y:S01]  /*8b20*/  S2R R213, SR_CTAID.Y ;  /* 0x0000000000d57919 */ /* 0x000ea20000002600 */
[----:B------:R-:W-:Y:S02]  /*8b30*/  ISETP.NE.U32.AND P0, PT, RZ, UR4, PT ;  /* 0x00000004ff007c0c */ /* 0x000fe4000bf05070 */
[----:B------:R-:W-:Y:S02]  /*8b40*/  MOV R11, RZ ;  /* 0x000000ff000b7202 */ /* 0x000fe40000000f00 */
[----:B------:R-:W-:Y:S01]  /*8b50*/  ISETP.NE.AND.EX P0, PT, RZ, UR5, PT, P0 ;  /* 0x00000005ff007c0c */ /* 0x000fe2000bf05300 */
[----:B--2---:R-:W-:-:S05]  /*8b60*/  IMAD R0, R213, R0, RZ ;  /* 0x00000000d5007224 */ /* 0x004fca00078e02ff */
[----:B------:R-:W-:Y:S02]  /*8b70*/  SHF.R.S32.HI R10, RZ, 0x1f, R0 ;  /* 0x0000001fff0a7819 */ /* 0x000fe40000011400 */
[----:B------:R-:W-:Y:S01]  /*8b80*/  IADD3 R13, P3, P4, R0, UR4, R7 ;  /* 0x00000004000d7c10 */ /* 0x000fe2000fc7e007 */
[----:B------:R-:W-:-:S03]  /*8b90*/  IMAD.MOV.U32 R0, RZ, RZ, R4 ;  /* 0x000000ffff007224 */ /* 0x000fc600078e0004 */
[----:B------:R-:W-:Y:S01]  /*8ba0*/  IADD3.X R5, R10, UR5, R5, P3, P4 ;  /* 0x000000050a057c10 */ /* 0x000fe20009fe8405 */
[----:B0-----:R-:W-:-:S08]  /*8bb0*/  IMAD R9, R3, 0x4, R212 ;  /* 0x0000000403097824 */ /* 0x001fd000078e02d4 */
.L_x_1648:
[----:B------:R-:W-:Y:S04]  /*8bc0*/  BSSY B2, `(.L_x_1645) ;  /* 0x000000b000027945 */ /* 0x000fe80003800000 */
[----:B0-----:R-:W-:Y:S05]  /*8bd0*/  @!P0 BRA `(.L_x_1646) ;  /* 0x0000000000148947 */ /* 0x001fea0003800000 */
[----:B------:R-:W-:-:S06]  /*8be0*/  IMAD.MOV.U32 R4, RZ, RZ, R13 ;  /* 0x000000ffff047224 */ /* 0x000fcc00078e000d */
[----:B------:R-:W2:Y:S01]  /*8bf0*/  LDG.E.U8 R4, desc[UR36][R4.64] ;  /* 0x0000002404047981 */ /* 0x000ea2000c1e1100 */
[----:B------:R-:W-:Y:S01]  /*8c00*/  IMAD.MOV.U32 R10, RZ, RZ, RZ ;  /* 0x000000ffff0a7224 */ /* 0x000fe200078e00ff */
[----:B--2---:R-:W-:-:S13]  /*8c10*/  ISETP.NE.AND P3, PT, R4, RZ, PT ;  /* 0x000000ff0400720c */ /* 0x004fda0003f65270 */
[----:B------:R-:W-:Y:S05]  /*8c20*/  @P3 BRA `(.L_x_1647) ;  /* 0x0000000000103947 */ /* 0x000fea0003800000 */
.L_x_1646:
[----:B------:R-:W1:Y:S02]  /*8c30*/  LDS R4, [R9] ;  /* 0x0000000009047984 */ /* 0x000e640000000800 */
[----:B-1----:R-:W-:-:S04]  /*8c40*/  FADD.FTZ R4, -R15, R4 ;  /* 0x000000040f047221 */ /* 0x002fc80000010100 */
[----:B------:R-:W-:-:S04]  /*8c50*/  FMUL.FTZ R4, R4, 1.4426950216293334961 ;  /* 0x3fb8aa3b04047820 */ /* 0x000fc80000410000 */
[----:B------:R0:W2:Y:S03]  /*8c60*/  MUFU.EX2 R10, R4 ;  /* 0x00000004000a7308 */ /* 0x0000a60000000800 */
.L_x_1647:
[----:B------:R-:W-:Y:S05]  /*8c70*/  BSYNC B2 ;  /* 0x0000000000027941 */ /* 0x000fea0003800000 */
.L_x_1645:
[----:B------:R-:W-:Y:S01]  /*8c80*/  IADD3 R0, R0, -0x1, RZ ;  /* 0xffffffff00007810 */ /* 0x000fe20007ffe0ff */
[----:B--2---:R2:W-:Y:S01]  /*8c90*/  STS [R9], R10 ;  /* 0x0000000a09007388 */ /* 0x0045e20000000800 */
[----:B------:R-:W-:Y:S01]  /*8ca0*/  IADD3 R13, P4, R13, 0x100, RZ ;  /* 0x000001000d0d7810 */ /* 0x000fe20007f9e0ff */
[----:B------:R-:W-:Y:S01]  /*8cb0*/  FADD.FTZ R11, R10, R11 ;  /* 0x0000000b0a0b7221 */ /* 0x000fe20000010000 */
[----:B------:R-:W-:Y:S01]  /*8cc0*/  ISETP.NE.AND P3, PT, R0, RZ, PT ;  /* 0x000000ff0000720c */ /* 0x000fe20003f65270 */
[----:B------:R-:W-:Y:S01]  /*8cd0*/  VIADD R7, R7, 0x100 ;  /* 0x0000010007077836 */ /* 0x000fe20000000000 */
[----:B------:R-:W-:Y:S01]  /*8ce0*/  IADD3.X R5, RZ, R5, RZ, P4, !PT ;  /* 0x00000005ff057210 */ /* 0x000fe200027fe4ff */
[----:B--2---:R-:W-:-:S10]  /*8cf0*/  VIADD R9, R9, 0x400 ;  /* 0x0000040009097836 */ /* 0x004fd40000000000 */
[----:B------:R-:W-:Y:S05]  /*8d00*/  @P3 BRA `(.L_x_1648) ;  /* 0xfffffffc00ac3947 */ /* 0x000fea000383ffff */
.L_x_1644:
[----:B------:R-:W-:Y:S05]  /*8d10*/  BSYNC B1 ;  /* 0x0000000000017941 */ /* 0x000fea0003800000 */
.L_x_1643:
[----:B------:R-:W-:-:S13]  /*8d20*/  ISETP.GE.U32.AND P0, PT, R6, 0x300, PT ;  /* 0x000003000600780c */ /* 0x000fda0003f06070 */
[----:B------:R-:W-:Y:S05]  /*8d30*/  @!P0 BRA `(.L_x_1642) ;  /* 0x0000000400288947 */ /* 0x000fea0003800000 */
[----:B------:R-:W4:Y:S01]  /*8d40*/  LDL R14, [R1+0x198] ;  /* 0x00019800010e7983 */ /* 0x000f220000100800 */
        /* <DEDUP_REMOVED lines=12> */
[----:B------:R-:W-:Y:S01]  /*8e10*/  IADD3.X R5, R4, UR7, R5, P3, P4 ;  /* 0x0000000704057c10 */ /* 0x000fe20009fe8405 */
[----:B----4-:R-:W-:-:S07]  /*8e20*/  IMAD.IADD R0, R14, 0x1, R0 ;  /* 0x000000010e007824 */ /* 0x010fce00078e0200 */
.L_x_1661:
[----:B------:R-:W-:Y:S01]  /*8e30*/  BSSY B1, `(.L_x_1649) ;  /* 0x000000b000017945 */ /* 0x000fe20003800000 */
[----:B------:R-:W-:-:S03]  /*8e40*/  MOV R4, R6 ;  /* 0x0000000600047202 */ /* 0x000fc60000000f00 */
[----:B------:R-:W-:Y:S05]  /*8e50*/  @!P0 BRA `(.L_x_1650) ;  /* 0x0000000000108947 */ /* 0x000fea0003800000 */
[----:B------:R-:W4:Y:S02]  /*8e60*/  LDG.E.U8 R6, desc[UR36][R4.64] ;  /* 0x0000002404067981 */ /* 0x000f24000c1e1100 */
[----:B----4-:R-:W-:-:S13]  /*8e70*/  ISETP.NE.AND P3, PT, R6, RZ, PT ;  /* 0x000000ff0600720c */ /* 0x010fda0003f65270 */
[----:B------:R-:W-:Y:S01]  /*8e80*/  @P3 IMAD.MOV.U32 R6, RZ, RZ, RZ ;  /* 0x000000ffff063224 */ /* 0x000fe200078e00ff */
[----:B------:R-:W-:Y:S06]  /*8e90*/  @P3 BRA `(.L_x_1651) ;  /* 0x0000000000103947 */ /* 0x000fec0003800000 */
.L_x_1650:
[----:B------:R-:W1:Y:S02]  /*8ea0*/  LDS R6, [R0+-0x800] ;  /* 0xfff8000000067984 */ /* 0x000e640000000800 */
[----:B-1----:R-:W-:-:S04]  /*8eb0*/  FADD.FTZ R6, -R15, R6 ;  /* 0x000000060f067221 */ /* 0x002fc80000010100 */
[----:B------:R-:W-:-:S06]  /*8ec0*/  FMUL.FTZ R6, R6, 1.4426950216293334961 ;  /* 0x3fb8aa3b06067820 */ /* 0x000fcc0000410000 */
[----:B------:R-:W0:Y:S02]  /*8ed0*/  MUFU.EX2 R6, R6 ;  /* 0x0000000600067308 */ /* 0x000e240000000800 */
.L_x_1651:
[----:B------:R-:W-:Y:S05]  /*8ee0*/  BSYNC B1 ;  /* 0x0000000000017941 */ /* 0x000fea0003800000 */
.L_x_1649:
[----:B0-----:R0:W-:Y:S01]  /*8ef0*/  STS [R0+-0x800], R6 ;  /* 0xfff8000600007388 */ /* 0x0011e20000000800 */
[----:B------:R-:W-:Y:S01]  /*8f00*/  BSSY B1, `(.L_x_1652) ;  /* 0x000000b000017945 */ /* 0x000fe20003800000 */
[----:B------:R-:W-:-:S03]  /*8f10*/  FADD.FTZ R10, R6, R11 ;  /* 0x0000000b060a7221 */ /* 0x000fc60000010000 */
[----:B------:R-:W-:Y:S05]  /*8f20*/  @!P0 BRA `(.L_x_1653) ;  /* 0x0000000000108947 */ /* 0x000fea0003800000 */
[----:B0-----:R-:W4:Y:S02]  /*8f30*/  LDG.E.U8 R6, desc[UR36][R4.64+0x100] ;  /* 0x0001002404067981 */ /* 0x001f24000c1e1100 */
[----:B----4-:R-:W-:-:S13]  /*8f40*/  ISETP.NE.AND P3, PT, R6, RZ, PT ;  /* 0x000000ff0600720c */ /* 0x010fda0003f65270 */
[----:B------:R-:W-:Y:S01]  /*8f50*/  @P3 IMAD.MOV.U32 R9, RZ, RZ, RZ ;  /* 0x000000ffff093224 */ /* 0x000fe200078e00ff */
[----:B------:R-:W-:Y:S06]  /*8f60*/  @P3 BRA `(.L_x_1654) ;  /* 0x0000000000103947 */ /* 0x000fec0003800000 */
.L_x_1653:
[----:B0-----:R-:W1:Y:S02]  /*8f70*/  LDS R6, [R0+-0x400] ;  /* 0xfffc000000067984 */ /* 0x001e640000000800 */
[----:B-1----:R-:W-:-:S04]  /*8f80*/  FADD.FTZ R6, -R15, R6 ;  /* 0x000000060f067221 */ /* 0x002fc80000010100 */
[----:B------:R-:W-:-:S04]  /*8f90*/  FMUL.FTZ R6, R6, 1.4426950216293334961 ;  /* 0x3fb8aa3b06067820 */ /* 0x000fc80000410000 */
[----:B------:R0:W4:Y:S03]  /*8fa0*/  MUFU.EX2 R9, R6 ;  /* 0x0000000600097308 */ /* 0x0001260000000800 */
.L_x_1654:
[----:B------:R-:W-:Y:S05]  /*8fb0*/  BSYNC B1 ;  /* 0x0000000000017941 */ /* 0x000fea0003800000 */
.L_x_1652:
[----:B----4-:R4:W-:Y:S01]  /*8fc0*/  STS [R0+-0x400], R9 ;  /* 0xfffc000900007388 */ /* 0x0109e20000000800 */
[----:B------:R-:W-:Y:S01]  /*8fd0*/  BSSY B1, `(.L_x_1655) ;  /* 0x000000b000017945 */ /* 0x000fe20003800000 */
[----:B------:R-:W-:-:S03]  /*8fe0*/  FADD.FTZ R10, R10, R9 ;  /* 0x000000090a0a7221 */ /* 0x000fc60000010000 */
[----:B------:R-:W-:Y:S05]  /*8ff0*/  @!P0 BRA `(.L_x_1656) ;  /* 0x0000000000108947 */ /* 0x000fea0003800000 */
[----:B0-----:R-:W5:Y:S01]  /*9000*/  LDG.E.U8 R6, desc[UR36][R4.64+0x200] ;  /* 0x0002002404067981 */ /* 0x001f62000c1e1100 */
[----:B----4-:R-:W-:Y:S01]  /*9010*/  HFMA2.MMA R9, -RZ, RZ, 0, 0 ;  /* 0x00000000ff097435 */ /* 0x010fe200000001ff */
[----:B-----5:R-:W-:-:S13]  /*9020*/  ISETP.NE.AND P3, PT, R6, RZ, PT ;  /* 0x000000ff0600720c */ /* 0x020fda0003f65270 */
[----:B------:R-:W-:Y:S05]  /*9030*/  @P3 BRA `(.L_x_1657) ;  /* 0x0000000000103947 */ /* 0x000fea0003800000 */
.L_x_1656:
[----:B0-----:R-:W1:Y:S02]  /*9040*/  LDS R6, [R0] ;  /* 0x0000000000067984 */ /* 0x001e640000000800 */
[----:B-1----:R-:W-:-:S04]  /*9050*/  FADD.FTZ R6, -R15, R6 ;  /* 0x000000060f067221 */ /* 0x002fc80000010100 */
[----:B------:R-:W-:-:S04]  /*9060*/  FMUL.FTZ R6, R6, 1.4426950216293334961 ;  /* 0x3fb8aa3b06067820 */ /* 0x000fc80000410000 */
[----:B----4-:R0:W4:Y:S03]  /*9070*/  MUFU.EX2 R9, R6 ;  /* 0x0000000600097308 */ /* 0x0101260000000800 */
.L_x_1657:
[----:B------:R-:W-:Y:S05]  /*9080*/  BSYNC B1 ;  /* 0x0000000000017941 */ /* 0x000fea0003800000 */
.L_x_1655:
[----:B----4-:R4:W-:Y:S01]  /*9090*/  STS [R0], R9 ;  /* 0x0000000900007388 */ /* 0x0109e20000000800 */
[----:B------:R-:W-:Y:S01]  /*90a0*/  BSSY B1, `(.L_x_1658) ;  /* 0x000000b000017945 */ /* 0x000fe20003800000 */
[----:B------:R-:W-:-:S03]  /*90b0*/  FADD.FTZ R10, R10, R9 ;  /* 0x000000090a0a7221 */ /* 0x000fc60000010000 */
[----:B------:R-:W-:Y:S05]  /*90c0*/  @!P0 BRA `(.L_x_1659) ;  /* 0x0000000000108947 */ /* 0x000fea0003800000 */
[----:B0-----:R-:W5:Y:S02]  /*90d0*/  LDG.E.U8 R6, desc[UR36][R4.64+0x300] ;  /* 0x0003002404067981 */ /* 0x001f64000c1e1100 */
[----:B-----5:R-:W-:-:S13]  /*90e0*/  ISETP.NE.AND P3, PT, R6, RZ, PT ;  /* 0x000000ff0600720c */ /* 0x020fda0003f65270 */
[----:B----4-:R-:W-:Y:S01]  /*90f0*/  @P3 IMAD.MOV.U32 R9, RZ, RZ, RZ ;  /* 0x000000ffff093224 */ /* 0x010fe200078e00ff */
[----:B------:R-:W-:Y:S06]  /*9100*/  @P3 BRA `(.L_x_1660) ;  /* 0x0000000000103947 */ /* 0x000fec0003800000 */
.L_x_1659:
[----:B0-----:R-:W1:Y:S02]  /*9110*/  LDS R6, [R0+0x400] ;  /* 0x0004000000067984 */ /* 0x001e640000000800 */
[----:B-1----:R-:W-:-:S04]  /*9120*/  FADD.FTZ R6, -R15, R6 ;  /* 0x000000060f067221 */ /* 0x002fc80000010100 */
[----:B------:R-:W-:-:S04]  /*9130*/  FMUL.FTZ R6, R6, 1.4426950216293334961 ;  /* 0x3fb8aa3b06067820 */ /* 0x000fc80000410000 */
[----:B----4-:R0:W4:Y:S03]  /*9140*/  MUFU.EX2 R9, R6 ;  /* 0x0000000600097308 */ /* 0x0101260000000800 */
.L_x_1660:
[----:B------:R-:W-:Y:S05]  /*9150*/  BSYNC B1 ;  /* 0x0000000000017941 */ /* 0x000fea0003800000 */
.L_x_1658:
[----:B------:R-:W-:Y:S01]  /*9160*/  VIADD R7, R7, 0x400 ;  /* 0x0000040007077836 */ /* 0x000fe20000000000 */
[----:B0-----:R-:W-:Y:S01]  /*9170*/  IADD3 R6, P4, R4, 0x400, RZ ;  /* 0x0000040004067810 */ /* 0x001fe20007f9e0ff */
[----:B----4-:R0:W-:Y:S01]  /*9180*/  STS [R0+0x400], R9 ;  /* 0x0004000900007388 */ /* 0x0101e20000000800 */
[----:B------:R-:W-:Y:S02]  /*9190*/  FADD.FTZ R11, R10, R9 ;  /* 0x000000090a0b7221 */ /* 0x000fe40000010000 */
[----:B------:R-:W-:Y:S02]  /*91a0*/  ISETP.GE.AND P3, PT, R7, UR39, PT ;  /* 0x0000002707007c0c */ /* 0x000fe4000bf66270 */
[----:B------:R-:W-:Y:S01]  /*91b0*/  IADD3.X R5, RZ, R5, RZ, P4, !PT ;  /* 0x00000005ff057210 */ /* 0x000fe200027fe4ff */
[----:B0-----:R-:W-:-:S10]  /*91c0*/  VIADD R0, R0, 0x1000 ;  /* 0x0000100000007836 */ /* 0x001fd40000000000 */
[----:B------:R-:W-:Y:S05]  /*91d0*/  @!P3 BRA `(.L_x_1661) ;  /* 0xfffffffc0014b947 */ /* 0x000fea000383ffff */
.L_x_1642:
[----:B------:R-:W-:Y:S05]  /*91e0*/  BSYNC B0 ;  /* 0x0000000000007941 */ /* 0x000fea0003800000 */
.L_x_1641:
[----:B------:R-:W4:Y:S01]  /*91f0*/  SHFL.BFLY PT, R0, R11, 0x10, 0x1f ;  /* 0x0e001f000b007f89 */ /* 0x000f2200000e0000 */
[----:B0-----:R-:W-:Y:S01]  /*9200*/  LOP3.LUT P0, R9, R3, 0x1f, RZ, 0xc0, !PT ;  /* 0x0000001f03097812 */ /* 0x001fe2000780c0ff */
[----:B------:R-:W-:-:S03]  /*9210*/  ULDC.U8 UR4, c[0x0][0x31c] ;  /* 0x0000c70000047ab9 */ /* 0x000fc60000000000 */
[----:B------:R-:W-:-:S09]  /*9220*/  ISETP.GT.U32.AND P3, PT, R9, 0x7, PT ;  /* 0x000000070900780c */ /* 0x000fd20003f64070 */
[----:B------:R-:W0:Y:S01]  /*9230*/  @!P0 S2R R13, SR_CgaCtaId ;  /* 0x00000000000d8919 */ /* 0x000e220000008800 */
[----:B------:R-:W-:-:S03]  /*9240*/  @!P0 MOV R10, 0x400 ;  /* 0x00000400000a8802 */ /* 0x000fc60000000f00 */
[----:B-1----:R-:W1:Y:S01]  /*9250*/  @!P3 S2R R15, SR_CgaCtaId ;  /* 0x00000000000fb919 */ /* 0x002e620000008800 */
[----:B----4-:R-:W-:-:S05]  /*9260*/  FADD.FTZ R0, R0, R11 ;  /* 0x0000000b00007221 */ /* 0x010fca0000010000 */
[----:B------:R-:W4:Y:S02]  /*9270*/  SHFL.BFLY PT, R5, R0, 0x8, 0x1f ;  /* 0x0d001f0000057f89 */ /* 0x000f2400000e0000 */
[----:B----4-:R-:W-:Y:S01]  /*9280*/  FADD.FTZ R5, R0, R5 ;  /* 0x0000000500057221 */ /* 0x010fe20000010000 */
[----:B------:R-:W-:-:S04]  /*9290*/  @!P0 SHF.R.U32.HI R0, RZ, 0x3, R3 ;  /* 0x00000003ff008819 */ /* 0x000fc80000011603 */
[----:B------:R-:W4:Y:S01]  /*92a0*/  SHFL.BFLY PT, R4, R5, 0x4, 0x1f ;  /* 0x0c801f0005047f89 */ /* 0x000f2200000e0000 */
[----:B------:R-:W-:Y:S01]  /*92b0*/  @!P0 LOP3.LUT R0, R0, 0x1ffffffc, RZ, 0xc0, !PT ;  /* 0x1ffffffc00008812 */ /* 0x000fe200078ec0ff */
[----:B----4-:R-:W-:Y:S01]  /*92c0*/  FADD.FTZ R4, R5, R4 ;  /* 0x0000000405047221 */ /* 0x010fe20000010000 */
        /* <DEDUP_REMOVED lines=9> */
[----:B------:R0:W-:Y:S01]  /*9360*/  @!P0 STS [R5+0x20], R6 ;  /* 0x0000200605008388 */ /* 0x0001e20000000800 */
[----:B------:R-:W-:Y:S01]  /*9370*/  BAR.SYNC.DEFER_BLOCKING 0x0 ;  /* 0x0000000000007b1d */ /* 0x000fe20000010000 */
[----:B------:R-:W-:Y:S02]  /*9380*/  ISETP.NE.AND P0, PT, RZ, UR4, PT ;  /* 0x00000004ff007c0c */ /* 0x000fe4000bf05270 */
[----:B0-----:R-:W-:-:S03]  /*9390*/  CS2R R4, SRZ ;  /* 0x0000000000047805 */ /* 0x001fc6000001ff00 */
[----:B------:R-:W0:Y:S04]  /*93a0*/  @!P3 LDS R6, [R9+0x20] ;  /* 0x000020000906b984 */ /* 0x000e280000000800 */
[----:B0-----:R-:W0:Y:S02]  /*93b0*/  SHFL.BFLY PT, R7, R6, 0x4, 0x1f ;  /* 0x0c801f0006077f89 */ /* 0x001e2400000e0000 */
[----:B0-----:R-:W-:-:S05]  /*93c0*/  FADD.FTZ R7, R7, R6 ;  /* 0x0000000607077221 */ /* 0x001fca0000010000 */
[----:B------:R-:W0:Y:S02]  /*93d0*/  SHFL.BFLY PT, R0, R7, 0x2, 0x1f ;  /* 0x0c401f0007007f89 */ /* 0x000e2400000e0000 */
[----:B0-----:R-:W-:-:S05]  /*93e0*/  FADD.FTZ R0, R7, R0 ;  /* 0x0000000007007221 */ /* 0x001fca0000010000 */
[----:B------:R-:W0:Y:S02]  /*93f0*/  SHFL.BFLY PT, R11, R0, 0x1, 0x1f ;  /* 0x0c201f00000b7f89 */ /* 0x000e2400000e0000 */
[----:B0-----:R-:W-:-:S06]  /*9400*/  FADD.FTZ R11, R0, R11 ;  /* 0x0000000b000b7221 */ /* 0x001fcc0000010000 */
[----:B------:R-:W0:Y:S02]  /*9410*/  SHFL.IDX PT, R11, R11, RZ, 0x1f ;  /* 0x00001fff0b0b7589 */ /* 0x000e2400000e0000 */
[----:B0-----:R-:W-:-:S04]  /*9420*/  FADD.FTZ R10, R11, 9.9999999747524270788e-07 ;  /* 0x358637bd0b0a7421 */ /* 0x001fc80000010000 */
[----:B------:R0:W1:Y:S01]  /*9430*/  MUFU.RCP R13, R10 ;  /* 0x0000000a000d7308 */ /* 0x0000620000001000 */
[----:B------:R-:W-:Y:S05]  /*9440*/  @!P0 BRA `(.L_x_1662) ;  /* 0x0000000000288947 */ /* 0x000fea0003800000 */
[----:B------:R-:W4:Y:S01]  /*9450*/  S2R R14, SR_CTAID.Y ;  /* 0x00000000000e7919 */ /* 0x000f220000002600 */
[----:B------:R-:W5:Y:S01]  /*9460*/  LDC R0, c[0x0][0x318] ;  /* 0x0000c600ff007b82 */ /* 0x000f620000000800 */
[----:B------:R-:W-:Y:S01]  /*9470*/  ULDC UR5, c[0x0][0x288] ;  /* 0x0000a20000057ab9 */ /* 0x000fe20000000800 */
[----:B------:R-:W4:Y:S06]  /*9480*/  S2R R16, SR_CTAID.X ;  /* 0x0000000000107919 */ /* 0x000f2c0000002500 */
[----:B------:R-:W5:Y:S08]  /*9490*/  LDC R5, c[0x0][0x29c] ;  /* 0x0000a700ff057b82 */ /* 0x000f700000000800 */
[----:B------:R-:W2:Y:S01]  /*94a0*/  LDC R7, c[0x0][0x284] ;  /* 0x0000a100ff077b82 */ /* 0x000ea20000000800 */
[----:B----4-:R-:W-:-:S04]  /*94b0*/  IMAD R4, R14, UR5, R16 ;  /* 0x000000050e047c24 */ /* 0x010fc8000f8e0210 */
[----:B-----5:R-:W-:-:S04]  /*94c0*/  IMAD R0, R4, R0, R5 ;  /* 0x0000000004007224 */ /* 0x020fc800078e0205 */
[----:B--2---:R-:W-:-:S05]  /*94d0*/  IMAD R4, R0, R7, RZ ;  /* 0x0000000700047224 */ /* 0x004fca00078e02ff */
[----:B------:R-:W-:-:S07]  /*94e0*/  SHF.R.S32.HI R5, RZ, 0x1f, R4 ;  /* 0x0000001fff057819 */ /* 0x000fce0000011404 */
.L_x_1662:
        /* <DEDUP_REMOVED lines=10> */
[----:B0-----:R-:W4:Y:S01]  /*9590*/  LDL R10, [R1+0x198] ;  /* 0x00019800010a7983 */ /* 0x001f220000100800 */
[C---:B------:R-:W-:Y:S01]  /*95a0*/  IADD3 R14, P3, R9.reuse, R4, RZ ;  /* 0x00000004090e7210 */ /* 0x040fe20007f7e0ff */
[----:B------:R-:W-:Y:S01]  /*95b0*/  ULDC.64 UR6, c[0x0][0x310] ;  /* 0x0000c40000067ab9 */ /* 0x000fe20000000a00 */
[----:B------:R-:W-:Y:S02]  /*95c0*/  IMAD.MOV.U32 R0, RZ, RZ, R6 ;  /* 0x000000ffff007224 */ /* 0x000fe400078e0006 */
[----:B------:R-:W-:Y:S02]  /*95d0*/  LEA R11, P4, R14, UR6, 0x2 ;  /* 0x000000060e0b7c11 */ /* 0x000fe4000f8810ff */
[----:B------:R-:W-:-:S04]  /*95e0*/  LEA.HI.X.SX32 R7, R9, R5, 0x1, P3 ;  /* 0x0000000509077211 */ /* 0x000fc800018f0eff */
[----:B------:R-:W-:Y:S02]  /*95f0*/  LEA.HI.X R14, R14, UR7, R7, 0x2, P4 ;  /* 0x000000070e0e7c11 */ /* 0x000fe4000a0f1407 */
[----:B----4-:R-:W-:-:S07]  /*9600*/  LEA R10, R3, R10, 0x2 ;  /* 0x0000000a030a7211 */ /* 0x010fce00078e10ff */
.L_x_1667:
[----:B----4-:R-:W1:Y:S01]  /*9610*/  LDS R6, [R10] ;  /* 0x000000000a067984 */ /* 0x010e620000000800 */
[----:B------:R-:W-:Y:S01]  /*9620*/  @P0 IMAD.MOV.U32 R7, RZ, RZ, R14 ;  /* 0x000000ffff070224 */ /* 0x000fe200078e000e */
[----:B------:R-:W-:Y:S01]  /*9630*/  IADD3 R0, R0, -0x1, RZ ;  /* 0xffffffff00007810 */ /* 0x000fe20007ffe0ff */
[----:B------:R-:W-:-:S03]  /*9640*/  VIADD R9, R9, 0x100 ;  /* 0x0000010009097836 */ /* 0x000fc60000000000 */
[----:B------:R-:W-:Y:S01]  /*9650*/  ISETP.NE.AND P4, PT, R0, RZ, PT ;  /* 0x000000ff0000720c */ /* 0x000fe20003f85270 */
[----:B-1----:R-:W-:Y:S01]  /*9660*/  FMUL.FTZ R15, R6, R13 ;  /* 0x0000000d060f7220 */ /* 0x002fe20000410000 */
[----:B------:R-:W-:Y:S01]  /*9670*/  @P0 IMAD.MOV.U32 R6, RZ, RZ, R11 ;  /* 0x000000ffff060224 */ /* 0x000fe200078e000b */
[----:B------:R-:W-:-:S03]  /*9680*/  IADD3 R11, P3, R11, 0x400, RZ ;  /* 0x000004000b0b7810 */ /* 0x000fc60007f7e0ff */
[----:B------:R0:W-:Y:S02]  /*9690*/  STS [R10], R15 ;  /* 0x0000000f0a007388 */ /* 0x0001e40000000800 */
[----:B------:R-:W-:Y:S02]  /*96a0*/  IMAD.X R14, RZ, RZ, R14, P3 ;  /* 0x000000ffff0e7224 */ /* 0x000fe400018e060e */
[----:B------:R4:W-:Y:S01]  /*96b0*/  @P0 STG.E desc[UR36][R6.64], R15 ;  /* 0x0000000f06000986 */ /* 0x0009e2000c101924 */
[----:B0-----:R-:W-:Y:S02]  /*96c0*/  IADD3 R10, R10, 0x400, RZ ;  /* 0x000004000a0a7810 */ /* 0x001fe40007ffe0ff */
[----:B------:R-:W-:Y:S05]  /*96d0*/  @P4 BRA `(.L_x_1667) ;  /* 0xfffffffc00cc4947 */ /* 0x000fea000383ffff */
.L_x_1666:
[----:B------:R-:W-:Y:S05]  /*96e0*/  BSYNC B1 ;  /* 0x0000000000017941 */ /* 0x000fea0003800000 */
.L_x_1665:
[----:B------:R-:W-:Y:S05]  /*96f0*/  @!P1 BRA `(.L_x_1664) ;  /* 0x00000000008c9947 */ /* 0x000fea0003800000 */
[----:B----4-:R-:W4:Y:S01]  /*9700*/  LDL R6, [R1+0x198] ;  /* 0x0001980001067983 */ /* 0x010f220000100800 */
[C---:B------:R-:W-:Y:S01]  /*9710*/  IADD3 R14, P0, R9.reuse, R4, RZ ;  /* 0x00000004090e7210 */ /* 0x040fe20007f1e0ff */
[----:B------:R-:W-:Y:S01]  /*9720*/  IMAD.U32 R7, RZ, RZ, UR59 ;  /* 0x0000003bff077e24 */ /* 0x000fe2000f8e00ff */
[C---:B------:R-:W-:Y:S01]  /*9730*/  LEA R0, R9.reuse, 0x800, 0x2 ;  /* 0x0000080009007811 */ /* 0x040fe200078e10ff */
[----:B------:R-:W-:Y:S01]  /*9740*/  ULDC.64 UR6, c[0x0][0x310] ;  /* 0x0000c40000067ab9 */ /* 0x000fe20000000a00 */
[----:B------:R-:W-:Y:S02]  /*9750*/  LEA.HI.X.SX32 R5, R9, R5, 0x1, P0 ;  /* 0x0000000509057211 */ /* 0x000fe400000f0eff */
[C---:B------:R-:W-:Y:S01]  /*9760*/  LEA R11, P0, R14.reuse, UR6, 0x2 ;  /* 0x000000060e0b7c11 */ /* 0x040fe2000f8010ff */
[----:B------:R-:W-:Y:S01]  /*9770*/  IMAD R0, R7, -0x4, R0 ;  /* 0xfffffffc07007824 */ /* 0x000fe200078e0200 */
[----:B------:R-:W-:Y:S02]  /*9780*/  ISETP.NE.AND P3, PT, RZ, UR4, PT ;  /* 0x00000004ff007c0c */ /* 0x000fe4000bf65270 */
[----:B------:R-:W-:Y:S01]  /*9790*/  LEA.HI.X R14, R14, UR7, R5, 0x2, P0 ;  /* 0x000000070e0e7c11 */ /* 0x000fe200080f1405 */
[----:B----4-:R-:W-:-:S10]  /*97a0*/  IMAD.IADD R0, R6, 0x1, R0 ;  /* 0x0000000106007824 */ /* 0x010fd400078e0200 */
.L_x_1668:
[----:B------:R-:W1:Y:S01]  /*97b0*/  LDS R4, [R0+-0x800] ;  /* 0xfff8000000047984 */ /* 0x000e620000000800 */
[----:B------:R-:W-:Y:S02]  /*97c0*/  IMAD.MOV.U32 R5, RZ, RZ, R14 ;  /* 0x000000ffff057224 */ /* 0x000fe400078e000e */
[----:B------:R-:W-:Y:S01]  /*97d0*/  VIADD R9, R9, 0x400 ;  /* 0x0000040009097836 */ /* 0x000fe20000000000 */
[----:B------:R-:W4:Y:S04]  /*97e0*/  LDS R6, [R0+-0x400] ;  /* 0xfffc000000067984 */ /* 0x000f280000000800 */
[----:B------:R-:W5:Y:S01]  /*97f0*/  LDS R7, [R0] ;  /* 0x0000000000077984 */ /* 0x000f620000000800 */
[----:B------:R-:W-:-:S03]  /*9800*/  ISETP.GE.AND P0, PT, R9, UR39, PT ;  /* 0x0000002709007c0c */ /* 0x000fc6000bf06270 */
[----:B0-----:R-:W0:Y:S01]  /*9810*/  LDS R10, [R0+0x400] ;  /* 0x00040000000a7984 */ /* 0x001e220000000800 */
[----:B-1----:R-:W-:Y:S01]  /*9820*/  FMUL.FTZ R15, R4, R13 ;  /* 0x0000000d040f7220 */ /* 0x002fe20000410000 */
[----:B------:R-:W-:Y:S01]  /*9830*/  MOV R4, R11 ;  /* 0x0000000b00047202 */ /* 0x000fe20000000f00 */
[----:B----4-:R-:W-:-:S03]  /*9840*/  FMUL.FTZ R17, R6, R13 ;  /* 0x0000000d06117220 */ /* 0x010fc60000410000 */
[----:B------:R-:W-:Y:S01]  /*9850*/  IADD3 R11, P1, R4, 0x1000, RZ ;  /* 0x00001000040b7810 */ /* 0x000fe20007f3e0ff */
[----:B------:R-:W-:Y:S01]  /*9860*/  @P3 STG.E desc[UR36][R4.64], R15 ;  /* 0x0000000f04003986 */ /* 0x000fe2000c101924 */
[----:B-----5:R-:W-:Y:S02]  /*9870*/  FMUL.FTZ R7, R7, R13 ;  /* 0x0000000d07077220 */ /* 0x020fe40000410000 */
[----:B------:R-:W-:Y:S01]  /*9880*/  IADD3.X R14, RZ, R5, RZ, P1, !PT ;  /* 0x00000005ff0e7210 */ /* 0x000fe20000ffe4ff */
[----:B------:R-:W-:Y:S01]  /*9890*/  @P3 STG.E desc[UR36][R4.64+0x400], R17 ;  /* 0x0004001104003986 */ /* 0x000fe2000c101924 */
[----:B0-----:R-:W-:-:S03]  /*98a0*/  FMUL.FTZ R19, R10, R13 ;  /* 0x0000000d0a137220 */ /* 0x001fc60000410000 */
[----:B------:R-:W-:Y:S04]  /*98b0*/  @P3 STG.E desc[UR36][R4.64+0x800], R7 ;  /* 0x0008000704003986 */ /* 0x000fe8000c101924 */
[----:B------:R-:W-:Y:S04]  /*98c0*/  @P3 STG.E desc[UR36][R4.64+0xc00], R19 ;  /* 0x000c001304003986 */ /* 0x000fe8000c101924 */
[----:B------:R-:W-:Y:S04]  /*98d0*/  STS [R0+-0x800], R15 ;  /* 0xfff8000f00007388 */ /* 0x000fe80000000800 */
[----:B------:R-:W-:Y:S04]  /*98e0*/  STS [R0+-0x400], R17 ;  /* 0xfffc001100007388 */ /* 0x000fe80000000800 */
[----:B------:R-:W-:Y:S04]  /*98f0*/  STS [R0], R7 ;  /* 0x0000000700007388 */ /* 0x000fe80000000800 */
[----:B------:R0:W-:Y:S02]  /*9900*/  STS [R0+0x400], R19 ;  /* 0x0004001300007388 */ /* 0x0001e40000000800 */
[----:B0-----:R-:W-:Y:S01]  /*9910*/  VIADD R0, R0, 0x1000 ;  /* 0x0000100000007836 */ /* 0x001fe20000000000 */
[----:B------:R-:W-:Y:S06]  /*9920*/  @!P0 BRA `(.L_x_1668) ;  /* 0xfffffffc00a08947 */ /* 0x000fec000383ffff */
.L_x_1664:
[----:B------:R-:W-:Y:S05]  /*9930*/  BSYNC B0 ;  /* 0x0000000000007941 */ /* 0x000fea0003800000 */
.L_x_1663:
[----:B------:R-:W5:Y:S01]  /*9940*/  LDL.LU R5, [R1+0x1b0] ;  /* 0x0001b00001057983 */ /* 0x000f620000300800 */
[----:B------:R-:W-:Y:S01]  /*9950*/  UIADD3 UR11, UR39, -0x1, URZ ;  /* 0xffffffff270b7890 */ /* 0x000fe2000fffe03f */
[----:B------:R-:W0:Y:S01]  /*9960*/  S2UR UR6, SR_CgaCtaId ;  /* 0x00000000000679c3 */ /* 0x000e220000008800 */
[----:B------:R-:W-:Y:S01]  /*9970*/  SHF.R.S32.HI R16, RZ, 0x5, R8 ;  /* 0x00000005ff107819 */ /* 0x000fe20000011408 */
[----:B------:R-:W2:Y:S01]  /*9980*/  S2R R18, SR_CTAID.X ;  /* 0x0000000000127919 */ /* 0x000ea20000002500 */
[----:B------:R-:W-:Y:S01]  /*9990*/  USHF.R.S32.HI UR4, URZ, 0x1f, UR11 ;  /* 0x0000001f3f047899 */ /* 0x000fe2000801140b */
[C---:B------:R-:W-:Y:S01]  /*99a0*/  ISETP.GT.OR P1, PT, R12.reuse, 0x13, P2 ;  /* 0x000000130c00780c */ /* 0x040fe20001724670 */
[----:B------:R-:W-:Y:S01]  /*99b0*/  ULDC UR7, c[0x0][0x288] ;  /* 0x0000a20000077ab9 */ /* 0x000fe20000000800 */
[----:B------:R-:W2:Y:S01]  /*99c0*/  S2R R4, SR_CTAID.Y ;  /* 0x0000000000047919 */ /* 0x000ea20000002600 */
[----:B------:R-:W-:Y:S01]  /*99d0*/  ULEA.HI UR4, UR4, UR11, URZ, 0x3 ;  /* 0x0000000b04047291 */ /* 0x000fe2000f8f183f */
[C---:B-1----:R-:W-:Y:S01]  /*99e0*/  IMAD.SHL.U32 R13, R12.reuse, 0x4, RZ ;  /* 0x000000040c0d7824 */ /* 0x042fe200078e00ff */
[----:B------:R-:W-:Y:S01]  /*99f0*/  UMOV UR5, 0x400 ;  /* 0x0000040000057882 */ /* 0x000fe20000000000 */
[----:B------:R-:W-:Y:S01]  /*9a00*/  ULDC.64 UR8, c[0x0][0x280] ;  /* 0x0000a00000087ab9 */ /* 0x000fe20000000a00 */
[----:B------:R-:W-:Y:S01]  /*9a10*/  ULOP3.LUT UR4, UR4, 0xfffffff8, URZ, 0xc0, !UPT ;  /* 0xfffffff804047892 */ /* 0x000fe2000f8ec03f */
[----:B------:R-:W-:Y:S01]  /*9a20*/  BSSY B0, `(.L_x_1669) ;  /* 0x000001f000007945 */ /* 0x000fe20003800000 */
[----:B------:R-:W-:Y:S01]  /*9a30*/  UIADD3 UR5, UR5, 0x240, URZ ;  /* 0x0000024005057890 */ /* 0x000fe2000fffe03f */
[----:B------:R-:W-:Y:S01]  /*9a40*/  HFMA2.MMA R11, -RZ, RZ, 0, 0 ;  /* 0x00000000ff0b7435 */ /* 0x000fe200000001ff */
[----:B------:R-:W-:Y:S01]  /*9a50*/  UIADD3 UR4, UR11, -UR4, URZ ;  /* 0x800000040b047290 */ /* 0x000fe2000fffe03f */
[----:B------:R-:W-:Y:S01]  /*9a60*/  ISETP.GT.AND P3, PT, R12, 0x13, PT ;  /* 0x000000130c00780c */ /* 0x000fe20003f64270 */
[----:B------:R-:W-:Y:S01]  /*9a70*/  UIMAD UR10, UR9, 0x50, URZ ;  /* 0x00000050090a78a4 */ /* 0x000fe2000f8e023f */
[----:B----4-:R-:W-:-:S03]  /*9a80*/  CS2R R6, SRZ ;  /* 0x0000000000067805 */ /* 0x010fc6000001ff00 */
[C---:B------:R-:W-:Y:S02]  /*9a90*/  ISETP.NE.OR P1, PT, R16.reuse, UR4, P1 ;  /* 0x0000000410007c0c */ /* 0x040fe40008f25670 */
[----:B------:R-:W-:Y:S01]  /*9aa0*/  ISETP.NE.AND P0, PT, R16, UR4, PT ;  /* 0x0000000410007c0c */ /* 0x000fe2000bf05270 */
[----:B0-----:R-:W-:-:S06]  /*9ab0*/  ULEA UR5, UR6, UR5, 0x18 ;  /* 0x0000000506057291 */ /* 0x001fcc000f8ec03f */
[----:B------:R-:W-:Y:S01]  /*9ac0*/  LEA R19, R12, UR5, 0x4 ;  /* 0x000000050c137c11 */ /* 0x000fe2000f8e20ff */
[----:B--2---:R-:W-:-:S04]  /*9ad0*/  IMAD R14, R4, UR7, R18 ;  /* 0x00000007040e7c24 */ /* 0x004fc8000f8e0212 */
[----:B------:R-:W-:-:S05]  /*9ae0*/  IMAD R17, R14, UR10, R13 ;  /* 0x0000000a0e117c24 */ /* 0x000fca000f8e020d */
[----:B------:R-:W-:Y:S01]  /*9af0*/  SHF.R.S32.HI R15, RZ, 0x1f, R17 ;  /* 0x0000001fff0f7819 */ /* 0x000fe20000011411 */
[----:B-----5:R-:W-:-:S04]  /*9b00*/  IMAD R5, R5, UR7, RZ ;  /* 0x0000000705057c24 */ /* 0x020fc8000f8e02ff */
[----:B------:R-:W-:Y:S01]  /*9b10*/  IMAD R0, R5, UR8, R18 ;  /* 0x0000000805007c24 */ /* 0x000fe2000f8e0212 */
[----:B------:R-:W-:-:S03]  /*9b20*/  CS2R R4, SRZ ;  /* 0x0000000000047805 */ /* 0x000fc6000001ff00 */
[----:B------:R-:W-:-:S05]  /*9b30*/  IMAD R49, R0, UR10, R13 ;  /* 0x0000000a00317c24 */ /* 0x000fca000f8e020d */
        /* <DEDUP_REMOVED lines=12> */
.L_x_1671:
[----:B-----5:R0:W-:Y:S02]  /*9c00*/  STS.128 [R19], R4 ;  /* 0x0000000413007388 */ /* 0x0201e40000000c00 */
.L_x_1670:
[----:B------:R-:W-:Y:S05]  /*9c10*/  BSYNC B0 ;  /* 0x0000000000007941 */ /* 0x000fea0003800000 */
.L_x_1669:
[----:B------:R-:W-:Y:S01]  /*9c20*/  BAR.SYNC.DEFER_BLOCKING 0x0 ;  /* 0x0000000000007b1d */ /* 0x000fe20000010000 */
[----:B------:R-:W-:Y:S01]  /*9c30*/  IMAD.MOV.U32 R10, RZ, RZ, RZ ;  /* 0x000000ffff0a7224 */ /* 0x000fe200078e00ff */
[----:B------:R-:W-:-:S04]  /*9c40*/  CS2R R8, SRZ ;  /* 0x0000000000087805 */ /* 0x000fc8000001ff00 */
[----:B------:R-:W-:Y:S04]  /*9c50*/  BSSY B0, `(.L_x_1672) ;  /* 0x000014c000007945 */ /* 0x000fe80003800000 */
[----:B------:R-:W-:Y:S05]  /*9c60*/  @P3 BRA `(.L_x_1673) ;  /* 0x0000001400283947 */ /* 0x000fea0003800000 */
[----:B------:R-:W2:Y:S01]  /*9c70*/  LDL R42, [R1+0x198] ;  /* 0x00019800012a7983 */ /* 0x000ea20000100800 */
[----:B------:R-:W-:Y:S01]  /*9c80*/  VIADD R31, R16, UR59 ;  /* 0x0000003b101f7c36 */ /* 0x000fe20008000000 */
[----:B------:R-:W1:Y:S01]  /*9c90*/  LDC.64 R40, c[0x0][0x250] ;  /* 0x00009400ff287b82 */ /* 0x000e620000000a00 */
[----:B------:R-:W-:Y:S01]  /*9ca0*/  MOV R28, UR9 ;  /* 0x00000009001c7c02 */ /* 0x000fe20008000f00 */
[----:B------:R-:W-:Y:S01]  /*9cb0*/  BSSY B1, `(.L_x_1674) ;  /* 0x000007d000017945 */ /* 0x000fe20003800000 */
[----:B------:R-:W-:Y:S01]  /*9cc0*/  IMAD R0, R31, 0x50, RZ ;  /* 0x000000501f007824 */ /* 0x000fe200078e02ff */
[----:B------:R-:W-:Y:S02]  /*9cd0*/  CS2R R10, SRZ ;  /* 0x00000000000a7805 */ /* 0x000fe4000001ff00 */
[----:B------:R-:W-:Y:S02]  /*9ce0*/  VIMNMX R28, R28, UR11, PT ;  /* 0x0000000b1c1c7c48 */ /* 0x000fe4000bfe0100 */
[----:B------:R-:W-:-:S02]  /*9cf0*/  SHF.R.S32.HI R24, RZ, 0x1f, R0 ;  /* 0x0000001fff187819 */ /* 0x000fc40000011400 */
[----:B------:R-:W-:-:S05]  /*9d00*/  IADD3 R8, P1, R17, R0, RZ ;  /* 0x0000000011087210 */ /* 0x000fca0007f3e0ff */
[----:B------:R-:W-:Y:S01]  /*9d10*/  IMAD.X R9, R15, 0x1, R24, P1 ;  /* 0x000000010f097824 */ /* 0x000fe200008e0618 */
[----:B------:R-:W-:Y:S02]  /*9d20*/  ISETP.GE.AND P1, PT, R31, R28, PT ;  /* 0x0000001c1f00720c */ /* 0x000fe40003f26270 */
[----:B-1----:R-:W-:-:S04]  /*9d30*/  LEA R20, P4, R8, R40, 0x2 ;  /* 0x0000002808147211 */ /* 0x002fc800078810ff */
[----:B------:R-:W-:Y:S02]  /*9d40*/  LEA.HI.X R21, R8, R41, R9, 0x2, P4 ;  /* 0x0000002908157211 */ /* 0x000fe400020f1409 */
[----:B------:R-:W-:Y:S01]  /*9d50*/  CS2R R8, SRZ ;  /* 0x0000000000087805 */ /* 0x000fe2000001ff00 */
[----:B--2---:R-:W-:-:S04]  /*9d60*/  IMAD R29, R16, 0x4, R42 ;  /* 0x00000004101d7824 */ /* 0x004fc800078e022a */
[----:B------:R-:W-:Y:S05]  /*9d70*/  @P1 BRA `(.L_x_1675) ;  /* 0x0000000400c01947 */ /* 0x000fea0003800000 */
[----:B------:R-:W2:Y:S01]  /*9d80*/  LDL R22, [R1+0x190] ;  /* 0x0001900001167983 */ /* 0x000ea20000100800 */
[----:B------:R-:W-:Y:S01]  /*9d90*/  ULOP3.LUT UR5, URZ, UR9, URZ, 0x33, !UPT ;  /* 0x000000093f057292 */ /* 0x000fe2000f8e333f */
[----:B------:R-:W-:Y:S01]  /*9da0*/  MOV R11, UR59 ;  /* 0x0000003b000b7c02 */ /* 0x000fe20008000f00 */
[----:B------:R-:W-:Y:S01]  /*9db0*/  UIADD3 UR4, -UR39, URZ, URZ ;  /* 0x0000003f27047290 */ /* 0x000fe2000fffe13f */
[----:B------:R-:W1:Y:S01]  /*9dc0*/  LDC.64 R8, c[0x0][0x2e8] ;  /* 0x0000ba00ff087b82 */ /* 0x000e620000000a00 */
[----:B------:R-:W-:Y:S01]  /*9dd0*/  BSSY B2, `(.L_x_1676) ;  /* 0x0000028000027945 */ /* 0x000fe20003800000 */
[----:B------:R-:W-:Y:S01]  /*9de0*/  IADD3 R10, -R11, -0x2, -R16 ;  /* 0xfffffffe0b0a7810 */ /* 0x000fe20007ffe910 */
[----:B------:R-:W-:Y:S01]  /*9df0*/  UISETP.LT.AND UP0, UPT, UR5, UR4, UPT ;  /* 0x000000040500728c */ /* 0x000fe2000bf01270 */
[----:B------:R-:W-:-:S03]  /*9e00*/  IMAD.MOV.U32 R33, RZ, RZ, R31 ;  /* 0x000000ffff217224 */ /* 0x000fc600078e001f */
[----:B------:R-:W-:Y:S01]  /*9e10*/  USEL UR4, UR5, UR4, !UP0 ;  /* 0x0000000405047287 */ /* 0x000fe2000c000000 */
[----:B--2---:R-:W-:-:S05]  /*9e20*/  IMAD R26, R22, UR7, R18 ;  /* 0x00000007161a7c24 */ /* 0x004fca000f8e0212 */
[----:B------:R-:W-:Y:S01]  /*9e30*/  VIADD R22, R10, -UR4 ;  /* 0x800000040a167c36 */ /* 0x000fe20008000000 */
[----:B------:R-:W-:Y:S01]  /*9e40*/  CS2R R10, SRZ ;  /* 0x00000000000a7805 */ /* 0x000fe2000001ff00 */
[----:B------:R-:W-:-:S03]  /*9e50*/  IMAD R27, R26, 0x50, R13 ;  /* 0x000000501a1b7824 */ /* 0x000fc600078e020d */
[----:B------:R-:W-:Y:S01]  /*9e60*/  LOP3.LUT P1, RZ, R22, 0x8, RZ, 0xc0, !PT ;  /* 0x0000000816ff7812 */ /* 0x000fe2000782c0ff */
[----:B-1----:R-:W-:Y:S01]  /*9e70*/  IMAD.WIDE R26, R27, 0x4, R8 ;  /* 0x000000041b1a7825 */ /* 0x002fe200078e0208 */
[----:B------:R-:W-:-:S11]  /*9e80*/  CS2R R8, SRZ ;  /* 0x0000000000087805 */ /* 0x000fd6000001ff00 */
[----:B------:R-:W-:Y:S05]  /*9e90*/  @P1 BRA `(.L_x_1677) ;  /* 0x00000000006c1947 */ /* 0x000fea0003800000 */
[----:B------:R-:W-:Y:S01]  /*9ea0*/  IADD3 R0, P1, R49, R0, RZ ;  /* 0x0000000031007210 */ /* 0x000fe20007f3e0ff */
[----:B------:R-:W-:-:S03]  /*9eb0*/  ULDC UR4, c[0x0][0x29c] ;  /* 0x0000a70000047ab9 */ /* 0x000fc60000000800 */
[----:B------:R-:W-:Y:S02]  /*9ec0*/  IADD3.X R24, R51, R24, RZ, P1, !PT ;  /* 0x0000001833187210 */ /* 0x000fe40000ffe4ff */
[----:B------:R-:W-:-:S04]  /*9ed0*/  LEA R8, P1, R0, R40, 0x2 ;  /* 0x0000002800087211 */ /* 0x000fc800078210ff */
[----:B------:R-:W-:Y:S02]  /*9ee0*/  LEA.HI.X R9, R0, R41, R24, 0x2, P1 ;  /* 0x0000002900097211 */ /* 0x000fe400008f1418 */
[----:B------:R1:W2:Y:S04]  /*9ef0*/  LDS R0, [R29] ;  /* 0x000000001d007984 */ /* 0x0002a80000000800 */
[----:B------:R-:W5:Y:S01]  /*9f00*/  LDG.E.128 R8, desc[UR36][R8.64] ;  /* 0x0000002408087981 */ /* 0x000f62000c1e1d00 */
[----:B------:R-:W-:-:S06]  /*9f10*/  UISETP.NE.AND UP0, UPT, UR4, URZ, UPT ;  /* 0x0000003f0400728c */ /* 0x000fcc000bf05270 */
[----:B------:R-:W-:-:S13]  /*9f20*/  PLOP3.LUT P2, PT, PT, PT, UP0, 0x80, 0x0 ;  /* 0x000000000000781c */ /* 0x000fda0003f4f008 */
[----:B-1----:R-:W-:Y:S05]  /*9f30*/  @P2 BRA `(.L_x_1678) ;  /* 0x0000000000302947 */ /* 0x002fea0003800000 */
[----:B------:R-:W-:Y:S01]  /*9f40*/  LOP3.LUT P5, RZ, R2, 0x8, RZ, 0xc0, !PT ;  /* 0x0000000802ff7812 */ /* 0x000fe200078ac0ff */
[----:B------:R-:W1:-:S12]  /*9f50*/  LDS.128 R32, [R19] ;  /* 0x0000000013207984 */ /* 0x000e580000000c00 */
[----:B------:R-:W4:Y:S01]  /*9f60*/  @P5 LDG.E.128 R36, desc[UR36][R26.64] ;  /* 0x000000241a245981 */ /* 0x000f22000c1e1d00 */
[----:B-1---5:R-:W-:Y:S01]  /*9f70*/  FADD.FTZ R8, R8, R32 ;  /* 0x0000002008087221 */ /* 0x022fe20000010000 */
[----:B------:R-:W-:Y:S01]  /*9f80*/  FADD.FTZ R9, R9, R33 ;  /* 0x0000002109097221 */ /* 0x000fe20000010000 */
[----:B------:R-:W-:Y:S01]  /*9f90*/  FADD.FTZ R10, R10, R34 ;  /* 0x000000220a0a7221 */ /* 0x000fe20000010000 */
[----:B------:R-:W-:Y:S01]  /*9fa0*/  FADD.FTZ R11, R11, R35 ;  /* 0x000000230b0b7221 */ /* 0x000fe20000010000 */
[----:B----4-:R-:W-:Y:S01]  /*9fb0*/  @P5 FMUL.FTZ R8, R8, R36 ;  /* 0x0000002408085220 */ /* 0x010fe20000410000 */
[----:B------:R-:W-:Y:S01]  /*9fc0*/  @P5 FMUL.FTZ R9, R9, R37 ;  /* 0x0000002509095220 */ /* 0x000fe20000410000 */
[----:B------:R-:W-:Y:S01]  /*9fd0*/  @P5 FMUL.FTZ R10, R10, R38 ;  /* 0x000000260a0a5220 */ /* 0x000fe20000410000 */
[----:B------:R-:W-:-:S05]  /*9fe0*/  @P5 FMUL.FTZ R11, R11, R39 ;  /* 0x000000270b0b5220 */ /* 0x000fca0000410000 */
[----:B------:R1:W-:Y:S02]  /*9ff0*/  STG.E.128 desc[UR36][R20.64], R8 ;  /* 0x0000000814007986 */ /* 0x0003e4000c101d24 */
.L_x_1678:
[C---:B-12--5:R-:W-:Y:S01]  /*a000*/  FFMA.FTZ R8, R0.reuse, R8, RZ ;  /* 0x0000000800087223 */ /* 0x066fe200000100ff */
[C---:B------:R-:W-:Y:S01]  /*a010*/  FFMA.FTZ R9, R0.reuse, R9, RZ ;  /* 0x0000000900097223 */ /* 0x040fe200000100ff */
[C---:B------:R-:W-:Y:S01]  /*a020*/  FFMA.FTZ R10, R0.reuse, R10, RZ ;  /* 0x0000000a000a7223 */ /* 0x040fe200000100ff */
[----:B------:R-:W-:Y:S01]  /*a030*/  FFMA.FTZ R11, R0, R11, RZ ;  /* 0x0000000b000b7223 */ /* 0x000fe200000100ff */
[----:B------:R-:W-:-:S07]  /*a040*/  VIADD R33, R31, 0x8 ;  /* 0x000000081f217836 */ /* 0x000fce0000000000 */
.L_x_1677:
[----:B------:R-:W-:Y:S05]  /*a050*/  BSYNC B2 ;  /* 0x0000000000027941 */ /* 0x000fea0003800000 */
.L_x_1676:
[----:B------:R-:W-:-:S13]  /*a060*/  LOP3.LUT P1, RZ, R22, 0xfffffff8, RZ, 0xc0, !PT ;  /* 0xfffffff816ff7812 */ /* 0x000fda000782c0ff */
[----:B------:R-:W-:Y:S05]  /*a070*/  @!P1 BRA `(.L_x_1675) ;  /* 0x0000000400009947 */ /* 0x000fea0003800000 */
[C---:B------:R-:W-:Y:S01]  /*a080*/  IMAD R0, R33.reuse, 0x50, RZ ;  /* 0x0000005021007824 */ /* 0x040fe200078e02ff */
[----:B------:R-:W-:Y:S01]  /*a090*/  LEA R22, R33, 0x20, 0x2 ;  /* 0x0000002021167811 */ /* 0x000fe200078e10ff */
[----:B------:R-:W-:Y:S01]  /*a0a0*/  ULDC UR4, c[0x0][0x29c] ;  /* 0x0000a70000047ab9 */ /* 0x000fe20000000800 */
[----:B------:R-:W-:Y:S01]  /*a0b0*/  IMAD.U32 R25, RZ, RZ, UR59 ;  /* 0x0000003bff197e24 */ /* 0x000fe2000f8e00ff */
[----:B------:R-:W-:Y:S01]  /*a0c0*/  UISETP.NE.AND UP0, UPT, UR4, URZ, UPT ;  /* 0x0000003f0400728c */ /* 0x000fe2000bf05270 */
[----:B------:R-:W-:Y:S02]  /*a0d0*/  SHF.R.S32.HI R24, RZ, 0x1f, R0 ;  /* 0x0000001fff187819 */ /* 0x000fe40000011400 */
[-C--:B------:R-:W-:Y:S01]  /*a0e0*/  IADD3 R23, P4, R17, R0.reuse, RZ ;  /* 0x0000000011177210 */ /* 0x080fe20007f9e0ff */
[----:B------:R-:W-:Y:S01]  /*a0f0*/  IMAD R22, R25, -0x4, R22 ;  /* 0xfffffffc19167824 */ /* 0x000fe200078e0216 */
[----:B------:R-:W-:Y:S02]  /*a100*/  IADD3 R0, P1, R49, R0, RZ ;  /* 0x0000000031007210 */ /* 0x000fe40007f3e0ff */
[----:B------:R-:W-:-:S02]  /*a110*/  IADD3.X R34, R15, R24, RZ, P4, !PT ;  /* 0x000000180f227210 */ /* 0x000fc400027fe4ff */
[CC--:B------:R-:W-:Y:S01]  /*a120*/  LEA R30, P5, R0.reuse, R40.reuse, 0x2 ;  /* 0x00000028001e7211 */ /* 0x0c0fe200078a10ff */
[----:B------:R-:W-:Y:S01]  /*a130*/  IMAD.X R24, R51, 0x1, R24, P1 ;  /* 0x0000000133187824 */ /* 0x000fe200008e0618 */
[C---:B------:R-:W-:Y:S02]  /*a140*/  LEA R32, P4, R23.reuse, R40, 0x2 ;  /* 0x0000002817207211 */ /* 0x040fe400078810ff */
[----:B------:R-:W-:Y:S02]  /*a150*/  PLOP3.LUT P2, PT, PT, PT, UP0, 0x80, 0x0 ;  /* 0x000000000000781c */ /* 0x000fe40003f4f008 */
[-C--:B------:R-:W-:Y:S01]  /*a160*/  LEA.HI.X R25, R0, R41.reuse, R24, 0x2, P5 ;  /* 0x0000002900197211 */ /* 0x080fe200028f1418 */
[----:B------:R-:W-:Y:S01]  /*a170*/  IMAD.IADD R0, R42, 0x1, R22 ;  /* 0x000000012a007824 */ /* 0x000fe200078e0216 */
[----:B------:R-:W-:-:S09]  /*a180*/  LEA.HI.X R23, R23, R41, R34, 0x2, P4 ;  /* 0x0000002917177211 */ /* 0x000fd200020f1422 */
.L_x_1681:
[----:B------:R-:W-:Y:S01]  /*a190*/  IMAD.MOV.U32 R24, RZ, RZ, R30 ;  /* 0x000000ffff187224 */ /* 0x000fe200078e001e */
[----:B------:R-:W-:Y:S02]  /*a1a0*/  LOP3.LUT P1, RZ, R2, 0x8, RZ, 0xc0, !PT ;  /* 0x0000000802ff7812 */ /* 0x000fe4000782c0ff */
[----:B------:R-:W-:Y:S02]  /*a1b0*/  MOV R22, R32 ;  /* 0x0000002000167202 */ /* 0x000fe40000000f00 */
[----:B------:R1:W5:Y:S01]  /*a1c0*/  LDG.E.128 R36, desc[UR36][R24.64] ;  /* 0x0000002418247981 */ /* 0x000362000c1e1d00 */
[----:B------:R-:W-:Y:S08]  /*a1d0*/  @P2 BRA `(.L_x_1679) ;  /* 0x00000000002c2947 */ /* 0x000ff00003800000 */
[----:B------:R-:W2:Y:S04]  /*a1e0*/  @P1 LDG.E.128 R44, desc[UR36][R26.64] ;  /* 0x000000241a2c1981 */ /* 0x000ea8000c1e1d00 */
[----:B------:R-:W4:Y:S02]  /*a1f0*/  LDS.128 R40, [R19] ;  /* 0x0000000013287984 */ /* 0x000f240000000c00 */
[----:B----45:R-:W-:Y:S01]  /*a200*/  FADD.FTZ R36, R36, R40 ;  /* 0x0000002824247221 */ /* 0x030fe20000010000 */
        /* <DEDUP_REMOVED lines=8> */
.L_x_1679:
[----:B------:R4:W5:Y:S04]  /*a290*/  LDG.E.128 R40, desc[UR36][R24.64+0xa00] ;  /* 0x000a002418287981 */ /* 0x000968000c1e1d00 */
[----:B------:R-:W0:Y:S02]  /*a2a0*/  LDS R35, [R0+-0x20] ;  /* 0xffffe00000237984 */ /* 0x000e240000000800 */
[C---:B0----5:R-:W-:Y:S01]  /*a2b0*/  FFMA.FTZ R34, R35.reuse, R37, R9 ;  /* 0x0000002523227223 */ /* 0x061fe20000010009 */
[C---:B--2---:R-:W-:Y:S01]  /*a2c0*/  FFMA.FTZ R37, R35.reuse, R38, R10 ;  /* 0x0000002623257223 */ /* 0x044fe2000001000a */
[C---:B------:R-:W-:Y:S01]  /*a2d0*/  FFMA.FTZ R36, R35.reuse, R36, R8 ;  /* 0x0000002423247223 */ /* 0x040fe20000010008 */
[----:B------:R-:W-:Y:S01]  /*a2e0*/  FFMA.FTZ R38, R35, R39, R11 ;  /* 0x0000002723267223 */ /* 0x000fe2000001000b */
[----:B----4-:R-:W-:Y:S06]  /*a2f0*/  @P2 BRA `(.L_x_1680) ;  /* 0x00000000002c2947 */ /* 0x010fec0003800000 */
        /* <DEDUP_REMOVED lines=11> */
.L_x_1680:
[----:B------:R2:W4:Y:S01]  /*a3b0*/  LDS R11, [R0] ;  /* 0x00000000000b7984 */ /* 0x0005220000000800 */
[----:B------:R-:W-:Y:S01]  /*a3c0*/  IADD3 R32, P1, R22, 0x1400, RZ ;  /* 0x0000140016207810 */ /* 0x000fe20007f3e0ff */
[----:B------:R-:W-:Y:S01]  /*a3d0*/  VIADD R33, R33, 0x10 ;  /* 0x0000001021217836 */ /* 0x000fe20000000000 */
[----:B------:R-:W-:Y:S02]  /*a3e0*/  IADD3 R30, P4, R24, 0x1400, RZ ;  /* 0x00001400181e7810 */ /* 0x000fe40007f9e0ff */
[----:B0-----:R-:W-:Y:S02]  /*a3f0*/  IADD3.X R23, RZ, R23, RZ, P1, !PT ;  /* 0x00000017ff177210 */ /* 0x001fe40000ffe4ff */
[----:B------:R-:W-:Y:S01]  /*a400*/  ISETP.GE.AND P1, PT, R33, R28, PT ;  /* 0x0000001c2100720c */ /* 0x000fe20003f26270 */
[----:B-1----:R-:W-:Y:S02]  /*a410*/  IMAD.X R25, RZ, RZ, R25, P4 ;  /* 0x000000ffff197224 */ /* 0x002fe400020e0619 */
[----:B--2---:R-:W-:-:S02]  /*a420*/  VIADD R0, R0, 0x40 ;  /* 0x0000004000007836 */ /* 0x004fc40000000000 */
[C---:B----4-:R-:W-:Y:S01]  /*a430*/  FFMA.FTZ R8, R11.reuse, R40, R36 ;  /* 0x000000280b087223 */ /* 0x050fe20000010024 */
[C---:B------:R-:W-:Y:S01]  /*a440*/  FFMA.FTZ R9, R11.reuse, R41, R34 ;  /* 0x000000290b097223 */ /* 0x040fe20000010022 */
[C---:B------:R-:W-:Y:S01]  /*a450*/  FFMA.FTZ R10, R11.reuse, R42, R37 ;  /* 0x0000002a0b0a7223 */ /* 0x040fe20000010025 */
[----:B------:R-:W-:-:S05]  /*a460*/  FFMA.FTZ R11, R11, R43, R38 ;  /* 0x0000002b0b0b7223 */ /* 0x000fca0000010026 */
[----:B------:R-:W-:Y:S05]  /*a470*/  @!P1 BRA `(.L_x_1681) ;  /* 0xfffffffc00449947 */ /* 0x000fea000383ffff */
.L_x_1675:
[----:B------:R-:W-:Y:S05]  /*a480*/  BSYNC B1 ;  /* 0x0000000000017941 */ /* 0x000fea0003800000 */
.L_x_1674:
[----:B------:R-:W-:-:S13]  /*a490*/  ISETP.GE.AND P1, PT, R31, UR11, PT ;  /* 0x0000000b1f007c0c */ /* 0x000fda000bf26270 */
[----:B------:R-:W-:Y:S05]  /*a4a0*/  @P1 BRA `(.L_x_1673) ;  /* 0x0000000c00181947 */ /* 0x000fea0003800000 */
[----:B------:R-:W2:Y:S01]  /*a4b0*/  LDL R24, [R1+0x190] ;  /* 0x0001900001187983 */ /* 0x000ea20000100800 */
[----:B------:R-:W-:Y:S01]  /*a4c0*/  MOV R25, UR39 ;  /* 0x0000002700197c02 */ /* 0x000fe20008000f00 */
[----:B------:R-:W1:Y:S01]  /*a4d0*/  LDC.64 R22, c[0x0][0x2e8] ;  /* 0x0000ba00ff167b82 */ /* 0x000e620000000a00 */
[----:B------:R-:W-:Y:S01]  /*a4e0*/  ULDC UR4, c[0x0][0x288] ;  /* 0x0000a20000047ab9 */ /* 0x000fe20000000800 */
[----:B------:R-:W-:Y:S01]  /*a4f0*/  BSSY B1, `(.L_x_1682) ;  /* 0x0000040000017945 */ /* 0x000fe20003800000 */
[----:B------:R-:W-:-:S05]  /*a500*/  IADD3 R0, -R16, -0x2, R25 ;  /* 0xfffffffe10007810 */ /* 0x000fca0007ffe119 */
[----:B------:R-:W-:-:S05]  /*a510*/  VIADD R0, R0, -UR59 ;  /* 0x8000003b00007c36 */ /* 0x000fca0008000000 */
[----:B------:R-:W-:Y:S01]  /*a520*/  LOP3.LUT P1, RZ, R0, 0x8, RZ, 0xc0, !PT ;  /* 0x0000000800ff7812 */ /* 0x000fe2000782c0ff */
[----:B--2---:R-:W-:-:S04]  /*a530*/  IMAD R24, R24, UR4, R18 ;  /* 0x0000000418187c24 */ /* 0x004fc8000f8e0212 */
        /* <DEDUP_REMOVED lines=8> */
[----:B------:R-:W-:Y:S01]  /*a5c0*/  ULDC.64 UR4, c[0x0][0x250] ;  /* 0x0000940000047ab9 */ /* 0x000fe20000000a00 */
[----:B------:R-:W-:Y:S01]  /*a5d0*/  IABS R32, R31 ;  /* 0x0000001f00207213 */ /* 0x000fe20000000000 */
[----:B------:R-:W1:Y:S01]  /*a5e0*/  LDS R29, [R29] ;  /* 0x000000001d1d7984 */ /* 0x000e620000000800 */
        /* <DEDUP_REMOVED lines=23> */
[----:B------:R-:W-:Y:S01]  /*a760*/  LEA R22, P1, R23, UR4, 0x2 ;  /* 0x0000000417167c11 */ /* 0x000fe2000f8210ff */
[----:B------:R-:W-:-:S03]  /*a770*/  ULDC UR4, c[0x0][0x29c] ;  /* 0x0000a70000047ab9 */ /* 0x000fc60000000800 */
[----:B------:R-:W-:-:S05]  /*a780*/  LEA.HI.X R23, R23, UR5, R26, 0x2, P1 ;  /* 0x0000000517177c11 */ /* 0x000fca00088f141a */
[----:B------:R2:W5:Y:S01]  /*a790*/  LDG.E.128 R32, desc[UR36][R22.64] ;  /* 0x0000002416207981 */ /* 0x000562000c1e1d00 */
[----:B------:R-:W-:-:S06]  /*a7a0*/  UISETP.NE.AND UP0, UPT, UR4, URZ, UPT ;  /* 0x0000003f0400728c */ /* 0x000fcc000bf05270 */
[----:B------:R-:W-:-:S13]  /*a7b0*/  PLOP3.LUT P2, PT, PT, PT, UP0, 0x80, 0x0 ;  /* 0x000000000000781c */ /* 0x000fda0003f4f008 */
[----:B-12---:R-:W-:Y:S05]  /*a7c0*/  @P2 BRA `(.L_x_1686) ;  /* 0x0000000000302947 */ /* 0x006fea0003800000 */
        /* <DEDUP_REMOVED lines=12> */
.L_x_1686:
[C---:B-----5:R-:W-:Y:S01]  /*a890*/  FFMA.FTZ R8, R29.reuse, R32, R8 ;  /* 0x000000201d087223 */ /* 0x060fe20000010008 */
[C---:B------:R-:W-:Y:S01]  /*a8a0*/  FFMA.FTZ R9, R29.reuse, R33, R9 ;  /* 0x000000211d097223 */ /* 0x040fe20000010009 */
[C---:B------:R-:W-:Y:S01]  /*a8b0*/  FFMA.FTZ R10, R29.reuse, R34, R10 ;  /* 0x000000221d0a7223 */ /* 0x040fe2000001000a */
[----:B------:R-:W-:-:S07]  /*a8c0*/  FFMA.FTZ R11, R29, R35, R11 ;  /* 0x000000231d0b7223 */ /* 0x000fce000001000b */
.L_x_1685:
[----:B------:R-:W-:Y:S05]  /*a8d0*/  BSYNC B2 ;  /* 0x0000000000027941 */ /* 0x000fea0003800000 */
.L_x_1684:
[----:B------:R-:W-:-:S07]  /*a8e0*/  VIADD R31, R31, 0x8 ;  /* 0x000000081f1f7836 */ /* 0x000fce0000000000 */
.L_x_1683:
[----:B------:R-:W-:Y:S05]  /*a8f0*/  BSYNC B1 ;  /* 0x0000000000017941 */ /* 0x000fea0003800000 */
.L_x_1682:
[----:B------:R-:W-:-:S13]  /*a900*/  LOP3.LUT P1, RZ, R0, 0xfffffff8, RZ, 0xc0, !PT ;  /* 0xfffffff800ff7812 */ /* 0x000fda000782c0ff */
[----:B------:R-:W-:Y:S05]  /*a910*/  @!P1 BRA `(.L_x_1673) ;  /* 0x0000000400fc9947 */ /* 0x000fea0003800000 */
[----:B-1----:R-:W2:Y:S01]  /*a920*/  LDL R20, [R1+0x198] ;  /* 0x0001980001147983 */ /* 0x002ea20000100800 */
[----:B------:R-:W-:Y:S01]  /*a930*/  USHF.L.U32 UR4, UR59, 0x2, URZ ;  /* 0x000000023b047899 */ /* 0x000fe2000800063f */
[----:B------:R-:W-:Y:S01]  /*a940*/  IMAD.MOV.U32 R26, RZ, RZ, 0x50 ;  /* 0x00000050ff1a7424 */ /* 0x000fe200078e00ff */
[----:B------:R-:W-:-:S03]  /*a950*/  HFMA2.MMA R27, -RZ, RZ, 0, 0 ;  /* 0x00000000ff1b7435 */ /* 0x000fc600000001ff */
[C---:B------:R-:W-:Y:S01]  /*a960*/  IMAD R26, R31.reuse, R26, 0x280 ;  /* 0x000002801f1a7424 */ /* 0x040fe200078e021a */
[----:B------:R-:W-:-:S05]  /*a970*/  LEA R0, R31, -UR4, 0x2 ;  /* 0x800000041f007c11 */ /* 0x000fca000f8e10ff */
[----:B--2---:R-:W-:-:S07]  /*a980*/  IMAD.IADD R28, R20, 0x1, R0 ;  /* 0x00000001141c7824 */ /* 0x004fce00078e0200 */
.L_x_1693:
        /* <DEDUP_REMOVED lines=13> */
[----:B------:R-:W-:Y:S02]  /*aa60*/  MOV R20, RZ ;  /* 0x000000ff00147202 */ /* 0x000fe40000000f00 */
[----:B------:R-:W1:Y:S01]  /*aa70*/  I2F.RP R32, R29 ;  /* 0x0000001d00207306 */ /* 0x000e620000209400 */
[----:B------:R-:W-:Y:S02]  /*aa80*/  ISETP.GE.AND P2, PT, R31, RZ, PT ;  /* 0x000000ff1f00720c */ /* 0x000fe40003f46270 */
[----:B------:R-:W-:-:S05]  /*aa90*/  ISETP.NE.AND P4, PT, R46, RZ, PT ;  /* 0x000000ff2e00720c */ /* 0x000fca0003f85270 */
[----:B-1----:R-:W1:Y:S02]  /*aaa0*/  MUFU.RCP R32, R32 ;  /* 0x0000002000207308 */ /* 0x002e640000001000 */
[----:B-1----:R-:W-:-:S06]  /*aab0*/  VIADD R33, R32, 0xffffffe ;  /* 0x0ffffffe20217836 */ /* 0x002fcc0000000000 */
[----:B------:R-:W1:Y:S02]  /*aac0*/  F2I.FTZ.U32.TRUNC.NTZ R21, R33 ;  /* 0x0000002100157305 */ /* 0x000e64000021f000 */
[----:B-1----:R-:W-:-:S04]  /*aad0*/  IMAD.MOV R0, RZ, RZ, -R21 ;  /* 0x000000ffff007224 */ /* 0x002fc800078e0a15 */
        /* <DEDUP_REMOVED lines=11> */
[----:B------:R1:W2:Y:S02]  /*ab90*/  LDS R29, [R30] ;  /* 0x000000001e1d7984 */ /* 0x0002a40000000800 */
        /* <DEDUP_REMOVED lines=23> */
.L_x_1689:
[C---:B-----5:R-:W-:Y:S01]  /*ad10*/  FFMA.FTZ R8, R29.reuse, R32, R8 ;  /* 0x000000201d087223 */ /* 0x060fe20000010008 */
[C---:B------:R-:W-:Y:S01]  /*ad20*/  FFMA.FTZ R9, R29.reuse, R33, R9 ;  /* 0x000000211d097223 */ /* 0x040fe20000010009 */
[C---:B------:R-:W-:Y:S01]  /*ad30*/  FFMA.FTZ R10, R29.reuse, R34, R10 ;  /* 0x000000221d0a7223 */ /* 0x040fe2000001000a */
[----:B------:R-:W-:-:S07]  /*ad40*/  FFMA.FTZ R11, R29, R35, R11 ;  /* 0x000000231d0b7223 */ /* 0x000fce000001000b */
.L_x_1688:
[----:B------:R-:W-:Y:S05]  /*ad50*/  BSYNC B1 ;  /* 0x0000000000017941 */ /* 0x000fea0003800000 */
.L_x_1687:
[----:B------:R-:W-:Y:S01]  /*ad60*/  IADD3 R29, R31, 0x8, RZ ;  /* 0x000000081f1d7810 */ /* 0x000fe20007ffe0ff */
[----:B------:R-:W-:Y:S03]  /*ad70*/  BSSY B1, `(.L_x_1690) ;  /* 0x0000034000017945 */ /* 0x000fe60003800000 */
[----:B------:R-:W-:-:S13]  /*ad80*/  ISETP.GE.AND P1, PT, R29, R46, PT ;  /* 0x0000002e1d00720c */ /* 0x000fda0003f26270 */
[----:B------:R-:W-:Y:S05]  /*ad90*/  @!P1 BRA `(.L_x_1691) ;  /* 0x0000000000c49947 */ /* 0x000fea0003800000 */
[----:B-1----:R-:W-:Y:S01]  /*ada0*/  IABS R33, R46 ;  /* 0x0000002e00217213 */ /* 0x002fe20000000000 */
[----:B------:R-:W-:Y:S01]  /*adb0*/  HFMA2.MMA R20, -RZ, RZ, 0, 0 ;  /* 0x00000000ff147435 */ /* 0x000fe200000001ff */
[----:B------:R-:W-:Y:S01]  /*adc0*/  ISETP.GE.AND P2, PT, R29, RZ, PT ;  /* 0x000000ff1d00720c */ /* 0x000fe20003f46270 */
[----:B------:R-:W-:Y:S01]  /*add0*/  ULDC UR4, c[0x0][0x29c] ;  /* 0x0000a70000047ab9 */ /* 0x000fe20000000800 */
[----:B------:R-:W1:Y:S01]  /*ade0*/  I2F.RP R32, R33 ;  /* 0x0000002100207306 */ /* 0x000e620000209400 */
[----:B------:R-:W-:-:S07]  /*adf0*/  ISETP.NE.AND P4, PT, R46, RZ, PT ;  /* 0x000000ff2e00720c */ /* 0x000fce0003f85270 */
[----:B-1----:R-:W1:Y:S02]  /*ae00*/  MUFU.RCP R32, R32 ;  /* 0x0000002000207308 */ /* 0x002e640000001000 */
[----:B-1----:R-:W-:-:S06]  /*ae10*/  VIADD R34, R32, 0xffffffe ;  /* 0x0ffffffe20227836 */ /* 0x002fcc0000000000 */
[----:B------:R-:W1:Y:S02]  /*ae20*/  F2I.FTZ.U32.TRUNC.NTZ R21, R34 ;  /* 0x0000002200157305 */ /* 0x000e64000021f000 */
[----:B-1----:R-:W-:-:S04]  /*ae30*/  IMAD.MOV R0, RZ, RZ, -R21 ;  /* 0x000000ffff007224 */ /* 0x002fc800078e0a15 */
[----:B------:R-:W-:Y:S01]  /*ae40*/  IMAD R35, R0, R33, RZ ;  /* 0x0000002100237224 */ /* 0x000fe200078e02ff */
[----:B------:R-:W-:Y:S02]  /*ae50*/  IABS R0, R29 ;  /* 0x0000001d00007213 */ /* 0x000fe40000000000 */
[----:B------:R1:W2:Y:S01]  /*ae60*/  LDS R29, [R30+0x20] ;  /* 0x000020001e1d7984 */ /* 0x0002a20000000800 */
        /* <DEDUP_REMOVED lines=32> */
.L_x_1692:
[C---:B-----5:R-:W-:Y:S01]  /*b070*/  FFMA.FTZ R8, R29.reuse, R32, R8 ;  /* 0x000000201d087223 */ /* 0x060fe20000010008 */
[C---:B------:R-:W-:Y:S01]  /*b080*/  FFMA.FTZ R9, R29.reuse, R33, R9 ;  /* 0x000000211d097223 */ /* 0x040fe20000010009 */
[C---:B------:R-:W-:Y:S01]  /*b090*/  FFMA.FTZ R10, R29.reuse, R34, R10 ;  /* 0x000000221d0a7223 */ /* 0x040fe2000001000a */
[----:B------:R-:W-:-:S07]  /*b0a0*/  FFMA.FTZ R11, R29, R35, R11 ;  /* 0x000000231d0b7223 */ /* 0x000fce000001000b */
.L_x_1691:
[----:B------:R-:W-:Y:S05]  /*b0b0*/  BSYNC B1 ;  /* 0x0000000000017941 */ /* 0x000fea0003800000 */
.L_x_1690:
[----:B------:R-:W-:Y:S01]  /*b0c0*/  IADD3 R31, R31, 0x10, RZ ;  /* 0x000000101f1f7810 */ /* 0x000fe20007ffe0ff */
[----:B------:R-:W-:Y:S01]  /*b0d0*/  VIADD R27, R27, 0x40 ;  /* 0x000000401b1b7836 */ /* 0x000fe20000000000 */
[----:B------:R-:W-:Y:S02]  /*b0e0*/  IADD3 R26, R26, 0x500, RZ ;  /* 0x000005001a1a7810 */ /* 0x000fe40007ffe0ff */
[----:B------:R-:W-:-:S13]  /*b0f0*/  ISETP.GE.AND P1, PT, R31, UR11, PT ;  /* 0x0000000b1f007c0c */ /* 0x000fda000bf26270 */
[----:B------:R-:W-:Y:S05]  /*b100*/  @!P1 BRA `(.L_x_1693) ;  /* 0xfffffff800209947 */ /* 0x000fea000383ffff */
.L_x_1673:
[----:B------:R-:W-:Y:S05]  /*b110*/  BSYNC B0 ;  /* 0x0000000000007941 */ /* 0x000fea0003800000 */
.L_x_1672:
        /* <DEDUP_REMOVED lines=16> */
[----:B0-----:R-:W2:Y:S08]  /*b220*/  @P1 LDC R19, c[0x0][0x288] ;  /* 0x0000a200ff131b82 */ /* 0x001eb00000000800 */
[----:B-1----:R-:W0:Y:S01]  /*b230*/  @P1 LDC.64 R20, c[0x0][0x2e8] ;  /* 0x0000ba00ff141b82 */ /* 0x002e220000000a00 */
[----:B--2---:R-:W-:-:S04]  /*b240*/  @P1 IMAD R18, R22, R19, R18 ;  /* 0x0000001316121224 */ /* 0x004fc800078e0212 */
[----:B------:R-:W-:-:S04]  /*b250*/  @P1 IMAD R19, R18, 0x50, R13 ;  /* 0x0000005012131824 */ /* 0x000fc800078e020d */
[----:B0-----:R-:W-:-:S06]  /*b260*/  @P1 IMAD.WIDE R20, R19, 0x4, R20 ;  /* 0x0000000413141825 */ /* 0x001fcc00078e0214 */
[----:B------:R-:W2:Y:S01]  /*b270*/  @P1 LDG.E.128 R20, desc[UR36][R20.64] ;  /* 0x0000002414141981 */ /* 0x000ea2000c1e1d00 */
        /* <DEDUP_REMOVED lines=15> */
.L_x_1697:
[----:B------:R-:W-:Y:S05]  /*b370*/  BSYNC B1 ;  /* 0x0000000000017941 */ /* 0x000fea0003800000 */
.L_x_1696:
[----:B------:R-:W4:Y:S01]  /*b380*/  S2UR UR5, SR_CgaCtaId ;  /* 0x00000000000579c3 */ /* 0x000f220000008800 */
[----:B------:R-:W-:Y:S01]  /*b390*/  UMOV UR4, 0x400 ;  /* 0x0000040000047882 */ /* 0x000fe20000000000 */
[----:B------:R-:W-:Y:S02]  /*b3a0*/  UIADD3 UR6, UR11, -UR59, URZ ;  /* 0x8000003b0b067290 */ /* 0x000fe4000fffe03f */
[----:B------:R-:W-:-:S04]  /*b3b0*/  UIADD3 UR4, UR4, 0x440, URZ ;  /* 0x0000044004047890 */ /* 0x000fc8000fffe03f */
[----:B0-2---:R-:W-:Y:S01]  /*b3c0*/  IMAD.U32 R5, RZ, RZ, UR6 ;  /* 0x00000006ff057e24 */ /* 0x005fe2000f8e00ff */
[----:B----4-:R-:W-:-:S06]  /*b3d0*/  ULEA UR4, UR5, UR4, 0x18 ;  /* 0x0000000405047291 */ /* 0x010fcc000f8ec03f */
[----:B------:R-:W-:-:S05]  /*b3e0*/  MOV R0, UR4 ;  /* 0x0000000400007c02 */ /* 0x000fca0008000f00 */
[----:B------:R-:W-:Y:S01]  /*b3f0*/  IMAD R5, R5, 0x4, R0 ;  /* 0x0000000405057824 */ /* 0x000fe200078e0200 */
[----:B------:R-:W-:Y:S05]  /*b400*/  STL [R1+0x198], R0 ;  /* 0x0001980001007387 */ /* 0x000fea0000100800 */
[----:B------:R-:W0:Y:S02]  /*b410*/  LDS R5, [R5] ;  /* 0x0000000005057984 */ /* 0x000e240000000800 */
[C---:B0----5:R-:W-:Y:S01]  /*b420*/  FFMA.FTZ R8, R5.reuse, R24, R8 ;  /* 0x0000001805087223 */ /* 0x061fe20000010008 */
[C---:B------:R-:W-:Y:S01]  /*b430*/  FFMA.FTZ R9, R5.reuse, R25, R9 ;  /* 0x0000001905097223 */ /* 0x040fe20000010009 */
[C---:B------:R-:W-:Y:S01]  /*b440*/  FFMA.FTZ R10, R5.reuse, R26, R10 ;  /* 0x0000001a050a7223 */ /* 0x040fe2000001000a */
[----:B------:R-:W-:-:S07]  /*b450*/  FFMA.FTZ R11, R5, R27, R11 ;  /* 0x0000001b050b7223 */ /* 0x000fce000001000b */
.L_x_1695:
[----:B------:R-:W-:Y:S05]  /*b460*/  BSYNC B0 ;  /* 0x0000000000007941 */ /* 0x000fea0003800000 */
.L_x_1694:
[----:B------:R-:W-:Y:S01]  /*b470*/  IADD3 R0, R3, 0x1f, RZ ;  /* 0x0000001f03007810 */ /* 0x000fe20007ffe0ff */
[----:B------:R-:W-:Y:S03]  /*b480*/  BAR.SYNC.DEFER_BLOCKING 0x0 ;  /* 0x0000000000007b1d */ /* 0x000fe60000010000 */
[----:B------:R-:W-:-:S03]  /*b490*/  ISETP.GT.U32.OR P0, PT, R0, 0x3e, P3 ;  /* 0x0000003e0000780c */ /* 0x000fc60001f04470 */
[----:B------:R-:W-:Y:S10]  /*b4a0*/  @P3 BRA `(.L_x_1698) ;  /* 0x0000000000943947 */ /* 0x000ff40003800000 */
[----:B------:R-:W2:Y:S01]  /*b4b0*/  LDL.LU R2, [R1+0x198] ;  /* 0x0001980001027983 */ /* 0x000ea20000300800 */
[C---:B------:R-:W-:Y:S01]  /*b4c0*/  LOP3.LUT R0, R3.reuse, 0xffffff80, RZ, 0xc0, !PT ;  /* 0xffffff8003007812 */ /* 0x040fe200078ec0ff */
        /* <DEDUP_REMOVED lines=35> */
.L_x_1698:
        /* <DEDUP_REMOVED lines=36> */
.L_x_1568:
[----:B------:R-:W-:Y:S01]  /*b940*/  HFMA2.MMA R12, -RZ, RZ, 0, 9.5367431640625e-07 ;  /* 0x00000010ff0c7435 */ /* 0x000fe200000001ff */
[----:B------:R-:W-:Y:S01]  /*b950*/  IMAD.MOV.U32 R11, RZ, RZ, 0x1f ;  /* 0x0000001fff0b7424 */ /* 0x000fe200078e00ff */
[----:B-1----:R-:W-:-:S09]  /*b960*/  MOV R15, 0xffffffff ;  /* 0xffffffff000f7802 */ /* 0x002fd20000000f00 */
[----:B---3--:R-:W-:Y:S05]  /*b970*/  WARPSYNC.COLLECTIVE R15, `(.L_x_1699) ;  /* 0x000000000f087348 */ /* 0x008fea0003c00000 */
[----:B------:R0:W1:Y:S02]  /*b980*/  SHFL.BFLY P6, R14, R13, R12, R11 ;  /* 0x0c00000c0d0e7389 */ /* 0x00006400000c000b */
[----:B01-3--:R-:W-:Y:S01]  /*b990*/  ENDCOLLECTIVE ;  /* 0x000000000000791b */ /* 0x00bfe20003800000 */
.L_x_1699:
[----:B------:R-:W-:Y:S01]  /*b9a0*/  HFMA2.MMA R12, -RZ, RZ, 0, 4.76837158203125e-07 ;  /* 0x00000008ff0c7435 */ /* 0x000fe200000001ff */
[----:B------:R-:W-:-:S04]  /*b9b0*/  FADD.FTZ R3, R13, R14 ;  /* 0x0000000e0d037221 */ /* 0x000fc80000010000 */
[----:B------:R-:W-:-:S07]  /*b9c0*/  IMAD.MOV.U32 R13, RZ, RZ, R3 ;  /* 0x000000ffff0d7224 */ /* 0x000fce00078e0003 */
[----:B------:R-:W-:Y:S05]  /*b9d0*/  WARPSYNC.COLLECTIVE R15, `(.L_x_1700) ;  /* 0x000000000f087348 */ /* 0x000fea0003c00000 */
[----:B------:R0:W1:Y:S02]  /*b9e0*/  SHFL.BFLY P6, R14, R13, R12, R11 ;  /* 0x0c00000c0d0e7389 */ /* 0x00006400000c000b */
[----:B01----:R-:W-:Y:S01]  /*b9f0*/  ENDCOLLECTIVE ;  /* 0x000000000000791b */ /* 0x003fe20003800000 */
.L_x_1700:
[----:B------:R-:W-:Y:S01]  /*ba00*/  MOV R12, 0x4 ;  /* 0x00000004000c7802 */ /* 0x000fe20000000f00 */
[----:B------:R-:W-:-:S04]  /*ba10*/  FADD.FTZ R4, R3, R14 ;  /* 0x0000000e03047221 */ /* 0x000fc80000010000 */
[----:B------:R-:W-:-:S07]  /*ba20*/  IMAD.MOV.U32 R13, RZ, RZ, R4 ;  /* 0x000000ffff0d7224 */ /* 0x000fce00078e0004 */
[----:B------:R-:W-:Y:S05]  /*ba30*/  WARPSYNC.COLLECTIVE R15, `(.L_x_1701) ;  /* 0x000000000f087348 */ /* 0x000fea0003c00000 */
[----:B------:R0:W1:Y:S02]  /*ba40*/  SHFL.BFLY P6, R14, R13, R12, R11 ;  /* 0x0c00000c0d0e7389 */ /* 0x00006400000c000b */
[----:B01----:R-:W-:Y:S01]  /*ba50*/  ENDCOLLECTIVE ;  /* 0x000000000000791b */ /* 0x003fe20003800000 */
.L_x_1701:
[----:B------:R-:W-:Y:S01]  /*ba60*/  HFMA2.MMA R12, -RZ, RZ, 0, 1.1920928955078125e-07 ;  /* 0x00000002ff0c7435 */ /* 0x000fe200000001ff */
[----:B------:R-:W-:-:S04]  /*ba70*/  FADD.FTZ R5, R4, R14 ;  /* 0x0000000e04057221 */ /* 0x000fc80000010000 */
[----:B------:R-:W-:-:S07]  /*ba80*/  IMAD.MOV.U32 R13, RZ, RZ, R5 ;  /* 0x000000ffff0d7224 */ /* 0x000fce00078e0005 */
[----:B------:R-:W-:Y:S05]  /*ba90*/  WARPSYNC.COLLECTIVE R15, `(.L_x_1702) ;  /* 0x000000000f087348 */ /* 0x000fea0003c00000 */
[----:B------:R0:W1:Y:S02]  /*baa0*/  SHFL.BFLY P6, R14, R13, R12, R11 ;  /* 0x0c00000c0d0e7389 */ /* 0x00006400000c000b */
[----:B01----:R-:W-:Y:S01]  /*bab0*/  ENDCOLLECTIVE ;  /* 0x000000000000791b */ /* 0x003fe20003800000 */
.L_x_1702:
[----:B------:R-:W-:Y:S01]  /*bac0*/  MOV R12, 0x1 ;  /* 0x00000001000c7802 */ /* 0x000fe20000000f00 */
[----:B------:R-:W-:-:S04]  /*bad0*/  FADD.FTZ R6, R5, R14 ;  /* 0x0000000e05067221 */ /* 0x000fc80000010000 */
[----:B------:R-:W-:-:S07]  /*bae0*/  IMAD.MOV.U32 R13, RZ, RZ, R6 ;  /* 0x000000ffff0d7224 */ /* 0x000fce00078e0006 */
[----:B------:R-:W-:Y:S05]  /*baf0*/  WARPSYNC.COLLECTIVE R15, `(.L_x_1703) ;  /* 0x000000000f087348 */ /* 0x000fea0003c00000 */
[----:B------:R0:W1:Y:S02]  /*bb00*/  SHFL.BFLY P6, R14, R13, R12, R11 ;  /* 0x0c00000c0d0e7389 */ /* 0x00006400000c000b */
[----:B01----:R-:W-:Y:S01]  /*bb10*/  ENDCOLLECTIVE ;  /* 0x000000000000791b */ /* 0x003fe20003800000 */
.L_x_1703:
[----:B------:R-:W-:Y:S05]  /*bb20*/  BRA `(.L_x_1704) ;  /* 0xffffff6400147947 */ /* 0x000fea000383ffff */
.L_x_1705:
        /* <DEDUP_REMOVED lines=13> */
.L_x_3328:


//--------------------- .text._ZN4mmha33masked_multihead_attention_kernelIfLi80ELi128ELi2ELi32ELi128ELb1ELb0EEEv26Multihead_attention_paramsIT_XT5_EE --------------------------
	.section	.text._ZN4mmha33masked_multihead_attention_kernelIfLi80ELi128ELi2ELi32ELi128ELb1ELb0EEEv26Multihead_attention_paramsIT_XT5_EE,"ax",@progbits
	.align	128
        .global         _ZN4mmha33masked_multihead_attention_kernelIfLi80ELi128ELi2ELi32ELi128ELb1ELb0EEEv26Multihead_attention_paramsIT_XT5_EE
        .type           _ZN4mmha33masked_multihead_attention_kernelIfLi80ELi128ELi2ELi32ELi128ELb1ELb0EEEv26Multihead_attention_paramsIT_XT5_EE,@function
        .size           _ZN4mmha33masked_multihead_attention_kernelIfLi80ELi128ELi2ELi32ELi128ELb1ELb0EEEv26Multihead_attention_paramsIT_XT5_EE,(.L_x_3329 - _ZN4mmha33masked_multihead_attention_kernelIfLi80ELi128ELi2ELi32ELi128ELb1ELb0EEEv26Multihead_attention_paramsIT_XT5_EE)
        .other          _ZN4mmha33masked_multihead_attention_kernelIfLi80ELi128ELi2ELi32ELi128ELb1ELb0EEEv26Multihead_attention_paramsIT_XT5_EE,@"STO_CUDA_ENTRY STV_DEFAULT"
_ZN4mmha33masked_multihead_attention_kernelIfLi80ELi128ELi2ELi32ELi128ELb1ELb0EEEv26Multihead_attention_paramsIT_XT5_EE:
.text._ZN4mmha33masked_multihead_attention_kernelIfLi80ELi128ELi2ELi32ELi128ELb1ELb0EEEv26Multihead_attention_paramsIT_XT5_EE:
        /* <DEDUP_REMOVED lines=12> */
.L_x_1706:
        /* <DEDUP_REMOVED lines=28> */
[----:B------:R-:W1:Y:S02]  /*0280*/  LDC.64 R4, c[0x0][0x328] ;  /* 0x0000ca00ff047b82 */ /* 0x000e640000000a00 */
[----:B------:R-:W-:-:S04]  /*0290*/  IMAD.MOV R0, RZ, RZ, -R16 ;  /* 0x000000ffff007224 */ /* 0x000fc800078e0a10 */
[C---:B------:R-:W-:Y:S02]  /*02a0*/  IMAD R0, R3.reuse, R0, R6 ;  /* 0x0000000003007224 */ /* 0x040fe400078e0206 */
[----:B------:R-:W2:Y:S03]  /*02b0*/  @P3 LDC.64 R6, c[0x0][0x2f0] ;  /* 0x0000bc00ff063b82 */ /* 0x000ea60000000a00 */
[----:B------:R-:W-:-:S13]  /*02c0*/  ISETP.GT.U32.AND P1, PT, R3, R0, PT ;  /* 0x000000000300720c */ /* 0x000fda0003f24070 */
[----:B------:R-:W-:Y:S02]  /*02d0*/  @!P1 IMAD.IADD R0, R0, 0x1, -R3 ;  /* 0x0000000100009824 */ /* 0x000fe400078e0a03 */
[----:B------:R-:W-:Y:S01]  /*02e0*/  @!P1 VIADD R16, R16, 0x1 ;  /* 0x0000000110109836 */ /* 0x000fe20000000000 */
[----:B------:R-:W-:Y:S01]  /*02f0*/  ISETP.NE.AND P1, PT, R29, RZ, PT ;  /* 0x000000ff1d00720c */ /* 0x000fe20003f25270 */
[----:B-1----:R-:W-:Y:S01]  /*0300*/  IMAD.WIDE R4, R2, 0x4, R4 ;  /* 0x0000000402047825 */ /* 0x002fe200078e0204 */
[----:B------:R-:W-:Y:S02]  /*0310*/  ISETP.GE.U32.AND P0, PT, R0, R3, PT ;  /* 0x000000030000720c */ /* 0x000fe40003f06070 */
[C---:B------:R-:W-:Y:S01]  /*0320*/  LOP3.LUT R0, R2.reuse, R29, RZ, 0x3c, !PT ;  /* 0x0000001d02007212 */ /* 0x040fe200078e3cff */
[----:B0-----:R-:W-:Y:S01]  /*0330*/  IMAD R22, R2, UR4, R19 ;  /* 0x0000000402167c24 */ /* 0x001fe2000f8e0213 */
[----:B------:R0:W5:Y:S02]  /*0340*/  LDG.E R18, desc[UR36][R4.64] ;  /* 0x0000002404127981 */ /* 0x000164000c1e1900 */
[----:B------:R-:W-:-:S02]  /*0350*/  ISETP.GE.AND P2, PT, R0, RZ, PT ;  /* 0x000000ff0000720c */ /* 0x000fc40003f46270 */
        /* <DEDUP_REMOVED lines=37> */
.L_x_1708:
[----:B------:R-:W-:Y:S05]  /*05b0*/  BSYNC B0 ;  /* 0x0000000000007941 */ /* 0x000fea0003800000 */
.L_x_1707:
[----:B------:R-:W0:Y:S01]  /*05c0*/  LDC R20, c[0x0][0x284] ;  /* 0x0000a100ff147b82 */ /* 0x000e220000000800 */
[----:B------:R-:W-:Y:S01]  /*05d0*/  ISETP.LT.AND P2, PT, R23, 0x20, P3 ;  /* 0x000000201700780c */ /* 0x000fe20001f41270 */
[----:B-----5:R-:W-:Y:S01]  /*05e0*/  VIADD R24, R18, 0xffffffff ;  /* 0xffffffff12187836 */ /* 0x020fe20000000000 */
[----:B------:R-:W-:Y:S01]  /*05f0*/  ISETP.NE.U32.AND P3, PT, R12, RZ, PT ;  /* 0x000000ff0c00720c */ /* 0x000fe20003f65070 */
[----:B------:R-:W-:Y:S01]  /*0600*/  IMAD.IADD R30, R28, 0x1, R14 ;  /* 0x000000011c1e7824 */ /* 0x000fe200078e020e */
[----:B------:R-:W-:Y:S01]  /*0610*/  SHF.R.S32.HI R0, RZ, 0x1f, R2 ;  /* 0x0000001fff007819 */ /* 0x000fe20000011402 */
[----:B------:R-:W-:Y:S01]  /*0620*/  @!P0 IMAD.SHL.U32 R11, R24, 0x4, RZ ;  /* 0x00000004180b8824 */ /* 0x000fe200078e00ff */
[----:B------:R-:W-:Y:S01]  /*0630*/  ISETP.NE.AND.EX P3, PT, R13, RZ, PT, P3 ;  /* 0x000000ff0d00720c */ /* 0x000fe20003f65330 */
[----:B------:R-:W1:Y:S01]  /*0640*/  @!P0 LDC.64 R4, c[0x0][0x248] ;  /* 0x00009200ff048b82 */ /* 0x000e620000000a00 */
[----:B------:R-:W-:Y:S01]  /*0650*/  ULDC.64 UR6, c[0x0][0x220] ;  /* 0x0000880000067ab9 */ /* 0x000fe20000000a00 */
[----:B------:R-:W-:Y:S01]  /*0660*/  IMAD.MOV.U32 R25, RZ, RZ, RZ ;  /* 0x000000ffff197224 */ /* 0x000fe200078e00ff */
        /* <DEDUP_REMOVED lines=60> */
.L_x_1710:
[----:B------:R-:W-:Y:S05]  /*0a30*/  BSYNC B0 ;  /* 0x0000000000007941 */ /* 0x000fea0003800000 */
.L_x_1709:
        /* <DEDUP_REMOVED lines=71> */
.L_x_1713:
[----:B------:R-:W0:Y:S01]  /*0eb0*/  S2R R4, SR_CgaCtaId ;  /* 0x0000000000047919 */ /* 0x000e220000008800 */
[----:B------:R-:W1:Y:S01]  /*0ec0*/  LDC R6, c[0x0][0x290] ;  /* 0x0000a400ff067b82 */ /* 0x000e620000000800 */
[----:B------:R-:W-:Y:S02]  /*0ed0*/  MOV R0, 0x400 ;  /* 0x0000040000007802 */ /* 0x000fe40000000f00 */
[----:B------:R-:W-:-:S03]  /*0ee0*/  ISETP.NE.AND P6, PT, R47, RZ, PT ;  /* 0x000000ff2f00720c */ /* 0x000fc60003fc5270 */
[----:B------:R-:W-:Y:S02]  /*0ef0*/  VIADD R3, R0, 0x420 ;  /* 0x0000042000037836 */ /* 0x000fe40000000000 */
        /* <DEDUP_REMOVED lines=8> */
.L_x_1714:
        /* <DEDUP_REMOVED lines=55> */
.L_x_1718:
[----:B------:R-:W-:Y:S01]  /*12f0*/  IMAD R21, R6, 0x4, R15 ;  /* 0x0000000406157824 */ /* 0x000fe200078e020f */
[----:B------:R-:W-:Y:S01]  /*1300*/  LEA.HI R0, R0, R0, RZ, 0x1 ;  /* 0x0000000000007211 */ /* 0x000fe200078f08ff */
[----:B------:R-:W-:Y:S01]  /*1310*/  IMAD R46, R6, 0x4, R20 ;  /* 0x00000004062e7824 */ /* 0x000fe200078e0214 */
[----:B------:R-:W-:Y:S02]  /*1320*/  BSSY B2, `(.L_x_1720) ;  /* 0x0000031000027945 */ /* 0x000fe40003800000 */
[----:B------:R0:W0:Y:S01]  /*1330*/  LDS R32, [R21] ;  /* 0x0000000015207984 */ /* 0x0000220000000800 */
[----:B------:R-:W-:-:S03]  /*1340*/  IMAD.SHL.U32 R0, R0, 0x2, RZ ;  /* 0x0000000200007824 */ /* 0x000fc600078e00ff */
[----:B------:R0:W0:Y:S02]  /*1350*/  LDS R34, [R21+0x4] ;  /* 0x0000040015227984 */ /* 0x0000240000000800 */
[----:B------:R-:W-:Y:S02]  /*1360*/  LOP3.LUT R5, R0, 0xfffffffc, RZ, 0xc0, !PT ;  /* 0xfffffffc00057812 */ /* 0x000fe400078ec0ff */
        /* <DEDUP_REMOVED lines=44> */
.L_x_1721:
[----:B------:R-:W-:Y:S05]  /*1630*/  BSYNC B2 ;  /* 0x0000000000027941 */ /* 0x000fea0003800000 */
.L_x_1720:
[----:B0-----:R0:W-:Y:S04]  /*1640*/  STS [R21], R32 ;  /* 0x0000002015007388 */ /* 0x0011e80000000800 */
[----:B------:R0:W-:Y:S04]  /*1650*/  STS [R21+0x4], R34 ;  /* 0x0000042215007388 */ /* 0x0001e80000000800 */
[----:B------:R0:W-:Y:S04]  /*1660*/  STS [R46], R33 ;  /* 0x000000212e007388 */ /* 0x0001e80000000800 */
[----:B------:R0:W-:Y:S02]  /*1670*/  STS [R46+0x4], R35 ;  /* 0x000004232e007388 */ /* 0x0001e40000000800 */
.L_x_1719:
[----:B------:R-:W-:Y:S05]  /*1680*/  BSYNC B1 ;  /* 0x0000000000017941 */ /* 0x000fea0003800000 */
.L_x_1717:
[----:B-1----:R1:W-:Y:S04]  /*1690*/  STS [R15], R40 ;  /* 0x000000280f007388 */ /* 0x0023e80000000800 */
[----:B--2---:R1:W-:Y:S04]  /*16a0*/  STS [R15+0x4], R42 ;  /* 0x0000042a0f007388 */ /* 0x0043e80000000800 */
[----:B---3--:R1:W-:Y:S04]  /*16b0*/  STS [R20], R41 ;  /* 0x0000002914007388 */ /* 0x0083e80000000800 */
[----:B----4-:R1:W-:Y:S02]  /*16c0*/  STS [R20+0x4], R43 ;  /* 0x0000042b14007388 */ /* 0x0103e40000000800 */
.L_x_1716:
[----:B------:R-:W-:Y:S05]  /*16d0*/  BSYNC B0 ;  /* 0x0000000000007941 */ /* 0x000fea0003800000 */
.L_x_1715:
[----:B------:R-:W-:Y:S06]  /*16e0*/  BAR.SYNC.DEFER_BLOCKING 0x0 ;  /* 0x0000000000007b1d */ /* 0x000fec0000010000 */
[----:B------:R-:W-:Y:S04]  /*16f0*/  BSSY B0, `(.L_x_1722) ;  /* 0x0000005000007945 */ /* 0x000fe80003800000 */
[----:B------:R-:W-:Y:S05]  /*1700*/  @!P6 BRA `(.L_x_1723) ;  /* 0x00000000000ce947 */ /* 0x000fea0003800000 */
[----:B------:R-:W-:Y:S01]  /*1710*/  ISETP.NE.AND P0, PT, R44, RZ, PT ;  /* 0x000000ff2c00720c */ /* 0x000fe20003f05270 */
[----:B01----:R2:W3:-:S12]  /*1720*/  LDS.128 R40, [R13] ;  /* 0x000000000d287984 */ /* 0x0034d80000000c00 */
[----:B------:R2:W4:Y:S02]  /*1730*/  @!P0 LDS.128 R32, [R14] ;  /* 0x000000000e208984 */ /* 0x0005240000000c00 */
.L_x_1723:
[----:B------:R-:W-:Y:S05]  /*1740*/  BSYNC B0 ;  /* 0x0000000000007941 */ /* 0x000fea0003800000 */
.L_x_1722:
[----:B------:R-:W-:Y:S06]  /*1750*/  BAR.SYNC.DEFER_BLOCKING 0x0 ;  /* 0x0000000000007b1d */ /* 0x000fec0000010000 */
[----:B------:R-:W-:Y:S05]  /*1760*/  BRA `(.L_x_1712) ;  /* 0x0000000400307947 */ /* 0x000fea0003800000 */
.L_x_1711:
        /* <DEDUP_REMOVED lines=35> */
.L_x_1724:
        /* <DEDUP_REMOVED lines=40> */
.L_x_1725:
[----:B------:R-:W-:Y:S05]  /*1c20*/  BSYNC B0 ;  /* 0x0000000000007941 */ /* 0x000fea0003800000 */
.L_x_1712:
        /* <DEDUP_REMOVED lines=21> */
[----:B------:R-:W-:Y:S02]  /*1d80*/  @!P0 IMAD R9, R30, R3, R8 ;  /* 0x000000031e098224 */ /* 0x000fe400078e0208 */
[----:B----4-:R-:W-:Y:S01]  /*1d90*/  FMUL.FTZ R8, R40, R32 ;  /* 0x0000002028087220 */ /* 0x010fe20000410000 */
[----:B------:R-:W-:-:S05]  /*1da0*/  @!P1 IMAD R4, R23, 0x10, R4 ;  /* 0x0000001017049824 */ /* 0x000fca00078e0204 */
        /* <DEDUP_REMOVED lines=16> */
.L_x_1930:
[----:B0-2---:R-:W-:-:S07]  /*1eb0*/  FADD.FTZ R7, R7, R14 ;  /* 0x0000000e07077221 */ /* 0x005fce0000010000 */
.L_x_1727:
[----:B------:R-:W-:Y:S05]  /*1ec0*/  BSYNC B0 ;  /* 0x0000000000007941 */ /* 0x000fea0003800000 */
.L_x_1726:
        /* <DEDUP_REMOVED lines=23> */
.L_x_1730:
[----:B------:R0:W-:Y:S02]  /*2040*/  STS [R11], R0 ;  /* 0x000000000b007388 */ /* 0x0001e40000000800 */
.L_x_1729:
        /* <DEDUP_REMOVED lines=12> */
[----:B------:R-:W-:Y:S01]  /*2110*/  LEA.HI R10, R10, R9, RZ, 0x4 ;  /* 0x000000090a0a7211 */ /* 0x000fe200078f20ff */
[----:B------:R-:W-:Y:S01]  /*2120*/  IMAD R7, R8, 0x8, R7 ;  /* 0x0000000808077824 */ /* 0x000fe200078e0207 */
[----:B------:R-:W-:Y:S02]  /*2130*/  PLOP3.LUT P2, PT, PT, PT, UP0, 0x80, 0x0 ;  /* 0x000000000000781c */ /* 0x000fe40003f4f008 */
[----:B------:R-:W-:-:S05]  /*2140*/  LOP3.LUT R10, R10, 0xfffffff0, RZ, 0xc0, !PT ;  /* 0xfffffff00a0a7812 */ /* 0x000fca00078ec0ff */
[----:B------:R-:W-:Y:S01]  /*2150*/  IMAD.IADD R6, R10, 0x1, R5 ;  /* 0x000000010a067824 */ /* 0x000fe200078e0205 */
[----:B------:R1:W0:Y:S04]  /*2160*/  LDS.64 R158, [R7] ;  /* 0x00000000079e7984 */ /* 0x0002280000000a00 */
        /* <DEDUP_REMOVED lines=68> */
.L_x_1731:
        /* <DEDUP_REMOVED lines=20> */
[----:B------:R-:W-:Y:S01]  /*26f0*/  SHF.R.S32.HI R28, RZ, 0x1f, R8 ;  /* 0x0000001fff1c7819 */ /* 0x000fe20000011408 */
[----:B------:R-:W-:Y:S01]  /*2700*/  IMAD.MOV.U32 R10, RZ, RZ, RZ ;  /* 0x000000ffff0a7224 */ /* 0x000fe200078e00ff */
[----:B------:R-:W-:Y:S01]  /*2710*/  SHF.R.S32.HI R29, RZ, 0x1f, R9 ;  /* 0x0000001fff1d7819 */ /* 0x000fe20000011409 */
[----:B------:R-:W-:Y:S01]  /*2720*/  IMAD R20, R3, 0x50, RZ ;  /* 0x0000005003147824 */ /* 0x000fe200078e02ff */
        /* <DEDUP_REMOVED lines=9> */
.L_x_1865:
        /* <DEDUP_REMOVED lines=14> */
[----:B------:R-:W-:-:S04]  /*28a0*/  ISETP.NE.AND P4, PT, R3, RZ, PT ;  /* 0x000000ff0300720c */ /* 0x000fc80003f85270 */
[----:B------:R-:W-:-:S05]  /*28b0*/  IADD3 R14, -R11, RZ, RZ ;  /* 0x000000ff0b0e7210 */ /* 0x000fca0007ffe1ff */
[----:B------:R-:W-:-:S05]  /*28c0*/  IMAD R14, R225, R14, R15 ;  /* 0x0000000ee10e7224 */ /* 0x000fca00078e020f */
[----:B------:R-:W-:-:S13]  /*28d0*/  ISETP.GT.U32.AND P1, PT, R7, R14, PT ;  /* 0x0000000e0700720c */ /* 0x000fda0003f24070 */
[----:B------:R-:W-:-:S05]  /*28e0*/  @!P1 IMAD.IADD R14, R14, 0x1, -R225 ;  /* 0x000000010e0e9824 */ /* 0x000fca00078e0ae1 */
[----:B------:R-:W-:-:S13]  /*28f0*/  ISETP.GT.U32.AND P1, PT, R7, R14, PT ;  /* 0x0000000e0700720c */ /* 0x000fda0003f24070 */
[----:B------:R-:W-:Y:S01]  /*2900*/  @!P1 IMAD.IADD R14, R14, 0x1, -R225 ;  /* 0x000000010e0e9824 */ /* 0x000fe200078e0ae1 */
[----:B------:R-:W-:-:S03]  /*2910*/  ISETP.GE.AND P1, PT, R21, R24, PT ;  /* 0x000000181500720c */ /* 0x000fc60003f26270 */
[----:B0-----:R-:W-:-:S04]  /*2920*/  IMAD.MOV.U32 R12, RZ, RZ, R14 ;  /* 0x000000ffff0c7224 */ /* 0x001fc800078e000e */
[----:B------:R-:W-:Y:S01]  /*2930*/  @!P3 IMAD.MOV R12, RZ, RZ, -R12 ;  /* 0x000000ffff0cb224 */ /* 0x000fe200078e0a0c */
[----:B------:R-:W-:Y:S02]  /*2940*/  @!P4 LOP3.LUT R12, RZ, R3, RZ, 0x33, !PT ;  /* 0x00000003ff0cc212 */ /* 0x000fe400078e33ff */
[----:B--2---:R-:W-:-:S03]  /*2950*/  ISETP.NE.AND P0, PT, R13, RZ, P0 ;  /* 0x000000ff0d00720c */ /* 0x004fc60000705270 */
[----:B------:R-:W-:Y:S10]  /*2960*/  @P1 BRA `(.L_x_1735) ;  /* 0x0000000000681947 */ /* 0x000ff40003800000 */
[----:B------:R-:W-:Y:S01]  /*2970*/  IMAD.SHL.U32 R13, R12, 0x4, RZ ;  /* 0x000000040c0d7824 */ /* 0x000fe200078e00ff */
        /* <DEDUP_REMOVED lines=9> */
.L_x_1737:
[----:B------:R-:W-:Y:S05]  /*2a10*/  BSYNC B2 ;  /* 0x0000000000027941 */ /* 0x000fea0003800000 */
.L_x_1736:
[----:B------:R-:W-:-:S06]  /*2a20*/  UISETP.NE.AND UP0, UPT, UR5, URZ, UPT ;  /* 0x0000003f0500728c */ /* 0x000fcc000bf05270 */
[----:B------:R-:W-:-:S13]  /*2a30*/  PLOP3.LUT P2, PT, PT, PT, UP0, 0x80, 0x0 ;  /* 0x000000000000781c */ /* 0x000fda0003f4f008 */
[----:B------:R-:W-:Y:S05]  /*2a40*/  @P2 BRA `(.L_x_1735) ;  /* 0x0000000000302947 */ /* 0x000fea0003800000 */
        /* <DEDUP_REMOVED lines=12> */
.L_x_1735:
[----:B------:R-:W-:Y:S05]  /*2b10*/  BSYNC B1 ;  /* 0x0000000000017941 */ /* 0x000fea0003800000 */
.L_x_1734:
[----:B------:R-:W1:Y:S01]  /*2b20*/  LDC.64 R230, c[0x0][0x2e0] ;  /* 0x0000b800ffe67b82 */ /* 0x000e620000000a00 */
[----:B------:R-:W-:Y:S01]  /*2b30*/  BSSY B1, `(.L_x_1738) ;  /* 0x0000022000017945 */ /* 0x000fe20003800000 */
[----:B-1----:R-:W-:-:S03]  /*2b40*/  IMAD.WIDE R230, R31, 0x4, R230 ;  /* 0x000000041fe67825 */ /* 0x002fc600078e02e6 */
        /* <DEDUP_REMOVED lines=8> */
[----:B------:R-:W-:Y:S02]  /*2bd0*/  LEA.HI.X.SX32 R14, R13, R29, 0x1, P2 ;  /* 0x0000001d0d0e7211 */ /* 0x000fe400010f0eff */
[----:B------:R-:W-:-:S04]  /*2be0*/  LEA R162, P2, R11, UR8, 0x2 ;  /* 0x000000080ba27c11 */ /* 0x000fc8000f8410ff */
[----:B------:R-:W-:-:S06]  /*2bf0*/  LEA.HI.X R163, R11, UR9, R14, 0x2, P2 ;  /* 0x000000090ba37c11 */ /* 0x000fcc00090f140e */
[----:B------:R-:W5:Y:S03]  /*2c00*/  LDG.E.64 R162, desc[UR36][R162.64] ;  /* 0x00000024a2a27981 */ /* 0x000f66000c1e1b00 */
.L_x_1741:
[----:B------:R-:W-:Y:S05]  /*2c10*/  BSYNC B2 ;  /* 0x0000000000027941 */ /* 0x000fea0003800000 */
.L_x_1740:
[----:B------:R-:W-:-:S06]  /*2c20*/  UISETP.NE.AND UP0, UPT, UR5, URZ, UPT ;  /* 0x0000003f0500728c */ /* 0x000fcc000bf05270 */
[----:B------:R-:W-:-:S13]  /*2c30*/  PLOP3.LUT P2, PT, PT, PT, UP0, 0x80, 0x0 ;  /* 0x000000000000781c */ /* 0x000fda0003f4f008 */
[----:B------:R-:W-:Y:S05]  /*2c40*/  @P2 BRA `(.L_x_1739) ;  /* 0x0000000000402947 */ /* 0x000fea0003800000 */
        /* <DEDUP_REMOVED lines=10> */
[----:B------:R-:W-:-:S03]  /*2cf0*/  @P5 FMUL.FTZ R227, R227, R225 ;  /* 0x000000e1e3e35220 */ /* 0x000fc60000410000 */
[--C-:B------:R-:W-:Y:S02]  /*2d00*/  IMAD.MOV.U32 R162, RZ, RZ, R226.reuse ;  /* 0x000000ffffa27224 */ /* 0x100fe400078e00e2 */
[----:B------:R1:W-:Y:S01]  /*2d10*/  @!P3 STG.E.64 desc[UR36][R14.64], R226 ;  /* 0x000000e20e00b986 */ /* 0x0003e2000c101b24 */
[----:B------:R-:W-:Y:S01]  /*2d20*/  MOV R163, R227 ;  /* 0x000000e300a37202 */ /* 0x000fe20000000f00 */
[----:B------:R-:W-:Y:S02]  /*2d30*/  @!P3 IMAD.MOV.U32 R163, RZ, RZ, R227 ;  /* 0x000000ffffa3b224 */ /* 0x000fe400078e00e3 */
[----:B------:R-:W-:-:S07]  /*2d40*/  @!P3 IMAD.MOV.U32 R162, RZ, RZ, R226 ;  /* 0x000000ffffa2b224 */ /* 0x000fce00078e00e2 */
.L_x_1739:
[----:B------:R-:W-:Y:S05]  /*2d50*/  BSYNC B1 ;  /* 0x0000000000017941 */ /* 0x000fea0003800000 */
.L_x_1738:
        /* <DEDUP_REMOVED lines=9> */
[----:B-1----:R-:W-:Y:S02]  /*2df0*/  LEA.HI.X.SX32 R14, R13, R29, 0x1, P2 ;  /* 0x0000001d0d0e7211 */ /* 0x002fe400010f0eff */
[----:B------:R-:W-:-:S04]  /*2e00*/  LEA R164, P2, R11, UR8, 0x2 ;  /* 0x000000080ba47c11 */ /* 0x000fc8000f8410ff */
[----:B------:R-:W-:-:S06]  /*2e10*/  LEA.HI.X R165, R11, UR9, R14, 0x2, P2 ;  /* 0x000000090ba57c11 */ /* 0x000fcc00090f140e */
[----:B------:R-:W5:Y:S03]  /*2e20*/  LDG.E.64 R164, desc[UR36][R164.64] ;  /* 0x00000024a4a47981 */ /* 0x000f66000c1e1b00 */
.L_x_1745:
[----:B------:R-:W-:Y:S05]  /*2e30*/  BSYNC B2 ;  /* 0x0000000000027941 */ /* 0x000fea0003800000 */
.L_x_1744:
[----:B------:R-:W-:-:S06]  /*2e40*/  UISETP.NE.AND UP0, UPT, UR5, URZ, UPT ;  /* 0x0000003f0500728c */ /* 0x000fcc000bf05270 */
[----:B------:R-:W-:-:S13]  /*2e50*/  PLOP3.LUT P2, PT, PT, PT, UP0, 0x80, 0x0 ;  /* 0x000000000000781c */ /* 0x000fda0003f4f008 */
[----:B------:R-:W-:Y:S05]  /*2e60*/  @P2 BRA `(.L_x_1743) ;  /* 0x0000000000302947 */ /* 0x000fea0003800000 */
[----:B------:R-:W-:Y:S01]  /*2e70*/  LOP3.LUT P5, RZ, R27, 0x8, RZ, 0xc0, !PT ;  /* 0x000000081bff7812 */ /* 0x000fe200078ac0ff */
[----:B0-----:R-:W0:-:S12]  /*2e80*/  @!P3 LDC.64 R224, c[0x0][0x248] ;  /* 0x00009200ffe0bb82 */ /* 0x001e180000000a00 */
[----:B-1----:R-:W2:Y:S01]  /*2e90*/  @P5 LDG.E.64 R14, desc[UR36][R230.64+0x10] ;  /* 0x00001024e60e5981 */ /* 0x002ea2000c1e1b00 */
        /* <DEDUP_REMOVED lines=9> */
.L_x_1743:
[----:B------:R-:W-:Y:S05]  /*2f30*/  BSYNC B1 ;  /* 0x0000000000017941 */ /* 0x000fea0003800000 */
.L_x_1742:
        /* <DEDUP_REMOVED lines=13> */
.L_x_1749:
[----:B------:R-:W-:Y:S05]  /*3010*/  BSYNC B2 ;  /* 0x0000000000027941 */ /* 0x000fea0003800000 */
.L_x_1748:
[----:B------:R-:W-:-:S06]  /*3020*/  UISETP.NE.AND UP0, UPT, UR5, URZ, UPT ;  /* 0x0000003f0500728c */ /* 0x000fcc000bf05270 */
[----:B------:R-:W-:-:S13]  /*3030*/  PLOP3.LUT P2, PT, PT, PT, UP0, 0x80, 0x0 ;  /* 0x000000000000781c */ /* 0x000fda0003f4f008 */
[----:B------:R-:W-:Y:S05]  /*3040*/  @P2 BRA `(.L_x_1747) ;  /* 0x0000000000302947 */ /* 0x000fea0003800000 */
[----:B------:R-:W-:Y:S01]  /*3050*/  LOP3.LUT P5, RZ, R27, 0x8, RZ, 0xc0, !PT ;  /* 0x000000081bff7812 */ /* 0x000fe200078ac0ff */
[----:B0-2---:R-:W0:-:S12]  /*3060*/  @!P3 LDC.64 R224, c[0x0][0x248] ;  /* 0x00009200ffe0bb82 */ /* 0x005e180000000a00 */
        /* <DEDUP_REMOVED lines=10> */
.L_x_1747:
[----:B------:R-:W-:Y:S05]  /*3110*/  BSYNC B1 ;  /* 0x0000000000017941 */ /* 0x000fea0003800000 */
.L_x_1746:
        /* <DEDUP_REMOVED lines=9> */
[----:B-1----:R-:W-:Y:S02]  /*31b0*/  LEA.HI.X.SX32 R14, R13, R29, 0x1, P2 ;  /* 0x0000001d0d0e7211 */ /* 0x002fe400010f0eff */
[----:B------:R-:W-:-:S04]  /*31c0*/  LEA R168, P2, R11, UR8, 0x2 ;  /* 0x000000080ba87c11 */ /* 0x000fc8000f8410ff */
[----:B------:R-:W-:-:S06]  /*31d0*/  LEA.HI.X R169, R11, UR9, R14, 0x2, P2 ;  /* 0x000000090ba97c11 */ /* 0x000fcc00090f140e */
[----:B------:R-:W5:Y:S03]  /*31e0*/  LDG.E.64 R168, desc[UR36][R168.64] ;  /* 0x00000024a8a87981 */ /* 0x000f66000c1e1b00 */
.L_x_1753:
[----:B------:R-:W-:Y:S05]  /*31f0*/  BSYNC B2 ;  /* 0x0000000000027941 */ /* 0x000fea0003800000 */
.L_x_1752:
        /* <DEDUP_REMOVED lines=15> */
.L_x_1751:
[----:B------:R-:W-:Y:S05]  /*32f0*/  BSYNC B1 ;  /* 0x0000000000017941 */ /* 0x000fea0003800000 */
.L_x_1750:
        /* <DEDUP_REMOVED lines=13> */
.L_x_1757:
[----:B------:R-:W-:Y:S05]  /*33d0*/  BSYNC B2 ;  /* 0x0000000000027941 */ /* 0x000fea0003800000 */
.L_x_1756:
        /* <DEDUP_REMOVED lines=15> */
.L_x_1755:
[----:B------:R-:W-:Y:S05]  /*34d0*/  BSYNC B1 ;  /* 0x0000000000017941 */ /* 0x000fea0003800000 */
.L_x_1754:
        /* <DEDUP_REMOVED lines=13> */
.L_x_1761:
[----:B------:R-:W-:Y:S05]  /*35b0*/  BSYNC B2 ;  /* 0x0000000000027941 */ /* 0x000fea0003800000 */
.L_x_1760:
        /* <DEDUP_REMOVED lines=15> */
.L_x_1759:
[----:B------:R-:W-:Y:S05]  /*36b0*/  BSYNC B1 ;  /* 0x0000000000017941 */ /* 0x000fea0003800000 */
.L_x_1758:
        /* <DEDUP_REMOVED lines=13> */
.L_x_1765:
[----:B------:R-:W-:Y:S05]  /*3790*/  BSYNC B2 ;  /* 0x0000000000027941 */ /* 0x000fea0003800000 */
.L_x_1764:
        /* <DEDUP_REMOVED lines=15> */
.L_x_1763:
[----:B------:R-:W-:Y:S05]  /*3890*/  BSYNC B1 ;  /* 0x0000000000017941 */ /* 0x000fea0003800000 */
.L_x_1762:
        /* <DEDUP_REMOVED lines=13> */
.L_x_1769:
[----:B------:R-:W-:Y:S05]  /*3970*/  BSYNC B2 ;  /* 0x0000000000027941 */ /* 0x000fea0003800000 */
.L_x_1768:
        /* <DEDUP_REMOVED lines=15> */
.L_x_1767:
[----:B------:R-:W-:Y:S05]  /*3a70*/  BSYNC B1 ;  /* 0x0000000000017941 */ /* 0x000fea0003800000 */
.L_x_1766:
        /* <DEDUP_REMOVED lines=13> */
.L_x_1773:
[----:B------:R-:W-:Y:S05]  /*3b50*/  BSYNC B2 ;  /* 0x0000000000027941 */ /* 0x000fea0003800000 */
.L_x_1772:
        /* <DEDUP_REMOVED lines=15> */
.L_x_1771:
[----:B------:R-:W-:Y:S05]  /*3c50*/  BSYNC B1 ;  /* 0x0000000000017941 */ /* 0x000fea0003800000 */
.L_x_1770:
        /* <DEDUP_REMOVED lines=13> */
.L_x_1777:
[----:B------:R-:W-:Y:S05]  /*3d30*/  BSYNC B2 ;  /* 0x0000000000027941 */ /* 0x000fea0003800000 */
.L_x_1776:
        /* <DEDUP_REMOVED lines=15> */
.L_x_1775:
[----:B------:R-:W-:Y:S05]  /*3e30*/  BSYNC B1 ;  /* 0x0000000000017941 */ /* 0x000fea0003800000 */
.L_x_1774:
        /* <DEDUP_REMOVED lines=13> */
.L_x_1781:
[----:B------:R-:W-:Y:S05]  /*3f10*/  BSYNC B2 ;  /* 0x0000000000027941 */ /* 0x000fea0003800000 */
.L_x_1780:
        /* <DEDUP_REMOVED lines=15> */
.L_x_1779:
[----:B------:R-:W-:Y:S05]  /*4010*/  BSYNC B1 ;  /* 0x0000000000017941 */ /* 0x000fea0003800000 */
.L_x_1778:
        /* <DEDUP_REMOVED lines=13> */
.L_x_1785:
[----:B------:R-:W-:Y:S05]  /*40f0*/  BSYNC B2 ;  /* 0x0000000000027941 */ /* 0x000fea0003800000 */
.L_x_1784:
        /* <DEDUP_REMOVED lines=15> */
.L_x_1783:
[----:B------:R-:W-:Y:S05]  /*41f0*/  BSYNC B1 ;  /* 0x0000000000017941 */ /* 0x000fea0003800000 */
.L_x_1782:
        /* <DEDUP_REMOVED lines=13> */
.L_x_1789:
[----:B------:R-:W-:Y:S05]  /*42d0*/  BSYNC B2 ;  /* 0x0000000000027941 */ /* 0x000fea0003800000 */
.L_x_1788:
        /* <DEDUP_REMOVED lines=15> */
.L_x_1787:
[----:B------:R-:W-:Y:S05]  /*43d0*/  BSYNC B1 ;  /* 0x0000000000017941 */ /* 0x000fea0003800000 */
.L_x_1786:
        /* <DEDUP_REMOVED lines=13> */
.L_x_1793:
[----:B------:R-:W-:Y:S05]  /*44b0*/  BSYNC B2 ;  /* 0x0000000000027941 */ /* 0x000fea0003800000 */
.L_x_1792:
        /* <DEDUP_REMOVED lines=15> */
.L_x_1791:
[----:B------:R-:W-:Y:S05]  /*45b0*/  BSYNC B1 ;  /* 0x0000000000017941 */ /* 0x000fea0003800000 */
.L_x_1790:
        /* <DEDUP_REMOVED lines=13> */
.L_x_1797:
[----:B------:R-:W-:Y:S05]  /*4690*/  BSYNC B2 ;  /* 0x0000000000027941 */ /* 0x000fea0003800000 */
.L_x_1796:
        /* <DEDUP_REMOVED lines=15> */
.L_x_1795:
[----:B------:R-:W-:Y:S05]  /*4790*/  BSYNC B1 ;  /* 0x0000000000017941 */ /* 0x000fea0003800000 */
.L_x_1794:
        /* <DEDUP_REMOVED lines=13> */
.L_x_1801:
[----:B------:R-:W-:Y:S05]  /*4870*/  BSYNC B2 ;  /* 0x0000000000027941 */ /* 0x000fea0003800000 */
.L_x_1800:
        /* <DEDUP_REMOVED lines=15> */
.L_x_1799:
[----:B------:R-:W-:Y:S05]  /*4970*/  BSYNC B1 ;  /* 0x0000000000017941 */ /* 0x000fea0003800000 */
.L_x_1798:
        /* <DEDUP_REMOVED lines=13> */
.L_x_1805:
[----:B------:R-:W-:Y:S05]  /*4a50*/  BSYNC B2 ;  /* 0x0000000000027941 */ /* 0x000fea0003800000 */
.L_x_1804:
        /* <DEDUP_REMOVED lines=15> */
.L_x_1803:
[----:B------:R-:W-:Y:S05]  /*4b50*/  BSYNC B1 ;  /* 0x0000000000017941 */ /* 0x000fea0003800000 */
.L_x_1802:
        /* <DEDUP_REMOVED lines=13> */
.L_x_1809:
[----:B------:R-:W-:Y:S05]  /*4c30*/  BSYNC B2 ;  /* 0x0000000000027941 */ /* 0x000fea0003800000 */
.L_x_1808:
        /* <DEDUP_REMOVED lines=15> */
.L_x_1807:
[----:B------:R-:W-:Y:S05]  /*4d30*/  BSYNC B1 ;  /* 0x0000000000017941 */ /* 0x000fea0003800000 */
.L_x_1806:
        /* <DEDUP_REMOVED lines=13> */
.L_x_1813:
[----:B------:R-:W-:Y:S05]  /*4e10*/  BSYNC B2 ;  /* 0x0000000000027941 */ /* 0x000fea0003800000 */
.L_x_1812:
        /* <DEDUP_REMOVED lines=15> */
.L_x_1811:
[----:B------:R-:W-:Y:S05]  /*4f10*/  BSYNC B1 ;  /* 0x0000000000017941 */ /* 0x000fea0003800000 */
.L_x_1810:
        /* <DEDUP_REMOVED lines=13> */
.L_x_1817:
[----:B------:R-:W-:Y:S05]  /*4ff0*/  BSYNC B2 ;  /* 0x0000000000027941 */ /* 0x000fea0003800000 */
.L_x_1816:
        /* <DEDUP_REMOVED lines=15> */
.L_x_1815:
[----:B------:R-:W-:Y:S05]  /*50f0*/  BSYNC B1 ;  /* 0x0000000000017941 */ /* 0x000fea0003800000 */
.L_x_1814:
        /* <DEDUP_REMOVED lines=13> */
.L_x_1821:
[----:B------:R-:W-:Y:S05]  /*51d0*/  BSYNC B2 ;  /* 0x0000000000027941 */ /* 0x000fea0003800000 */
.L_x_1820:
        /* <DEDUP_REMOVED lines=15> */
.L_x_1819:
[----:B------:R-:W-:Y:S05]  /*52d0*/  BSYNC B1 ;  /* 0x0000000000017941 */ /* 0x000fea0003800000 */
.L_x_1818:
        /* <DEDUP_REMOVED lines=13> */
.L_x_1825:
[----:B------:R-:W-:Y:S05]  /*53b0*/  BSYNC B2 ;  /* 0x0000000000027941 */ /* 0x000fea0003800000 */
.L_x_1824:
        /* <DEDUP_REMOVED lines=15> */
.L_x_1823:
[----:B------:R-:W-:Y:S05]  /*54b0*/  BSYNC B1 ;  /* 0x0000000000017941 */ /* 0x000fea0003800000 */
.L_x_1822:
        /* <DEDUP_REMOVED lines=13> */
.L_x_1829:
[----:B------:R-:W-:Y:S05]  /*5590*/  BSYNC B2 ;  /* 0x0000000000027941 */ /* 0x000fea0003800000 */
.L_x_1828:
        /* <DEDUP_REMOVED lines=15> */
.L_x_1827:
[----:B------:R-:W-:Y:S05]  /*5690*/  BSYNC B1 ;  /* 0x0000000000017941 */ /* 0x000fea0003800000 */
.L_x_1826:
        /* <DEDUP_REMOVED lines=13> */
.L_x_1833:
[----:B------:R-:W-:Y:S05]  /*5770*/  BSYNC B2 ;  /* 0x0000000000027941 */ /* 0x000fea0003800000 */
.L_x_1832:
        /* <DEDUP_REMOVED lines=15> */
.L_x_1831:
[----:B------:R-:W-:Y:S05]  /*5870*/  BSYNC B1 ;  /* 0x0000000000017941 */ /* 0x000fea0003800000 */
.L_x_1830:
        /* <DEDUP_REMOVED lines=13> */
.L_x_1837:
[----:B------:R-:W-:Y:S05]  /*5950*/  BSYNC B2 ;  /* 0x0000000000027941 */ /* 0x000fea0003800000 */
.L_x_1836:
        /* <DEDUP_REMOVED lines=15> */
.L_x_1835:
[----:B------:R-:W-:Y:S05]  /*5a50*/  BSYNC B1 ;  /* 0x0000000000017941 */ /* 0x000fea0003800000 */
.L_x_1834:
        /* <DEDUP_REMOVED lines=13> */
.L_x_1841:
[----:B------:R-:W-:Y:S05]  /*5b30*/  BSYNC B2 ;  /* 0x0000000000027941 */ /* 0x000fea0003800000 */
.L_x_1840:
[----:B------:R-:W-:-:S06]  /*5b40*/  UISETP.NE.AND UP0, UPT, UR5, URZ, UPT ;  /* 0x0000003f0500728c */ /* 0x000fcc000bf05270 */
[----:B------:R-:W-:-:S13]  /*5b50*/  PLOP3.LUT P2, PT, PT, PT, UP0, 0x80, 0x0 ;  /* 0x000000000000781c */ /* 0x000fda0003f4f008 */
[----:B------:R-:W-:Y:S05]  /*5b60*/  @P2 BRA `(.L_x_1839) ;  /* 0x0000000000302947 */ /* 0x000fea0003800000 */
[----:B------:R-:W-:Y:S01]  /*5b70*/  LOP3.LUT P5, RZ, R27, 0x8, RZ, 0xc0, !PT ;  /* 0x000000081bff7812 */ /* 0x000fe200078ac0ff */
[----:B0-2---:R-:W0:-:S12]  /*5b80*/  @!P3 LDC.64 R224, c[0x0][0x248] ;  /* 0x00009200ffe0bb82 */ /* 0x005e180000000a00 */
[----:B-1----:R-:W2:Y:S01]  /*5b90*/  @P5 LDG.E.64 R14, desc[UR36][R230.64+0x190] ;  /* 0x00019024e60e5981 */ /* 0x002ea2000c1e1b00 */
        /* <DEDUP_REMOVED lines=9> */
.L_x_1839:
[----:B------:R-:W-:Y:S05]  /*5c30*/  BSYNC B1 ;  /* 0x0000000000017941 */ /* 0x000fea0003800000 */
.L_x_1838:
        /* <DEDUP_REMOVED lines=13> */
.L_x_1845:
[----:B------:R-:W-:Y:S05]  /*5d10*/  BSYNC B2 ;  /* 0x0000000000027941 */ /* 0x000fea0003800000 */
.L_x_1844:
        /* <DEDUP_REMOVED lines=15> */
.L_x_1843:
[----:B------:R-:W-:Y:S05]  /*5e10*/  BSYNC B1 ;  /* 0x0000000000017941 */ /* 0x000fea0003800000 */
.L_x_1842:
        /* <DEDUP_REMOVED lines=13> */
.L_x_1849:
[----:B------:R-:W-:Y:S05]  /*5ef0*/  BSYNC B2 ;  /* 0x0000000000027941 */ /* 0x000fea0003800000 */
.L_x_1848:
        /* <DEDUP_REMOVED lines=15> */
.L_x_1847:
[----:B------:R-:W-:Y:S05]  /*5ff0*/  BSYNC B1 ;  /* 0x0000000000017941 */ /* 0x000fea0003800000 */
.L_x_1846:
        /* <DEDUP_REMOVED lines=13> */
.L_x_1853:
[----:B------:R-:W-:Y:S05]  /*60d0*/  BSYNC B2 ;  /* 0x0000000000027941 */ /* 0x000fea0003800000 */
.L_x_1852:
        /* <DEDUP_REMOVED lines=15> */
.L_x_1851:
[----:B------:R-:W-:Y:S05]  /*61d0*/  BSYNC B1 ;  /* 0x0000000000017941 */ /* 0x000fea0003800000 */
.L_x_1850:
        /* <DEDUP_REMOVED lines=13> */
.L_x_1857:
[----:B------:R-:W-:Y:S05]  /*62b0*/  BSYNC B2 ;  /* 0x0000000000027941 */ /* 0x000fea0003800000 */
.L_x_1856:
[----:B------:R-:W-:-:S06]  /*62c0*/  UISETP.NE.AND UP0, UPT, UR5, URZ, UPT ;  /* 0x0000003f0500728c */ /* 0x000fcc000bf05270 */
[----:B------:R-:W-:-:S13]  /*62d0*/  PLOP3.LUT P2, PT, PT, PT, UP0, 0x80, 0x0 ;  /* 0x000000000000781c */ /* 0x000fda0003f4f008 */
[----:B------:R-:W-:Y:S05]  /*62e0*/  @P2 BRA `(.L_x_1855) ;  /* 0x0000000000302947 */ /* 0x000fea0003800000 */
[----:B------:R-:W-:Y:S01]  /*62f0*/  LOP3.LUT P5, RZ, R27, 0x8, RZ, 0xc0, !PT ;  /* 0x000000081bff7812 */ /* 0x000fe200078ac0ff */
[----:B0-2---:R-:W0:-:S12]  /*6300*/  @!P3 LDC.64 R224, c[0x0][0x248] ;  /* 0x00009200ffe0bb82 */ /* 0x005e180000000a00 */
[----:B-1----:R-:W2:Y:S01]  /*6310*/  @P5 LDG.E.64 R14, desc[UR36][R230.64+0x1d0] ;  /* 0x0001d024e60e5981 */ /* 0x002ea2000c1e1b00 */
        /* <DEDUP_REMOVED lines=9> */
.L_x_1855:
[----:B------:R-:W-:Y:S05]  /*63b0*/  BSYNC B1 ;  /* 0x0000000000017941 */ /* 0x000fea0003800000 */
.L_x_1854:
[----:B------:R-:W-:Y:S04]  /*63c0*/  BSSY B1, `(.L_x_1858) ;  /* 0x000001d000017945 */ /* 0x000fe80003800000 */
[----:B------:R-:W-:Y:S05]  /*63d0*/  @P1 BRA `(.L_x_1859) ;  /* 0x00000000006c1947 */ /* 0x000fea0003800000 */
[----:B------:R-:W-:Y:S01]  /*63e0*/  IMAD R12, R3, 0x1f, R12 ;  /* 0x0000001f030c7824 */ /* 0x000fe200078e020c */
[----:B------:R-:W-:Y:S01]  /*63f0*/  BSSY B2, `(.L_x_1860) ;  /* 0x000000a000027945 */ /* 0x000fe20003800000 */
[----:B------:R-:W-:Y:S02]  /*6400*/  CS2R R222, SRZ ;  /* 0x0000000000de7805 */ /* 0x000fe4000001ff00 */
[----:B-1----:R-:W-:-:S05]  /*6410*/  IMAD.SHL.U32 R15, R12, 0x4, RZ ;  /* 0x000000040c0f7824 */ /* 0x002fca00078e00ff */
[----:B------:R-:W-:-:S13]  /*6420*/  ISETP.GE.AND P3, PT, R15, R20, PT ;  /* 0x000000140f00720c */ /* 0x000fda0003f66270 */
[----:B------:R-:W-:Y:S05]  /*6430*/  @P3 BRA `(.L_x_1861) ;  /* 0x0000000000143947 */ /* 0x000fea0003800000 */
[----:B------:R-:W-:-:S04]  /*6440*/  IADD3 R11, P2, R9, R15, RZ ;  /* 0x0000000f090b7210 */ /* 0x000fc80007f5e0ff */
[----:B------:R-:W-:Y:S02]  /*6450*/  LEA.HI.X.SX32 R12, R15, R29, 0x1, P2 ;  /* 0x0000001d0f0c7211 */ /* 0x000fe400010f0eff */
[----:B------:R-:W-:-:S04]  /*6460*/  LEA R222, P2, R11, UR8, 0x2 ;  /* 0x000000080bde7c11 */ /* 0x000fc8000f8410ff */
[----:B------:R-:W-:-:S06]  /*6470*/  LEA.HI.X R223, R11, UR9, R12, 0x2, P2 ;  /* 0x000000090bdf7c11 */ /* 0x000fcc00090f140c */
[----:B------:R-:W5:Y:S03]  /*6480*/  LDG.E.64 R222, desc[UR36][R222.64] ;  /* 0x00000024dede7981 */ /* 0x000f66000c1e1b00 */
.L_x_1861:
[----:B------:R-:W-:Y:S05]  /*6490*/  BSYNC B2 ;  /* 0x0000000000027941 */ /* 0x000fea0003800000 */
.L_x_1860:
[----:B------:R-:W-:-:S06]  /*64a0*/  UISETP.NE.AND UP0, UPT, UR5, URZ, UPT ;  /* 0x0000003f0500728c */ /* 0x000fcc000bf05270 */
[----:B------:R-:W-:-:S13]  /*64b0*/  PLOP3.LUT P2, PT, PT, PT, UP0, 0x80, 0x0 ;  /* 0x000000000000781c */ /* 0x000fda0003f4f008 */
[----:B------:R-:W-:Y:S05]  /*64c0*/  @P2 BRA `(.L_x_1859) ;  /* 0x0000000000302947 */ /* 0x000fea0003800000 */
[----:B------:R-:W-:Y:S01]  /*64d0*/  LOP3.LUT P5, RZ, R27, 0x8, RZ, 0xc0, !PT ;  /* 0x000000081bff7812 */ /* 0x000fe200078ac0ff */
[----:B------:R-:W1:-:S12]  /*64e0*/  @!P3 LDC.64 R12, c[0x0][0x248] ;  /* 0x00009200ff0cbb82 */ /* 0x000e580000000a00 */
[----:B------:R-:W2:Y:S01]  /*64f0*/  @P5 LDG.E.64 R230, desc[UR36][R230.64+0x1e0] ;  /* 0x0001e024e6e65981 */ /* 0x000ea2000c1e1b00 */
[----:B------:R-:W-:Y:S01]  /*6500*/  @!P3 IADD3 R11, P4, R8, R15, RZ ;  /* 0x0000000f080bb210 */ /* 0x000fe20007f9e0ff */
[----:B----45:R-:W-:Y:S01]  /*6510*/  FADD.FTZ R222, R32, R222 ;  /* 0x000000de20de7221 */ /* 0x030fe20000010000 */
[----:B------:R-:W-:Y:S02]  /*6520*/  FADD.FTZ R223, R33, R223 ;  /* 0x000000df21df7221 */ /* 0x000fe40000010000 */
[----:B------:R-:W-:Y:S02]  /*6530*/  @!P3 LEA.HI.X.SX32 R14, R15, R28, 0x1, P4 ;  /* 0x0000001c0f0eb211 */ /* 0x000fe400020f0eff */
[----:B-1----:R-:W-:-:S04]  /*6540*/  @!P3 LEA R12, P4, R11, R12, 0x2 ;  /* 0x0000000c0b0cb211 */ /* 0x002fc800078810ff */
[----:B------:R-:W-:Y:S01]  /*6550*/  @!P3 LEA.HI.X R13, R11, R13, R14, 0x2, P4 ;  /* 0x0000000d0b0db211 */ /* 0x000fe200020f140e */
[----:B--2---:R-:W-:Y:S01]  /*6560*/  @P5 FMUL.FTZ R222, R222, R230 ;  /* 0x000000e6dede5220 */ /* 0x004fe20000410000 */
[----:B------:R-:W-:-:S05]  /*6570*/  @P5 FMUL.FTZ R223, R223, R231 ;  /* 0x000000e7dfdf5220 */ /* 0x000fca0000410000 */
[----:B------:R1:W-:Y:S02]  /*6580*/  @!P3 STG.E.64 desc[UR36][R12.64], R222 ;  /* 0x000000de0c00b986 */ /* 0x0003e4000c101b24 */
.L_x_1859:
[----:B------:R-:W-:Y:S05]  /*6590*/  BSYNC B1 ;  /* 0x0000000000017941 */ /* 0x000fea0003800000 */
.L_x_1858:
[----:B-----5:R-:W-:Y:S01]  /*65a0*/  FMUL.FTZ R11, R156, R162 ;  /* 0x000000a29c0b7220 */ /* 0x020fe20000410000 */
[----:B-1----:R-:W-:Y:S01]  /*65b0*/  FMUL.FTZ R12, R157, R163 ;  /* 0x000000a39d0c7220 */ /* 0x002fe20000410000 */
[----:B------:R-:W-:Y:S01]  /*65c0*/  UMOV UR4, 0xffffffff ;  /* 0xffffffff00047882 */ /* 0x000fe20000000000 */
[----:B0-2---:R-:W-:Y:S01]  /*65d0*/  LOP3.LUT R224, R23, 0x1, RZ, 0xc0, !PT ;  /* 0x0000000117e07812 */ /* 0x005fe200078ec0ff */
        /* <DEDUP_REMOVED lines=64> */
[----:B------:R0:W1:Y:S02]  /*69e0*/  SHFL.BFLY PT, R14, R13, 0x1, 0x1f ;  /* 0x0c201f000d0e7f89 */ /* 0x00006400000e0000 */
.L_x_1933:
        /* <DEDUP_REMOVED lines=23> */
[----:B------:R-:W-:Y:S01]  /*6b60*/  @P1 IMAD.IADD R224, R224, 0x1, R225 ;  /* 0x00000001e0e01824 */ /* 0x000fe200078e02e1 */
[----:B------:R-:W-:-:S04]  /*6b70*/  IADD3 R225, R21, -R5, RZ ;  /* 0x8000000515e17210 */ /* 0x000fc80007ffe0ff */
[----:B------:R-:W-:Y:S01]  /*6b80*/  @P1 I2FP.F32.S32 R224, R224 ;  /* 0x000000e000e01245 */ /* 0x000fe20000201400 */
[----:B------:R-:W-:Y:S02]  /*6b90*/  IMAD R226, R225, 0x4, R4 ;  /* 0x00000004e1e27824 */ /* 0x000fe400078e0204 */
[----:B-----5:R-:W-:-:S04]  /*6ba0*/  @P3 FADD.FTZ R11, R11, R14 ;  /* 0x0000000e0b0b3221 */ /* 0x020fc80000010000 */
[----:B--2---:R-:W-:-:S05]  /*6bb0*/  @P1 FFMA.FTZ R11, R224, R12, R11 ;  /* 0x0000000ce00b1223 */ /* 0x004fca000001000b */
[----:B------:R1:W-:Y:S01]  /*6bc0*/  STS [R226], R11 ;  /* 0x0000000be2007388 */ /* 0x0003e20000000800 */
[----:B------:R-:W-:-:S07]  /*6bd0*/  @!P0 FMNMX.FTZ R0, R0, R11, !PT ;  /* 0x0000000b00008209 */ /* 0x000fce0007810000 */
.L_x_1864:
[----:B------:R-:W-:Y:S05]  /*6be0*/  BSYNC B1 ;  /* 0x0000000000017941 */ /* 0x000fea0003800000 */
.L_x_1863:
[----:B------:R-:W-:-:S05]  /*6bf0*/  VIADD R21, R21, 0x40 ;  /* 0x0000004015157836 */ /* 0x000fca0000000000 */
[----:B------:R-:W-:-:S13]  /*6c00*/  ISETP.GE.AND P0, PT, R21, R6, PT ;  /* 0x000000061500720c */ /* 0x000fda0003f06270 */
[----:B------:R-:W-:Y:S05]  /*6c10*/  @!P0 BRA `(.L_x_1865) ;  /* 0xffffffb800e88947 */ /* 0x000fea000383ffff */
.L_x_1733:
[----:B------:R-:W-:Y:S05]  /*6c20*/  BSYNC B0 ;  /* 0x0000000000007941 */ /* 0x000fea0003800000 */
.L_x_1732:
        /* <DEDUP_REMOVED lines=9> */
.L_x_1939:
        /* <DEDUP_REMOVED lines=17> */
[----:B------:R-:W-:Y:S01]  /*6dd0*/  BSSY B0, `(.L_x_1867) ;  /* 0x0000080000007945 */ /* 0x000fe20003800000 */
[----:B------:R-:W-:-:S07]  /*6de0*/  ISETP.GE.AND P1, PT, R13, R18, PT ;  /* 0x000000120d00720c */ /* 0x000fce0003f26270 */
[----:B0-----:R-:W0:Y:S01]  /*6df0*/  @!P0 S2R R8, SR_CgaCtaId ;  /* 0x0000000000088919 */ /* 0x001e220000008800 */
[----:B------:R-:W-:-:S04]  /*6e00*/  @!P0 MOV R7, 0x400 ;  /* 0x0000040000078802 */ /* 0x000fc80000000f00 */
[----:B0-----:R-:W-:Y:S01]  /*6e10*/  @!P0 LEA R9, R8, R7, 0x18 ;  /* 0x0000000708098211 */ /* 0x001fe200078ec0ff */
[----:B------:R-:W-:-:S04]  /*6e20*/  IMAD.MOV.U32 R7, RZ, RZ, -0x800001 ;  /* 0xff7fffffff077424 */ /* 0x000fc800078e00ff */
        /* <DEDUP_REMOVED lines=10> */
[----:B------:R-:W-:Y:S02]  /*6ed0*/  IMAD.MOV.U32 R11, RZ, RZ, RZ ;  /* 0x000000ffff0b7224 */ /* 0x000fe400078e00ff */
[----:B------:R-:W-:Y:S01]  /*6ee0*/  IADD3 R7, -R23, R18, R7 ;  /* 0x0000001217077210 */ /* 0x000fe20007ffe107 */
[----:B------:R-:W-:-:S03]  /*6ef0*/  IMAD.MOV.U32 R15, RZ, RZ, R13 ;  /* 0x000000ffff0f7224 */ /* 0x000fc600078e000d */
        /* <DEDUP_REMOVED lines=8> */
[----:B------:R-:W-:Y:S01]  /*6f80*/  IMAD.MOV.U32 R11, RZ, RZ, RZ ;  /* 0x000000ffff0b7224 */ /* 0x000fe200078e00ff */
[----:B------:R-:W-:Y:S01]  /*6f90*/  SHF.R.S32.HI R10, RZ, 0x1f, R14 ;  /* 0x0000001fff0a7819 */ /* 0x000fe2000001140e */
[--C-:B------:R-:W-:Y:S01]  /*6fa0*/  IMAD.MOV.U32 R15, RZ, RZ, R13.reuse ;  /* 0x000000ffff0f7224 */ /* 0x100fe200078e000d */
[----:B------:R-:W-:Y:S02]  /*6fb0*/  IADD3 R14, P3, P4, R14, UR4, R13 ;  /* 0x000000040e0e7c10 */ /* 0x000fe4000fc7e00d */
[----:B------:R-:W-:-:S02]  /*6fc0*/  ISETP.NE.AND.EX P0, PT, RZ, UR5, PT, P0 ;  /* 0x00000005ff007c0c */ /* 0x000fc4000bf05300 */
[----:B------:R-:W-:Y:S01]  /*6fd0*/  IADD3.X R9, R10, UR5, R9, P3, P4 ;  /* 0x000000050a097c10 */ /* 0x000fe20009fe8409 */
[----:B------:R-:W-:-:S10]  /*6fe0*/  IMAD R10, R23, 0x4, R4 ;  /* 0x00000004170a7824 */ /* 0x000fd400078e0204 */
.L_x_1874:
[----:B------:R-:W-:Y:S04]  /*6ff0*/  BSSY B2, `(.L_x_1871) ;  /* 0x000000b000027945 */ /* 0x000fe80003800000 */
[----:B0-----:R-:W-:Y:S05]  /*7000*/  @!P0 BRA `(.L_x_1872) ;  /* 0x0000000000148947 */ /* 0x001fea0003800000 */
[----:B------:R-:W-:-:S06]  /*7010*/  IMAD.MOV.U32 R8, RZ, RZ, R14 ;  /* 0x000000ffff087224 */ /* 0x000fcc00078e000e */
[----:B------:R-:W2:Y:S01]  /*7020*/  LDG.E.U8 R8, desc[UR36][R8.64] ;  /* 0x0000002408087981 */ /* 0x000ea2000c1e1100 */
[----:B------:R-:W-:Y:S02]  /*7030*/  MOV R12, RZ ;  /* 0x000000ff000c7202 */ /* 0x000fe40000000f00 */
[----:B--2---:R-:W-:-:S13]  /*7040*/  ISETP.NE.AND P3, PT, R8, RZ, PT ;  /* 0x000000ff0800720c */ /* 0x004fda0003f65270 */
[----:B------:R-:W-:Y:S05]  /*7050*/  @P3 BRA `(.L_x_1873) ;  /* 0x0000000000103947 */ /* 0x000fea0003800000 */
.L_x_1872:
[----:B------:R-:W1:Y:S02]  /*7060*/  LDS R8, [R10] ;  /* 0x000000000a087984 */ /* 0x000e640000000800 */
[----:B-1----:R-:W-:-:S04]  /*7070*/  FADD.FTZ R8, -R20, R8 ;  /* 0x0000000814087221 */ /* 0x002fc80000010100 */
[----:B------:R-:W-:-:S04]  /*7080*/  FMUL.FTZ R8, R8, 1.4426950216293334961 ;  /* 0x3fb8aa3b08087820 */ /* 0x000fc80000410000 */
[----:B------:R0:W2:Y:S03]  /*7090*/  MUFU.EX2 R12, R8 ;  /* 0x00000008000c7308 */ /* 0x0000a60000000800 */
.L_x_1873:
[----:B------:R-:W-:Y:S05]  /*70a0*/  BSYNC B2 ;  /* 0x0000000000027941 */ /* 0x000fea0003800000 */
.L_x_1871:
[----:B------:R-:W-:Y:S01]  /*70b0*/  VIADD R3, R3, 0xffffffff ;  /* 0xffffffff03037836 */ /* 0x000fe20000000000 */
[----:B------:R-:W-:Y:S01]  /*70c0*/  IADD3 R14, P4, R14, 0x80, RZ ;  /* 0x000000800e0e7810 */ /* 0x000fe20007f9e0ff */
[----:B--2---:R2:W-:Y:S01]  /*70d0*/  STS [R10], R12 ;  /* 0x0000000c0a007388 */ /* 0x0045e20000000800 */
[----:B------:R-:W-:Y:S01]  /*70e0*/  FADD.FTZ R11, R12, R11 ;  /* 0x0000000b0c0b7221 */ /* 0x000fe20000010000 */
[----:B------:R-:W-:Y:S01]  /*70f0*/  VIADD R15, R15, 0x80 ;  /* 0x000000800f0f7836 */ /* 0x000fe20000000000 */
[----:B------:R-:W-:Y:S01]  /*7100*/  ISETP.NE.AND P3, PT, R3, RZ, PT ;  /* 0x000000ff0300720c */ /* 0x000fe20003f65270 */
[----:B------:R-:W-:Y:S02]  /*7110*/  IMAD.X R9, RZ, RZ, R9, P4 ;  /* 0x000000ffff097224 */ /* 0x000fe400020e0609 */
[----:B--2---:R-:W-:-:S10]  /*7120*/  VIADD R10, R10, 0x200 ;  /* 0x000002000a0a7836 */ /* 0x004fd40000000000 */
[----:B------:R-:W-:Y:S05]  /*7130*/  @P3 BRA `(.L_x_1874) ;  /* 0xfffffffc00ac3947 */ /* 0x000fea000383ffff */
.L_x_1870:
[----:B------:R-:W-:Y:S05]  /*7140*/  BSYNC B1 ;  /* 0x0000000000017941 */ /* 0x000fea0003800000 */
.L_x_1869:
        /* <DEDUP_REMOVED lines=9> */
[----:B------:R-:W-:Y:S01]  /*71e0*/  ISETP.NE.U32.AND P0, PT, RZ, UR6, PT ;  /* 0x00000006ff007c0c */ /* 0x000fe2000bf05070 */
[----:B------:R-:W-:Y:S01]  /*71f0*/  IMAD.IADD R3, R4, 0x1, R3 ;  /* 0x0000000104037824 */ /* 0x000fe200078e0203 */
[----:B------:R-:W-:-:S02]  /*7200*/  SHF.R.S32.HI R10, RZ, 0x1f, R10 ;  /* 0x0000001fff0a7819 */ /* 0x000fc4000001140a */
[----:B------:R-:W-:Y:S02]  /*7210*/  ISETP.NE.AND.EX P0, PT, RZ, UR7, PT, P0 ;  /* 0x00000007ff007c0c */ /* 0x000fe4000bf05300 */
[----:B------:R-:W-:-:S11]  /*7220*/  IADD3.X R9, R7, UR7, R10, P3, P4 ;  /* 0x0000000707097c10 */ /* 0x000fd60009fe840a */
.L_x_1887:
[----:B------:R-:W-:Y:S04]  /*7230*/  BSSY B1, `(.L_x_1875) ;  /* 0x000000a000017945 */ /* 0x000fe80003800000 */
[----:B0-----:R-:W-:Y:S05]  /*7240*/  @!P0 BRA `(.L_x_1876) ;  /* 0x0000000000108947 */ /* 0x001fea0003800000 */
[----:B------:R-:W2:Y:S02]  /*7250*/  LDG.E.U8 R7, desc[UR36][R8.64] ;  /* 0x0000002408077981 */ /* 0x000ea4000c1e1100 */
[----:B--2---:R-:W-:-:S13]  /*7260*/  ISETP.NE.AND P3, PT, R7, RZ, PT ;  /* 0x000000ff0700720c */ /* 0x004fda0003f65270 */
[----:B------:R-:W-:Y:S01]  /*7270*/  @P3 IMAD.MOV.U32 R10, RZ, RZ, RZ ;  /* 0x000000ffff0a3224 */ /* 0x000fe200078e00ff */
[----:B------:R-:W-:Y:S06]  /*7280*/  @P3 BRA `(.L_x_1877) ;  /* 0x0000000000103947 */ /* 0x000fec0003800000 */
.L_x_1876:
[----:B------:R-:W1:Y:S02]  /*7290*/  LDS R7, [R3+-0x400] ;  /* 0xfffc000003077984 */ /* 0x000e640000000800 */
[----:B-1----:R-:W-:-:S04]  /*72a0*/  FADD.FTZ R7, -R20, R7 ;  /* 0x0000000714077221 */ /* 0x002fc80000010100 */
[----:B------:R-:W-:-:S04]  /*72b0*/  FMUL.FTZ R7, R7, 1.4426950216293334961 ;  /* 0x3fb8aa3b07077820 */ /* 0x000fc80000410000 */
[----:B------:R0:W2:Y:S03]  /*72c0*/  MUFU.EX2 R10, R7 ;  /* 0x00000007000a7308 */ /* 0x0000a60000000800 */
.L_x_1877:
[----:B------:R-:W-:Y:S05]  /*72d0*/  BSYNC B1 ;  /* 0x0000000000017941 */ /* 0x000fea0003800000 */
.L_x_1875:
        /* <DEDUP_REMOVED lines=8> */
.L_x_1879:
[----:B0-----:R-:W1:Y:S02]  /*7360*/  LDS R7, [R3+-0x200] ;  /* 0xfffe000003077984 */ /* 0x001e640000000800 */
[----:B-1----:R-:W-:-:S04]  /*7370*/  FADD.FTZ R7, -R20, R7 ;  /* 0x0000000714077221 */ /* 0x002fc80000010100 */
[----:B------:R-:W-:-:S04]  /*7380*/  FMUL.FTZ R7, R7, 1.4426950216293334961 ;  /* 0x3fb8aa3b07077820 */ /* 0x000fc80000410000 */
[----:B--2---:R0:W2:Y:S03]  /*7390*/  MUFU.EX2 R10, R7 ;  /* 0x00000007000a7308 */ /* 0x0040a60000000800 */
.L_x_1880:
[----:B------:R-:W-:Y:S05]  /*73a0*/  BSYNC B1 ;  /* 0x0000000000017941 */ /* 0x000fea0003800000 */
.L_x_1878:
[----:B--2---:R2:W-:Y:S01]  /*73b0*/  STS [R3+-0x200], R10 ;  /* 0xfffe000a03007388 */ /* 0x0045e20000000800 */
[----:B------:R-:W-:Y:S01]  /*73c0*/  BSSY B1, `(.L_x_1881) ;  /* 0x000000b000017945 */ /* 0x000fe20003800000 */
[----:B------:R-:W-:-:S03]  /*73d0*/  FADD.FTZ R11, R11, R10 ;  /* 0x0000000a0b0b7221 */ /* 0x000fc60000010000 */
[----:B------:R-:W-:Y:S05]  /*73e0*/  @!P0 BRA `(.L_x_1882) ;  /* 0x0000000000108947 */ /* 0x000fea0003800000 */
[----:B0-----:R-:W5:Y:S01]  /*73f0*/  LDG.E.U8 R7, desc[UR36][R8.64+0x100] ;  /* 0x0001002408077981 */ /* 0x001f62000c1e1100 */
[----:B--2---:R-:W-:Y:S01]  /*7400*/  HFMA2.MMA R10, -RZ, RZ, 0, 0 ;  /* 0x00000000ff0a7435 */ /* 0x004fe200000001ff */
[----:B-----5:R-:W-:-:S13]  /*7410*/  ISETP.NE.AND P3, PT, R7, RZ, PT ;  /* 0x000000ff0700720c */ /* 0x020fda0003f65270 */
[----:B------:R-:W-:Y:S05]  /*7420*/  @P3 BRA `(.L_x_1883) ;  /* 0x0000000000103947 */ /* 0x000fea0003800000 */
.L_x_1882:
[----:B0-----:R-:W1:Y:S02]  /*7430*/  LDS R7, [R3] ;  /* 0x0000000003077984 */ /* 0x001e640000000800 */
[----:B-1----:R-:W-:-:S04]  /*7440*/  FADD.FTZ R7, -R20, R7 ;  /* 0x0000000714077221 */ /* 0x002fc80000010100 */
[----:B------:R-:W-:-:S04]  /*7450*/  FMUL.FTZ R7, R7, 1.4426950216293334961 ;  /* 0x3fb8aa3b07077820 */ /* 0x000fc80000410000 */
[----:B--2---:R0:W2:Y:S03]  /*7460*/  MUFU.EX2 R10, R7 ;  /* 0x00000007000a7308 */ /* 0x0040a60000000800 */
.L_x_1883:
[----:B------:R-:W-:Y:S05]  /*7470*/  BSYNC B1 ;  /* 0x0000000000017941 */ /* 0x000fea0003800000 */
.L_x_1881:
        /* <DEDUP_REMOVED lines=8> */
.L_x_1885:
[----:B0-----:R-:W1:Y:S02]  /*7500*/  LDS R7, [R3+0x200] ;  /* 0x0002000003077984 */ /* 0x001e640000000800 */
[----:B-1----:R-:W-:-:S04]  /*7510*/  FADD.FTZ R7, -R20, R7 ;  /* 0x0000000714077221 */ /* 0x002fc80000010100 */
[----:B------:R-:W-:-:S04]  /*7520*/  FMUL.FTZ R7, R7, 1.4426950216293334961 ;  /* 0x3fb8aa3b07077820 */ /* 0x000fc80000410000 */
[----:B--2---:R0:W2:Y:S03]  /*7530*/  MUFU.EX2 R10, R7 ;  /* 0x00000007000a7308 */ /* 0x0040a60000000800 */
.L_x_1886:
[----:B------:R-:W-:Y:S05]  /*7540*/  BSYNC B1 ;  /* 0x0000000000017941 */ /* 0x000fea0003800000 */
.L_x_1884:
        /* <DEDUP_REMOVED lines=8> */
.L_x_1868:
[----:B------:R-:W-:Y:S05]  /*75d0*/  BSYNC B0 ;  /* 0x0000000000007941 */ /* 0x000fea0003800000 */
.L_x_1867:
        /* <DEDUP_REMOVED lines=17> */
[----:B------:R-:W-:Y:S02]  /*76f0*/  @!P0 IMAD.IADD R3, R3, 0x1, R8 ;  /* 0x0000000103038824 */ /* 0x000fe400078e0208 */
        /* <DEDUP_REMOVED lines=24> */
.L_x_1888:
        /* <DEDUP_REMOVED lines=11> */
[----:B------:R-:W-:Y:S01]  /*7930*/  IMAD.MOV.U32 R3, RZ, RZ, R7 ;  /* 0x000000ffff037224 */ /* 0x000fe200078e0007 */
[----:B------:R-:W-:Y:S02]  /*7940*/  LEA R7, R23, R4, 0x2 ;  /* 0x0000000417077211 */ /* 0x000fe400078e10ff */
[----:B------:R-:W-:Y:S02]  /*7950*/  LEA R12, P4, R15, UR6, 0x2 ;  /* 0x000000060f0c7c11 */ /* 0x000fe4000f8810ff */
[----:B------:R-:W-:-:S04]  /*7960*/  LEA.HI.X.SX32 R10, R13, R9, 0x1, P3 ;  /* 0x000000090d0a7211 */ /* 0x000fc800018f0eff */
[----:B------:R-:W-:-:S07]  /*7970*/  LEA.HI.X R15, R15, UR7, R10, 0x2, P4 ;  /* 0x000000070f0f7c11 */ /* 0x000fce000a0f140a */
.L_x_1893:
[----:B--2---:R-:W0:Y:S01]  /*7980*/  LDS R10, [R7] ;  /* 0x00000000070a7984 */ /* 0x004e220000000800 */
[----:B------:R-:W-:Y:S02]  /*7990*/  @P0 IMAD.MOV.U32 R11, RZ, RZ, R15 ;  /* 0x000000ffff0b0224 */ /* 0x000fe400078e000f */
[----:B------:R-:W-:Y:S02]  /*79a0*/  VIADD R3, R3, 0xffffffff ;  /* 0xffffffff03037836 */ /* 0x000fe40000000000 */
[----:B------:R-:W-:-:S03]  /*79b0*/  VIADD R13, R13, 0x80 ;  /* 0x000000800d0d7836 */ /* 0x000fc60000000000 */
[----:B------:R-:W-:Y:S01]  /*79c0*/  ISETP.NE.AND P4, PT, R3, RZ, PT ;  /* 0x000000ff0300720c */ /* 0x000fe20003f85270 */
[----:B01----:R-:W-:Y:S01]  /*79d0*/  FMUL.FTZ R14, R10, R19 ;  /* 0x000000130a0e7220 */ /* 0x003fe20000410000 */
[----:B------:R-:W-:Y:S01]  /*79e0*/  @P0 IMAD.MOV.U32 R10, RZ, RZ, R12 ;  /* 0x000000ffff0a0224 */ /* 0x000fe200078e000c */
[----:B------:R-:W-:-:S03]  /*79f0*/  IADD3 R12, P3, R12, 0x200, RZ ;  /* 0x000002000c0c7810 */ /* 0x000fc60007f7e0ff */
[----:B------:R0:W-:Y:S02]  /*7a00*/  STS [R7], R14 ;  /* 0x0000000e07007388 */ /* 0x0001e40000000800 */
[----:B------:R-:W-:Y:S02]  /*7a10*/  IMAD.X R15, RZ, RZ, R15, P3 ;  /* 0x000000ffff0f7224 */ /* 0x000fe400018e060f */
[----:B------:R2:W-:Y:S01]  /*7a20*/  @P0 STG.E desc[UR36][R10.64], R14 ;  /* 0x0000000e0a000986 */ /* 0x0005e2000c101924 */
[----:B0-----:R-:W-:Y:S02]  /*7a30*/  VIADD R7, R7, 0x200 ;  /* 0x0000020007077836 */ /* 0x001fe40000000000 */
[----:B------:R-:W-:Y:S05]  /*7a40*/  @P4 BRA `(.L_x_1893) ;  /* 0xfffffffc00cc4947 */ /* 0x000fea000383ffff */
.L_x_1892:
[----:B------:R-:W-:Y:S05]  /*7a50*/  BSYNC B1 ;  /* 0x0000000000017941 */ /* 0x000fea0003800000 */
.L_x_1891:
[----:B------:R-:W-:Y:S05]  /*7a60*/  @!P1 BRA `(.L_x_1890) ;  /* 0x0000000000889947 */ /* 0x000fea0003800000 */
[----:B------:R-:W-:Y:S01]  /*7a70*/  IADD3 R15, P0, R13, R8, RZ ;  /* 0x000000080d0f7210 */ /* 0x000fe20007f1e0ff */
[----:B------:R-:W-:Y:S01]  /*7a80*/  ULDC.64 UR6, c[0x0][0x310] ;  /* 0x0000c40000067ab9 */ /* 0x000fe20000000a00 */
[----:B------:R-:W-:Y:S02]  /*7a90*/  SHF.L.U32 R8, R5, 0x2, RZ ;  /* 0x0000000205087819 */ /* 0x000fe400000006ff */
[----:B------:R-:W-:Y:S02]  /*7aa0*/  LEA R12, P1, R15, UR6, 0x2 ;  /* 0x000000060f0c7c11 */ /* 0x000fe4000f8210ff */
[C---:B--2---:R-:W-:Y:S01]  /*7ab0*/  LEA.HI.X.SX32 R10, R13.reuse, R9, 0x1, P0 ;  /* 0x000000090d0a7211 */ /* 0x044fe200000f0eff */
[----:B------:R-:W-:Y:S01]  /*7ac0*/  IMAD R3, R13, 0x4, -R8 ;  /* 0x000000040d037824 */ /* 0x000fe200078e0a08 */
[----:B------:R-:W-:Y:S02]  /*7ad0*/  ISETP.NE.AND P3, PT, RZ, UR4, PT ;  /* 0x00000004ff007c0c */ /* 0x000fe4000bf65270 */
[----:B------:R-:W-:Y:S01]  /*7ae0*/  LEA.HI.X R15, R15, UR7, R10, 0x2, P1 ;  /* 0x000000070f0f7c11 */ /* 0x000fe200088f140a */
[----:B------:R-:W-:-:S10]  /*7af0*/  IMAD.IADD R3, R4, 0x1, R3 ;  /* 0x0000000104037824 */ /* 0x000fd400078e0203 */
.L_x_1894:
[----:B------:R-:W1:Y:S01]  /*7b00*/  LDS R8, [R3+0x600] ;  /* 0x0006000003087984 */ /* 0x000e620000000800 */
[----:B------:R-:W-:Y:S02]  /*7b10*/  IMAD.MOV.U32 R9, RZ, RZ, R15 ;  /* 0x000000ffff097224 */ /* 0x000fe400078e000f */
[----:B------:R-:W-:Y:S01]  /*7b20*/  VIADD R13, R13, 0x200 ;  /* 0x000002000d0d7836 */ /* 0x000fe20000000000 */
[----:B------:R-:W0:Y:S04]  /*7b30*/  LDS R7, [R3] ;  /* 0x0000000003077984 */ /* 0x000e280000000800 */
[----:B------:R-:W2:Y:S01]  /*7b40*/  LDS R10, [R3+0x200] ;  /* 0x00020000030a7984 */ /* 0x000ea20000000800 */
[----:B------:R-:W-:-:S03]  /*7b50*/  ISETP.GE.AND P0, PT, R13, R18, PT ;  /* 0x000000120d00720c */ /* 0x000fc60003f06270 */
[----:B------:R-:W5:Y:S01]  /*7b60*/  LDS R11, [R3+0x400] ;  /* 0x00040000030b7984 */ /* 0x000f620000000800 */
[-C--:B-1----:R-:W-:Y:S01]  /*7b70*/  FMUL.FTZ R20, R8, R19.reuse ;  /* 0x0000001308147220 */ /* 0x082fe20000410000 */
[----:B------:R-:W-:Y:S02]  /*7b80*/  IMAD.MOV.U32 R8, RZ, RZ, R12 ;  /* 0x000000ffff087224 */ /* 0x000fe400078e000c */
[-C--:B0-----:R-:W-:Y:S01]  /*7b90*/  FMUL.FTZ R14, R7, R19.reuse ;  /* 0x00000013070e7220 */ /* 0x081fe20000410000 */
[----:B------:R-:W-:Y:S02]  /*7ba0*/  VIADD R7, R3, 0x800 ;  /* 0x0000080003077836 */ /* 0x000fe40000000000 */
[----:B------:R-:W-:Y:S01]  /*7bb0*/  @P3 STG.E desc[UR36][R8.64+0x600], R20 ;  /* 0x0006001408003986 */ /* 0x000fe2000c101924 */
[----:B------:R-:W-:Y:S01]  /*7bc0*/  IADD3 R12, P1, R8, 0x800, RZ ;  /* 0x00000800080c7810 */ /* 0x000fe20007f3e0ff */
[----:B--2---:R-:W-:Y:S02]  /*7bd0*/  FMUL.FTZ R10, R10, R19 ;  /* 0x000000130a0a7220 */ /* 0x004fe40000410000 */
[----:B------:R-:W-:Y:S01]  /*7be0*/  @P3 STG.E desc[UR36][R8.64], R14 ;  /* 0x0000000e08003986 */ /* 0x000fe2000c101924 */
[----:B------:R-:W-:Y:S01]  /*7bf0*/  IADD3.X R15, RZ, R9, RZ, P1, !PT ;  /* 0x00000009ff0f7210 */ /* 0x000fe20000ffe4ff */
[----:B-----5:R-:W-:-:S02]  /*7c00*/  FMUL.FTZ R11, R11, R19 ;  /* 0x000000130b0b7220 */ /* 0x020fc40000410000 */
        /* <DEDUP_REMOVED lines=8> */
.L_x_1890:
[----:B------:R-:W-:Y:S05]  /*7c90*/  BSYNC B0 ;  /* 0x0000000000007941 */ /* 0x000fea0003800000 */
.L_x_1889:
[----:B------:R-:W5:Y:S01]  /*7ca0*/  S2R R22, SR_CTAID.X ;  /* 0x0000000000167919 */ /* 0x000f620000002500 */
[----:B------:R-:W-:Y:S01]  /*7cb0*/  SHF.R.S32.HI R3, RZ, 0x1f, R24 ;  /* 0x0000001fff037819 */ /* 0x000fe20000011418 */
[----:B------:R-:W0:Y:S01]  /*7cc0*/  S2UR UR5, SR_CgaCtaId ;  /* 0x00000000000579c3 */ /* 0x000e220000008800 */
[----:B------:R-:W-:Y:S01]  /*7cd0*/  SHF.R.S32.HI R20, RZ, 0x5, R0 ;  /* 0x00000005ff147819 */ /* 0x000fe20000011400 */
[----:B------:R-:W-:Y:S01]  /*7ce0*/  ULDC UR6, c[0x0][0x288] ;  /* 0x0000a20000067ab9 */ /* 0x000fe20000000800 */
[----:B------:R-:W-:Y:S01]  /*7cf0*/  LEA.HI R3, R3, R24, RZ, 0x2 ;  /* 0x0000001803037211 */ /* 0x000fe200078f10ff */
[----:B------:R-:W-:Y:S01]  /*7d00*/  UMOV UR4, 0x400 ;  /* 0x0000040000047882 */ /* 0x000fe20000000000 */
[----:B------:R-:W-:Y:S01]  /*7d10*/  ISETP.GT.OR P1, PT, R6, 0x13, P2 ;  /* 0x000000130600780c */ /* 0x000fe20001724670 */
[----:B------:R-:W-:Y:S01]  /*7d20*/  ULDC.64 UR8, c[0x0][0x280] ;  /* 0x0000a00000087ab9 */ /* 0x000fe20000000a00 */
[----:B------:R-:W-:Y:S01]  /*7d30*/  LOP3.LUT R3, R3, 0xfffffffc, RZ, 0xc0, !PT ;  /* 0xfffffffc03037812 */ /* 0x000fe200078ec0ff */
[----:B------:R-:W-:Y:S01]  /*7d40*/  IMAD R7, R16, UR6, RZ ;  /* 0x0000000610077c24 */ /* 0x000fe2000f8e02ff */
[----:B------:R-:W-:Y:S01]  /*7d50*/  UIADD3 UR4, UR4, 0x220, URZ ;  /* 0x0000022004047890 */ /* 0x000fe2000fffe03f */
[----:B------:R-:W-:Y:S01]  /*7d60*/  BSSY B0, `(.L_x_1895) ;  /* 0x000001e000007945 */ /* 0x000fe20003800000 */
[----:B------:R-:W-:Y:S01]  /*7d70*/  UIMAD UR7, UR9, 0x50, URZ ;  /* 0x00000050090778a4 */ /* 0x000fe2000f8e023f */
[----:B------:R-:W-:Y:S01]  /*7d80*/  IMAD.IADD R3, R24, 0x1, -R3 ;  /* 0x0000000118037824 */ /* 0x000fe200078e0a03 */
[----:B------:R-:W-:Y:S01]  /*7d90*/  ISETP.GT.AND P3, PT, R6, 0x13, PT ;  /* 0x000000130600780c */ /* 0x000fe20003f64270 */
[----:B------:R-:W-:Y:S01]  /*7da0*/  IMAD.MOV.U32 R15, RZ, RZ, RZ ;  /* 0x000000ffff0f7224 */ /* 0x000fe200078e00ff */
[----:B--2---:R-:W-:-:S02]  /*7db0*/  CS2R R10, SRZ ;  /* 0x00000000000a7805 */ /* 0x004fc4000001ff00 */
[----:B------:R-:W-:Y:S02]  /*7dc0*/  CS2R R8, SRZ ;  /* 0x0000000000087805 */ /* 0x000fe4000001ff00 */
[CC--:B------:R-:W-:Y:S02]  /*7dd0*/  ISETP.NE.OR P1, PT, R20.reuse, R3.reuse, P1 ;  /* 0x000000031400720c */ /* 0x0c0fe40000f25670 */
[----:B------:R-:W-:Y:S01]  /*7de0*/  ISETP.NE.AND P0, PT, R20, R3, PT ;  /* 0x000000031400720c */ /* 0x000fe20003f05270 */
[----:B------:R-:W-:Y:S01]  /*7df0*/  IMAD.SHL.U32 R3, R6, 0x4, RZ ;  /* 0x0000000406037824 */ /* 0x000fe200078e00ff */
[----:B0-----:R-:W-:Y:S01]  /*7e00*/  ULEA UR4, UR5, UR4, 0x18 ;  /* 0x0000000405047291 */ /* 0x001fe2000f8ec03f */
[----:B-----5:R-:W-:-:S05]  /*7e10*/  IMAD R2, R2, UR6, R22 ;  /* 0x0000000602027c24 */ /* 0x020fca000f8e0216 */
[----:B-1----:R-:W-:Y:S01]  /*7e20*/  LEA R19, R6, UR4, 0x4 ;  /* 0x0000000406137c11 */ /* 0x002fe2000f8e20ff */
[----:B------:R-:W-:Y:S02]  /*7e30*/  IMAD R52, R7, UR8, R22 ;  /* 0x0000000807347c24 */ /* 0x000fe4000f8e0216 */
[--C-:B------:R-:W-:Y:S02]  /*7e40*/  IMAD R7, R2, UR7, R3.reuse ;  /* 0x0000000702077c24 */ /* 0x100fe4000f8e0203 */
[----:B------:R-:W-:-:S03]  /*7e50*/  IMAD R52, R52, UR7, R3 ;  /* 0x0000000734347c24 */ /* 0x000fc6000f8e0203 */
        /* <DEDUP_REMOVED lines=13> */
.L_x_1897:
[----:B-----5:R0:W-:Y:S02]  /*7f30*/  STS.128 [R19], R8 ;  /* 0x0000000813007388 */ /* 0x0201e40000000c00 */
.L_x_1896:
[----:B------:R-:W-:Y:S05]  /*7f40*/  BSYNC B0 ;  /* 0x0000000000007941 */ /* 0x000fea0003800000 */
.L_x_1895:
[----:B------:R-:W-:Y:S01]  /*7f50*/  BAR.SYNC.DEFER_BLOCKING 0x0 ;  /* 0x0000000000007b1d */ /* 0x000fe20000010000 */
[----:B------:R-:W-:Y:S01]  /*7f60*/  IMAD.MOV.U32 R14, RZ, RZ, RZ ;  /* 0x000000ffff0e7224 */ /* 0x000fe200078e00ff */
[----:B------:R-:W-:-:S04]  /*7f70*/  CS2R R12, SRZ ;  /* 0x00000000000c7805 */ /* 0x000fc8000001ff00 */
[----:B------:R-:W-:Y:S04]  /*7f80*/  BSSY B0, `(.L_x_1898) ;  /* 0x0000142000007945 */ /* 0x000fe80003800000 */
[----:B------:R-:W-:Y:S05]  /*7f90*/  @P3 BRA `(.L_x_1899) ;  /* 0x0000001400003947 */ /* 0x000fea0003800000 */
[----:B------:R-:W1:Y:S01]  /*7fa0*/  LDC.64 R48, c[0x0][0x250] ;  /* 0x00009400ff307b82 */ /* 0x000e620000000a00 */
[----:B------:R-:W-:Y:S01]  /*7fb0*/  IMAD.IADD R37, R20, 0x1, R5 ;  /* 0x0000000114257824 */ /* 0x000fe200078e0205 */
[----:B------:R-:W-:Y:S01]  /*7fc0*/  VIMNMX R21, R24, UR9, PT ;  /* 0x0000000918157c48 */ /* 0x000fe2000bfe0100 */
[----:B------:R-:W-:Y:S01]  /*7fd0*/  BSSY B1, `(.L_x_1900) ;  /* 0x0000077000017945 */ /* 0x000fe20003800000 */
[----:B------:R-:W-:Y:S01]  /*7fe0*/  IMAD R25, R20, 0x4, R4 ;  /* 0x0000000414197824 */ /* 0x000fe200078e0204 */
[----:B------:R-:W-:Y:S01]  /*7ff0*/  CS2R R14, SRZ ;  /* 0x00000000000e7805 */ /* 0x000fe2000001ff00 */
[----:B------:R-:W-:-:S05]  /*8000*/  IMAD R0, R37, 0x50, RZ ;  /* 0x0000005025007824 */ /* 0x000fca00078e02ff */
[----:B------:R-:W-:Y:S02]  /*8010*/  SHF.R.S32.HI R31, RZ, 0x1f, R0 ;  /* 0x0000001fff1f7819 */ /* 0x000fe40000011400 */
[----:B------:R-:W-:-:S04]  /*8020*/  IADD3 R12, P1, R7, R0, RZ ;  /* 0x00000000070c7210 */ /* 0x000fc80007f3e0ff */
[----:B------:R-:W-:Y:S02]  /*8030*/  IADD3.X R13, R16, R31, RZ, P1, !PT ;  /* 0x0000001f100d7210 */ /* 0x000fe40000ffe4ff */
[----:B------:R-:W-:Y:S02]  /*8040*/  ISETP.GE.AND P1, PT, R37, R21, PT ;  /* 0x000000152500720c */ /* 0x000fe40003f26270 */
[----:B-1----:R-:W-:-:S04]  /*8050*/  LEA R28, P4, R12, R48, 0x2 ;  /* 0x000000300c1c7211 */ /* 0x002fc800078810ff */
[----:B------:R-:W-:Y:S02]  /*8060*/  LEA.HI.X R29, R12, R49, R13, 0x2, P4 ;  /* 0x000000310c1d7211 */ /* 0x000fe400020f140d */
[----:B------:R-:W-:-:S05]  /*8070*/  CS2R R12, SRZ ;  /* 0x00000000000c7805 */ /* 0x000fca000001ff00 */
[----:B------:R-:W-:Y:S05]  /*8080*/  @P1 BRA `(.L_x_1901) ;  /* 0x0000000400ac1947 */ /* 0x000fea0003800000 */
[----:B------:R-:W-:Y:S01]  /*8090*/  ULOP3.LUT UR4, URZ, UR9, URZ, 0x33, !UPT ;  /* 0x000000093f047292 */ /* 0x000fe2000f8e333f */
[----:B------:R-:W-:Y:S01]  /*80a0*/  IMAD.MOV R15, RZ, RZ, -R18 ;  /* 0x000000ffff0f7224 */ /* 0x000fe200078e0a12 */
[----:B------:R-:W1:Y:S01]  /*80b0*/  LDC.64 R12, c[0x0][0x2e8] ;  /* 0x0000ba00ff0c7b82 */ /* 0x000e620000000a00 */
[----:B------:R-:W-:Y:S01]  /*80c0*/  IADD3 R14, -R5, -0x2, -R20 ;  /* 0xfffffffe050e7810 */ /* 0x000fe20007ffe914 */
[----:B----4-:R-:W-:Y:S01]  /*80d0*/  IMAD R32, R17, UR6, R22 ;  /* 0x0000000611207c24 */ /* 0x010fe2000f8e0216 */
[----:B------:R-:W-:Y:S01]  /*80e0*/  BSSY B2, `(.L_x_1902) ;  /* 0x0000025000027945 */ /* 0x000fe20003800000 */
[----:B------:R-:W-:Y:S01]  /*80f0*/  VIMNMX R15, R15, UR4, !PT ;  /* 0x000000040f0f7c48 */ /* 0x000fe2000ffe0100 */
[----:B------:R-:W-:Y:S02]  /*8100*/  IMAD.MOV.U32 R36, RZ, RZ, R37 ;  /* 0x000000ffff247224 */ /* 0x000fe400078e0025 */
[----:B------:R-:W-:Y:S02]  /*8110*/  IMAD R35, R32, 0x50, R3 ;  /* 0x0000005020237824 */ /* 0x000fe400078e0203 */
[----:B------:R-:W-:Y:S01]  /*8120*/  IMAD.IADD R30, R14, 0x1, -R15 ;  /* 0x000000010e1e7824 */ /* 0x000fe200078e0a0f */
[----:B------:R-:W-:-:S04]  /*8130*/  CS2R R14, SRZ ;  /* 0x00000000000e7805 */ /* 0x000fc8000001ff00 */
[----:B------:R-:W-:Y:S01]  /*8140*/  LOP3.LUT P1, RZ, R30, 0x4, RZ, 0xc0, !PT ;  /* 0x000000041eff7812 */ /* 0x000fe2000782c0ff */
[----:B-1----:R-:W-:Y:S01]  /*8150*/  IMAD.WIDE R34, R35, 0x4, R12 ;  /* 0x0000000423227825 */ /* 0x002fe200078e020c */
[----:B------:R-:W-:-:S11]  /*8160*/  CS2R R12, SRZ ;  /* 0x00000000000c7805 */ /* 0x000fd6000001ff00 */
[----:B------:R-:W-:Y:S05]  /*8170*/  @P1 BRA `(.L_x_1903) ;  /* 0x00000000006c1947 */ /* 0x000fea0003800000 */
[----:B------:R-:W-:Y:S01]  /*8180*/  IADD3 R0, P1, R52, R0, RZ ;  /* 0x0000000034007210 */ /* 0x000fe20007f3e0ff */
[----:B------:R-:W-:-:S04]  /*8190*/  ULDC UR4, c[0x0][0x29c] ;  /* 0x0000a70000047ab9 */ /* 0x000fc80000000800 */
[----:B------:R-:W-:Y:S01]  /*81a0*/  IMAD.X R31, R54, 0x1, R31, P1 ;  /* 0x00000001361f7824 */ /* 0x000fe200008e061f */
        /* <DEDUP_REMOVED lines=8> */
[----:B---3--:R-:W1:-:S12]  /*8230*/  LDS.128 R40, [R19] ;  /* 0x0000000013287984 */ /* 0x008e580000000c00 */
        /* <DEDUP_REMOVED lines=10> */
.L_x_1904:
[C---:B-12--5:R-:W-:Y:S01]  /*82e0*/  FFMA.FTZ R12, R0.reuse, R12, RZ ;  /* 0x0000000c000c7223 */ /* 0x066fe200000100ff */
[C---:B------:R-:W-:Y:S01]  /*82f0*/  FFMA.FTZ R13, R0.reuse, R13, RZ ;  /* 0x0000000d000d7223 */ /* 0x040fe200000100ff */
[C---:B------:R-:W-:Y:S01]  /*8300*/  FFMA.FTZ R14, R0.reuse, R14, RZ ;  /* 0x0000000e000e7223 */ /* 0x040fe200000100ff */
[----:B------:R-:W-:Y:S01]  /*8310*/  FFMA.FTZ R15, R0, R15, RZ ;  /* 0x0000000f000f7223 */ /* 0x000fe200000100ff */
[----:B------:R-:W-:-:S07]  /*8320*/  VIADD R36, R37, 0x4 ;  /* 0x0000000425247836 */ /* 0x000fce0000000000 */
.L_x_1903:
[----:B------:R-:W-:Y:S05]  /*8330*/  BSYNC B2 ;  /* 0x0000000000027941 */ /* 0x000fea0003800000 */
.L_x_1902:
[----:B------:R-:W-:-:S13]  /*8340*/  LOP3.LUT P1, RZ, R30, 0xfffffffc, RZ, 0xc0, !PT ;  /* 0xfffffffc1eff7812 */ /* 0x000fda000782c0ff */
[----:B------:R-:W-:Y:S05]  /*8350*/  @!P1 BRA `(.L_x_1901) ;  /* 0x0000000000f89947 */ /* 0x000fea0003800000 */
[C---:B------:R-:W-:Y:S01]  /*8360*/  IMAD R0, R36.reuse, 0x50, RZ ;  /* 0x0000005024007824 */ /* 0x040fe200078e02ff */
[----:B------:R-:W-:Y:S01]  /*8370*/  LEA R30, R36, 0x10, 0x2 ;  /* 0x00000010241e7811 */ /* 0x000fe200078e10ff */
[----:B------:R-:W-:Y:S02]  /*8380*/  ULDC UR4, c[0x0][0x29c] ;  /* 0x0000a70000047ab9 */ /* 0x000fe40000000800 */
[----:B------:R-:W-:Y:S01]  /*8390*/  UISETP.NE.AND UP0, UPT, UR4, URZ, UPT ;  /* 0x0000003f0400728c */ /* 0x000fe2000bf05270 */
[----:B------:R-:W-:Y:S01]  /*83a0*/  SHF.R.S32.HI R33, RZ, 0x1f, R0 ;  /* 0x0000001fff217819 */ /* 0x000fe20000011400 */
[----:B------:R-:W-:Y:S01]  /*83b0*/  IMAD R31, R5, -0x4, R30 ;  /* 0xfffffffc051f7824 */ /* 0x000fe200078e021e */
[-C--:B------:R-:W-:Y:S02]  /*83c0*/  IADD3 R39, P4, R7, R0.reuse, RZ ;  /* 0x0000000007277210 */ /* 0x080fe40007f9e0ff */
[----:B------:R-:W-:Y:S02]  /*83d0*/  IADD3 R0, P1, R52, R0, RZ ;  /* 0x0000000034007210 */ /* 0x000fe40007f3e0ff */
[----:B------:R-:W-:-:S02]  /*83e0*/  IADD3.X R38, R16, R33, RZ, P4, !PT ;  /* 0x0000002110267210 */ /* 0x000fc400027fe4ff */
[-C--:B------:R-:W-:Y:S01]  /*83f0*/  LEA R32, P5, R0, R48.reuse, 0x2 ;  /* 0x0000003000207211 */ /* 0x080fe200078a10ff */
[----:B------:R-:W-:Y:S01]  /*8400*/  IMAD.X R33, R54, 0x1, R33, P1 ;  /* 0x0000000136217824 */ /* 0x000fe200008e0621 */
[C---:B------:R-:W-:Y:S02]  /*8410*/  LEA R30, P4, R39.reuse, R48, 0x2 ;  /* 0x00000030271e7211 */ /* 0x040fe400078810ff */
[----:B------:R-:W-:Y:S02]  /*8420*/  PLOP3.LUT P2, PT, PT, PT, UP0, 0x80, 0x0 ;  /* 0x000000000000781c */ /* 0x000fe40003f4f008 */
[-C--:B------:R-:W-:Y:S01]  /*8430*/  LEA.HI.X R33, R0, R49.reuse, R33, 0x2, P5 ;  /* 0x0000003100217211 */ /* 0x080fe200028f1421 */
[----:B------:R-:W-:Y:S01]  /*8440*/  IMAD.IADD R0, R4, 0x1, R31 ;  /* 0x0000000104007824 */ /* 0x000fe200078e021f */
[----:B------:R-:W-:-:S09]  /*8450*/  LEA.HI.X R39, R39, R49, R38, 0x2, P4 ;  /* 0x0000003127277211 */ /* 0x000fd200020f1426 */
.L_x_1907:
[----:B---3--:R1:W5:Y:S01]  /*8460*/  LDG.E.128 R40, desc[UR36][R32.64] ;  /* 0x0000002420287981 */ /* 0x008362000c1e1d00 */
[----:B------:R-:W-:Y:S01]  /*8470*/  LOP3.LUT P1, RZ, R27, 0x8, RZ, 0xc0, !PT ;  /* 0x000000081bff7812 */ /* 0x000fe2000782c0ff */
[----:B------:R-:W-:Y:S01]  /*8480*/  IMAD.MOV.U32 R31, RZ, RZ, R39 ;  /* 0x000000ffff1f7224 */ /* 0x000fe200078e0027 */
[----:B------:R-:W-:Y:S11]  /*8490*/  @P2 BRA `(.L_x_1905) ;  /* 0x00000000002c2947 */ /* 0x000ff60003800000 */
        /* <DEDUP_REMOVED lines=11> */
.L_x_1905:
[----:B------:R3:W5:Y:S04]  /*8550*/  LDG.E.128 R44, desc[UR36][R32.64+0x500] ;  /* 0x00050024202c7981 */ /* 0x000768000c1e1d00 */
[----:B------:R-:W4:Y:S02]  /*8560*/  LDS R39, [R0+-0x10] ;  /* 0xfffff00000277984 */ /* 0x000f240000000800 */
[C---:B----45:R-:W-:Y:S01]  /*8570*/  FFMA.FTZ R38, R39.reuse, R41, R13 ;  /* 0x0000002927267223 */ /* 0x070fe2000001000d */
[C---:B--2---:R-:W-:Y:S01]  /*8580*/  FFMA.FTZ R41, R39.reuse, R42, R14 ;  /* 0x0000002a27297223 */ /* 0x044fe2000001000e */
[C---:B------:R-:W-:Y:S01]  /*8590*/  FFMA.FTZ R40, R39.reuse, R40, R12 ;  /* 0x0000002827287223 */ /* 0x040fe2000001000c */
[----:B------:R-:W-:Y:S01]  /*85a0*/  FFMA.FTZ R42, R39, R43, R15 ;  /* 0x0000002b272a7223 */ /* 0x000fe2000001000f */
[----:B---3--:R-:W-:Y:S06]  /*85b0*/  @P2 BRA `(.L_x_1906) ;  /* 0x00000000002c2947 */ /* 0x008fec0003800000 */
[----:B------:R-:W2:Y:S04]  /*85c0*/  @P1 LDG.E.128 R12, desc[UR36][R34.64] ;  /* 0x00000024220c1981 */ /* 0x000ea8000c1e1d00 */
[----:B------:R-:W3:Y:S02]  /*85d0*/  LDS.128 R48, [R19] ;  /* 0x0000000013307984 */ /* 0x000ee40000000c00 */
[----:B---3--:R-:W-:Y:S01]  /*85e0*/  FADD.FTZ R44, R48, R44 ;  /* 0x0000002c302c7221 */ /* 0x008fe20000010000 */
        /* <DEDUP_REMOVED lines=8> */
.L_x_1906:
[----:B------:R3:W4:Y:S01]  /*8670*/  LDS R15, [R0] ;  /* 0x00000000000f7984 */ /* 0x0007220000000800 */
[----:B--2---:R-:W-:Y:S01]  /*8680*/  IADD3 R30, P1, R30, 0xa00, RZ ;  /* 0x00000a001e1e7810 */ /* 0x004fe20007f3e0ff */
[----:B------:R-:W-:Y:S01]  /*8690*/  VIADD R36, R36, 0x8 ;  /* 0x0000000824247836 */ /* 0x000fe20000000000 */
[----:B-1----:R-:W-:-:S03]  /*86a0*/  IADD3 R32, P4, R32, 0xa00, RZ ;  /* 0x00000a0020207810 */ /* 0x002fc60007f9e0ff */
[----:B------:R-:W-:Y:S01]  /*86b0*/  IMAD.X R39, RZ, RZ, R31, P1 ;  /* 0x000000ffff277224 */ /* 0x000fe200008e061f */
[----:B------:R-:W-:Y:S01]  /*86c0*/  ISETP.GE.AND P1, PT, R36, R21, PT ;  /* 0x000000152400720c */ /* 0x000fe20003f26270 */
[----:B------:R-:W-:Y:S01]  /*86d0*/  IMAD.X R33, RZ, RZ, R33, P4 ;  /* 0x000000ffff217224 */ /* 0x000fe200020e0621 */
[----:B---3--:R-:W-:Y:S01]  /*86e0*/  IADD3 R0, R0, 0x20, RZ ;  /* 0x0000002000007810 */ /* 0x008fe20007ffe0ff */
[C---:B----4-:R-:W-:Y:S01]  /*86f0*/  FFMA.FTZ R12, R15.reuse, R44, R40 ;  /* 0x0000002c0f0c7223 */ /* 0x050fe20000010028 */
[C---:B------:R-:W-:Y:S01]  /*8700*/  FFMA.FTZ R13, R15.reuse, R45, R38 ;  /* 0x0000002d0f0d7223 */ /* 0x040fe20000010026 */
[C---:B------:R-:W-:Y:S01]  /*8710*/  FFMA.FTZ R14, R15.reuse, R46, R41 ;  /* 0x0000002e0f0e7223 */ /* 0x040fe20000010029 */
[----:B------:R-:W-:-:S07]  /*8720*/  FFMA.FTZ R15, R15, R47, R42 ;  /* 0x0000002f0f0f7223 */ /* 0x000fce000001002a */
[----:B------:R-:W-:Y:S05]  /*8730*/  @!P1 BRA `(.L_x_1907) ;  /* 0xfffffffc00489947 */ /* 0x000fea000383ffff */
.L_x_1901:
[----:B------:R-:W-:Y:S05]  /*8740*/  BSYNC B1 ;  /* 0x0000000000017941 */ /* 0x000fea0003800000 */
.L_x_1900:
[----:B------:R-:W-:-:S13]  /*8750*/  ISETP.GE.AND P1, PT, R37, R24, PT ;  /* 0x000000182500720c */ /* 0x000fda0003f26270 */
[----:B------:R-:W-:Y:S05]  /*8760*/  @P1 BRA `(.L_x_1899) ;  /* 0x0000000c000c1947 */ /* 0x000fea0003800000 */
[----:B------:R-:W-:Y:S01]  /*8770*/  IADD3 R0, -R20, -0x2, R18 ;  /* 0xfffffffe14007810 */ /* 0x000fe20007ffe112 */
[----:B------:R-:W1:Y:S01]  /*8780*/  LDC.64 R30, c[0x0][0x2e8] ;  /* 0x0000ba00ff1e7b82 */ /* 0x000e620000000a00 */
[----:B------:R-:W-:Y:S01]  /*8790*/  ULDC UR4, c[0x0][0x288] ;  /* 0x0000a20000047ab9 */ /* 0x000fe20000000800 */
[----:B------:R-:W-:Y:S01]  /*87a0*/  BSSY B1, `(.L_x_1908) ;  /* 0x000003f000017945 */ /* 0x000fe20003800000 */
[----:B----4-:R-:W-:Y:S02]  /*87b0*/  IMAD R32, R17, UR4, R22 ;  /* 0x0000000411207c24 */ /* 0x010fe4000f8e0216 */
[----:B------:R-:W-:Y:S02]  /*87c0*/  IMAD.IADD R0, R0, 0x1, -R5 ;  /* 0x0000000100007824 */ /* 0x000fe400078e0a05 */
[----:B------:R-:W-:-:S03]  /*87d0*/  IMAD R33, R32, 0x50, R3 ;  /* 0x0000005020217824 */ /* 0x000fc600078e0203 */
[----:B------:R-:W-:Y:S01]  /*87e0*/  LOP3.LUT P1, RZ, R0, 0x4, RZ, 0xc0, !PT ;  /* 0x0000000400ff7812 */ /* 0x000fe2000782c0ff */
[----:B-1----:R-:W-:-:S12]  /*87f0*/  IMAD.WIDE R32, R33, 0x4, R30 ;  /* 0x0000000421207825 */ /* 0x002fd800078e021e */
        /* <DEDUP_REMOVED lines=8> */
[----:B------:R-:W-:Y:S01]  /*8880*/  ULDC.64 UR4, c[0x0][0x250] ;  /* 0x0000940000047ab9 */ /* 0x000fe20000000a00 */
[----:B------:R-:W1:Y:S01]  /*8890*/  I2F.RP R35, R36 ;  /* 0x0000002400237306 */ /* 0x000e620000209400 */
[----:B------:R-:W-:Y:S01]  /*88a0*/  ISETP.GE.AND P2, PT, R37, RZ, PT ;  /* 0x000000ff2500720c */ /* 0x000fe20003f46270 */
[----:B------:R-:W2:Y:S01]  /*88b0*/  LDS R25, [R25] ;  /* 0x0000000019197984 */ /* 0x000ea20000000800 */
[----:B------:R-:W-:-:S05]  /*88c0*/  ISETP.NE.AND P4, PT, R34, RZ, PT ;  /* 0x000000ff2200720c */ /* 0x000fca0003f85270 */
[----:B-1----:R-:W1:Y:S02]  /*88d0*/  MUFU.RCP R35, R35 ;  /* 0x0000002300237308 */ /* 0x002e640000001000 */
[----:B-1----:R-:W-:-:S06]  /*88e0*/  VIADD R31, R35, 0xffffffe ;  /* 0x0ffffffe231f7836 */ /* 0x002fcc0000000000 */
[----:B------:R-:W1:Y:S02]  /*88f0*/  F2I.FTZ.U32.TRUNC.NTZ R31, R31 ;  /* 0x0000001f001f7305 */ /* 0x000e64000021f000 */
[----:B-1----:R-:W-:-:S04]  /*8900*/  IMAD.MOV R21, RZ, RZ, -R31 ;  /* 0x000000ffff157224 */ /* 0x002fc800078e0a1f */
[----:B------:R-:W-:-:S04]  /*8910*/  IMAD R21, R21, R36, RZ ;  /* 0x0000002415157224 */ /* 0x000fc800078e02ff */
        /* <DEDUP_REMOVED lines=8> */
[----:B------:R-:W-:-:S04]  /*89a0*/  @!P1 IMAD.IADD R21, R21, 0x1, -R36 ;  /* 0x0000000115159824 */ /* 0x000fc800078e0a24 */
[----:B------:R-:W-:Y:S01]  /*89b0*/  @!P2 IMAD.MOV R21, RZ, RZ, -R21 ;  /* 0x000000ffff15a224 */ /* 0x000fe200078e0a15 */
[----:B------:R-:W-:-:S05]  /*89c0*/  @!P4 LOP3.LUT R21, RZ, R34, RZ, 0x33, !PT ;  /* 0x00000022ff15c212 */ /* 0x000fca00078e33ff */
[----:B------:R-:W-:-:S05]  /*89d0*/  IMAD R21, R21, 0x50, RZ ;  /* 0x0000005015157824 */ /* 0x000fca00078e02ff */
[----:B------:R-:W-:-:S04]  /*89e0*/  IADD3 R31, P1, R52, R21, RZ ;  /* 0x00000015341f7210 */ /* 0x000fc80007f3e0ff */
[----:B------:R-:W-:Y:S02]  /*89f0*/  LEA.HI.X.SX32 R34, R21, R54, 0x1, P1 ;  /* 0x0000003615227211 */ /* 0x000fe400008f0eff */
[----:B------:R-:W-:Y:S01]  /*8a00*/  LEA R30, P1, R31, UR4, 0x2 ;  /* 0x000000041f1e7c11 */ /* 0x000fe2000f8210ff */
[----:B------:R-:W-:-:S03]  /*8a10*/  ULDC UR4, c[0x0][0x29c] ;  /* 0x0000a70000047ab9 */ /* 0x000fc60000000800 */
[----:B------:R-:W-:-:S05]  /*8a20*/  LEA.HI.X R31, R31, UR5, R34, 0x2, P1 ;  /* 0x000000051f1f7c11 */ /* 0x000fca00088f1422 */
[----:B---3--:R1:W5:Y:S01]  /*8a30*/  LDG.E.128 R40, desc[UR36][R30.64] ;  /* 0x000000241e287981 */ /* 0x008362000c1e1d00 */
        /* <DEDUP_REMOVED lines=15> */
.L_x_1912:
[C---:B-----5:R-:W-:Y:S01]  /*8b30*/  FFMA.FTZ R12, R25.reuse, R40, R12 ;  /* 0x00000028190c7223 */ /* 0x060fe2000001000c */
[C---:B------:R-:W-:Y:S01]  /*8b40*/  FFMA.FTZ R13, R25.reuse, R41, R13 ;  /* 0x00000029190d7223 */ /* 0x040fe2000001000d */
[C---:B------:R-:W-:Y:S01]  /*8b50*/  FFMA.FTZ R14, R25.reuse, R42, R14 ;  /* 0x0000002a190e7223 */ /* 0x040fe2000001000e */
[----:B------:R-:W-:-:S07]  /*8b60*/  FFMA.FTZ R15, R25, R43, R15 ;  /* 0x0000002b190f7223 */ /* 0x000fce000001000f */
.L_x_1911:
[----:B------:R-:W-:Y:S05]  /*8b70*/  BSYNC B2 ;  /* 0x0000000000027941 */ /* 0x000fea0003800000 */
.L_x_1910:
[----:B------:R-:W-:-:S07]  /*8b80*/  VIADD R37, R37, 0x4 ;  /* 0x0000000425257836 */ /* 0x000fce0000000000 */
.L_x_1909:
[----:B------:R-:W-:Y:S05]  /*8b90*/  BSYNC B1 ;  /* 0x0000000000017941 */ /* 0x000fea0003800000 */
.L_x_1908:
[----:B------:R-:W-:-:S13]  /*8ba0*/  LOP3.LUT P1, RZ, R0, 0xfffffffc, RZ, 0xc0, !PT ;  /* 0xfffffffc00ff7812 */ /* 0x000fda000782c0ff */
[----:B------:R-:W-:Y:S05]  /*8bb0*/  @!P1 BRA `(.L_x_1899) ;  /* 0x0000000400f89947 */ /* 0x000fea0003800000 */
[----:B-1----:R-:W-:Y:S01]  /*8bc0*/  IMAD.SHL.U32 R28, R5, 0x4, RZ ;  /* 0x00000004051c7824 */ /* 0x002fe200078e00ff */
[----:B------:R-:W-:Y:S01]  /*8bd0*/  MOV R25, RZ ;  /* 0x000000ff00197202 */ /* 0x000fe20000000f00 */
[----:B------:R-:W-:Y:S02]  /*8be0*/  IMAD.MOV.U32 R0, RZ, RZ, 0x50 ;  /* 0x00000050ff007424 */ /* 0x000fe400078e00ff */
[C---:B------:R-:W-:Y:S02]  /*8bf0*/  IMAD R21, R37.reuse, 0x4, -R28 ;  /* 0x0000000425157824 */ /* 0x040fe400078e0a1c */
[----:B------:R-:W-:Y:S02]  /*8c00*/  IMAD R0, R37, R0, 0x140 ;  /* 0x0000014025007424 */ /* 0x000fe400078e0200 */
[----:B------:R-:W-:-:S07]  /*8c10*/  IMAD.IADD R36, R4, 0x1, R21 ;  /* 0x0000000104247824 */ /* 0x000fce00078e0215 */
.L_x_1919:
[----:B-1----:R-:W1:Y:S01]  /*8c20*/  LDC R53, c[0x0][0x284] ;  /* 0x0000a100ff357b82 */ /* 0x002e620000000800 */
[----:B------:R-:W-:Y:S01]  /*8c30*/  VIADD R21, R0, 0xfffffec0 ;  /* 0xfffffec000157836 */ /* 0x000fe20000000000 */
[----:B------:R-:W-:Y:S01]  /*8c40*/  BSSY B1, `(.L_x_1913) ;  /* 0x000003a000017945 */ /* 0x000fe20003800000 */
[----:B------:R-:W-:-:S03]  /*8c50*/  IMAD.IADD R35, R36, 0x1, R25 ;  /* 0x0000000124237824 */ /* 0x000fc600078e0219 */
        /* <DEDUP_REMOVED lines=9> */
[----:B---3--:R-:W-:Y:S01]  /*8cf0*/  IABS R41, R37 ;  /* 0x0000002500297213 */ /* 0x008fe20000000000 */
[----:B------:R-:W-:Y:S01]  /*8d00*/  ULDC UR4, c[0x0][0x29c] ;  /* 0x0000a70000047ab9 */ /* 0x000fe20000000800 */
[----:B------:R-:W1:Y:S01]  /*8d10*/  I2F.RP R40, R34 ;  /* 0x0000002200287306 */ /* 0x000e620000209400 */
[----:B------:R-:W-:Y:S02]  /*8d20*/  ISETP.GE.AND P2, PT, R37, RZ, PT ;  /* 0x000000ff2500720c */ /* 0x000fe40003f46270 */
[----:B------:R-:W-:-:S05]  /*8d30*/  ISETP.NE.AND P4, PT, R53, RZ, PT ;  /* 0x000000ff3500720c */ /* 0x000fca0003f85270 */
[----:B-1----:R-:W1:Y:S02]  /*8d40*/  MUFU.RCP R40, R40 ;  /* 0x0000002800287308 */ /* 0x002e640000001000 */
[----:B-1----:R-:W-:-:S06]  /*8d50*/  VIADD R29, R40, 0xffffffe ;  /* 0x0ffffffe281d7836 */ /* 0x002fcc0000000000 */
[----:B------:R-:W1:Y:S02]  /*8d60*/  F2I.FTZ.U32.TRUNC.NTZ R29, R29 ;  /* 0x0000001d001d7305 */ /* 0x000e64000021f000 */
[----:B-1----:R-:W-:-:S04]  /*8d70*/  IMAD.MOV R21, RZ, RZ, -R29 ;  /* 0x000000ffff157224 */ /* 0x002fc800078e0a1d */
[----:B------:R-:W-:-:S04]  /*8d80*/  IMAD R21, R21, R34, RZ ;  /* 0x0000002215157224 */ /* 0x000fc800078e02ff */
        /* <DEDUP_REMOVED lines=8> */
[----:B------:R-:W-:-:S04]  /*8e10*/  @!P1 IMAD.IADD R21, R21, 0x1, -R34 ;  /* 0x0000000115159824 */ /* 0x000fc800078e0a22 */
[----:B------:R-:W-:Y:S01]  /*8e20*/  @!P2 IMAD.MOV R21, RZ, RZ, -R21 ;  /* 0x000000ffff15a224 */ /* 0x000fe200078e0a15 */
[----:B------:R-:W-:-:S05]  /*8e30*/  @!P4 LOP3.LUT R21, RZ, R53, RZ, 0x33, !PT ;  /* 0x00000035ff15c212 */ /* 0x000fca00078e33ff */
        /* <DEDUP_REMOVED lines=22> */
.L_x_1915:
[C---:B--2--5:R-:W-:Y:S01]  /*8fa0*/  FFMA.FTZ R12, R21.reuse, R40, R12 ;  /* 0x00000028150c7223 */ /* 0x064fe2000001000c */
[C---:B------:R-:W-:Y:S01]  /*8fb0*/  FFMA.FTZ R13, R21.reuse, R41, R13 ;  /* 0x00000029150d7223 */ /* 0x040fe2000001000d */
[C---:B------:R-:W-:Y:S01]  /*8fc0*/  FFMA.FTZ R14, R21.reuse, R42, R14 ;  /* 0x0000002a150e7223 */ /* 0x040fe2000001000e */
[----:B------:R-:W-:-:S07]  /*8fd0*/  FFMA.FTZ R15, R21, R43, R15 ;  /* 0x0000002b150f7223 */ /* 0x000fce000001000f */
.L_x_1914:
[----:B------:R-:W-:Y:S05]  /*8fe0*/  BSYNC B1 ;  /* 0x0000000000017941 */ /* 0x000fea0003800000 */
.L_x_1913:
[----:B------:R-:W-:Y:S01]  /*8ff0*/  VIADD R34, R37, 0x4 ;  /* 0x0000000425227836 */ /* 0x000fe20000000000 */
[----:B------:R-:W-:Y:S04]  /*9000*/  BSSY B1, `(.L_x_1916) ;  /* 0x0000034000017945 */ /* 0x000fe80003800000 */
[----:B------:R-:W-:-:S13]  /*9010*/  ISETP.GE.AND P1, PT, R34, R53, PT ;  /* 0x000000352200720c */ /* 0x000fda0003f26270 */
[----:B------:R-:W-:Y:S05]  /*9020*/  @!P1 BRA `(.L_x_1917) ;  /* 0x0000000000c49947 */ /* 0x000fea0003800000 */
[----:B-1-3--:R-:W-:Y:S01]  /*9030*/  IABS R40, R53 ;  /* 0x0000003500287213 */ /* 0x00afe20000000000 */
[----:B------:R-:W-:Y:S01]  /*9040*/  IMAD.MOV.U32 R28, RZ, RZ, RZ ;  /* 0x000000ffff1c7224 */ /* 0x000fe200078e00ff */
[----:B------:R-:W-:Y:S01]  /*9050*/  IABS R42, R34 ;  /* 0x00000022002a7213 */ /* 0x000fe20000000000 */
[----:B------:R-:W-:Y:S01]  /*9060*/  ULDC UR4, c[0x0][0x29c] ;  /* 0x0000a70000047ab9 */ /* 0x000fe20000000800 */
        /* <DEDUP_REMOVED lines=23> */
[----:B------:R1:W2:Y:S03]  /*91e0*/  LDS R21, [R35+0x10] ;  /* 0x0000100023157984 */ /* 0x0002a60000000800 */
        /* <DEDUP_REMOVED lines=17> */
.L_x_1918:
[C---:B--2--5:R-:W-:Y:S01]  /*9300*/  FFMA.FTZ R12, R21.reuse, R40, R12 ;  /* 0x00000028150c7223 */ /* 0x064fe2000001000c */
[C---:B------:R-:W-:Y:S01]  /*9310*/  FFMA.FTZ R13, R21.reuse, R41, R13 ;  /* 0x00000029150d7223 */ /* 0x040fe2000001000d */
[C---:B------:R-:W-:Y:S01]  /*9320*/  FFMA.FTZ R14, R21.reuse, R42, R14 ;  /* 0x0000002a150e7223 */ /* 0x040fe2000001000e */
[----:B------:R-:W-:-:S07]  /*9330*/  FFMA.FTZ R15, R21, R43, R15 ;  /* 0x0000002b150f7223 */ /* 0x000fce000001000f */
.L_x_1917:
[----:B------:R-:W-:Y:S05]  /*9340*/  BSYNC B1 ;  /* 0x0000000000017941 */ /* 0x000fea0003800000 */
.L_x_1916:
[----:B------:R-:W-:Y:S01]  /*9350*/  IADD3 R37, R37, 0x8, RZ ;  /* 0x0000000825257810 */ /* 0x000fe20007ffe0ff */
[----:B------:R-:W-:Y:S02]  /*9360*/  VIADD R25, R25, 0x20 ;  /* 0x0000002019197836 */ /* 0x000fe40000000000 */
[----:B------:R-:W-:Y:S01]  /*9370*/  VIADD R0, R0, 0x280 ;  /* 0x0000028000007836 */ /* 0x000fe20000000000 */
[----:B------:R-:W-:-:S13]  /*9380*/  ISETP.GE.AND P1, PT, R37, R24, PT ;  /* 0x000000182500720c */ /* 0x000fda0003f26270 */
[----:B------:R-:W-:Y:S05]  /*9390*/  @!P1 BRA `(.L_x_1919) ;  /* 0xfffffff800209947 */ /* 0x000fea000383ffff */
.L_x_1899:
[----:B------:R-:W-:Y:S05]  /*93a0*/  BSYNC B0 ;  /* 0x0000000000007941 */ /* 0x000fea0003800000 */
.L_x_1898:
[----:B------:R-:W-:Y:S01]  /*93b0*/  ISETP.GT.OR P0, PT, R6, 0x13, P0 ;  /* 0x000000130600780c */ /* 0x000fe20000704670 */
[----:B------:R-:W-:-:S12]  /*93c0*/  BSSY B0, `(.L_x_1920) ;  /* 0x000002e000007945 */ /* 0x000fd80003800000 */
[----:B------:R-:W-:Y:S05]  /*93d0*/  @P0 BRA `(.L_x_1921) ;  /* 0x0000000000b00947 */ /* 0x000fea0003800000 */
[----:B------:R-:W2:Y:S01]  /*93e0*/  LDC.64 R36, c[0x0][0x250] ;  /* 0x00009400ff247b82 */ /* 0x000ea20000000a00 */
[----:B0-----:R-:W-:-:S04]  /*93f0*/  IMAD.MOV.U32 R19, RZ, RZ, 0x50 ;  /* 0x00000050ff137424 */ /* 0x001fc800078e00ff */
[----:B------:R-:W-:-:S05]  /*9400*/  IMAD R18, R18, R19, -0x50 ;  /* 0xffffffb012127424 */ /* 0x000fca00078e0213 */
[----:B------:R-:W-:-:S04]  /*9410*/  IADD3 R0, P0, R7, R18, RZ ;  /* 0x0000001207007210 */ /* 0x000fc80007f1e0ff */
[----:B------:R-:W-:Y:S02]  /*9420*/  LEA.HI.X.SX32 R4, R18, R16, 0x1, P0 ;  /* 0x0000001012047211 */ /* 0x000fe400000f0eff */
[----:B--2---:R-:W-:-:S04]  /*9430*/  LEA R18, P0, R0, R36, 0x2 ;  /* 0x0000002400127211 */ /* 0x004fc800078010ff */
[----:B------:R-:W-:-:S05]  /*9440*/  LEA.HI.X R19, R0, R37, R4, 0x2, P0 ;  /* 0x0000002500137211 */ /* 0x000fca00000f1404 */
[----:B-1----:R0:W5:Y:S01]  /*9450*/  LDG.E.128 R28, desc[UR36][R18.64] ;  /* 0x00000024121c7981 */ /* 0x002162000c1e1d00 */
[----:B------:R-:W-:Y:S04]  /*9460*/  BSSY B1, `(.L_x_1922) ;  /* 0x0000017000017945 */ /* 0x000fe80003800000 */
[----:B------:R-:W-:Y:S05]  /*9470*/  @P2 BRA `(.L_x_1923) ;  /* 0x0000000000542947 */ /* 0x000fea0003800000 */
[----:B------:R-:W-:-:S13]  /*9480*/  LOP3.LUT P1, RZ, R27, 0x8, RZ, 0xc0, !PT ;  /* 0x000000081bff7812 */ /* 0x000fda000782c0ff */
[----:B------:R-:W1:Y:S08]  /*9490*/  @P1 LDC R0, c[0x0][0x288] ;  /* 0x0000a200ff001b82 */ /* 0x000e700000000800 */
[----:B0-----:R-:W0:Y:S01]  /*94a0*/  @P1 LDC.64 R18, c[0x0][0x2e8] ;  /* 0x0000ba00ff121b82 */ /* 0x001e220000000a00 */
[----:B-1----:R-:W-:-:S04]  /*94b0*/  @P1 IMAD R0, R17, R0, R22 ;  /* 0x0000000011001224 */ /* 0x002fc800078e0216 */
[----:B------:R-:W-:-:S04]  /*94c0*/  @P1 IMAD R17, R0, 0x50, R3 ;  /* 0x0000005000111824 */ /* 0x000fc800078e0203 */
[----:B0-----:R-:W-:-:S05]  /*94d0*/  @P1 IMAD.WIDE R18, R17, 0x4, R18 ;  /* 0x0000000411121825 */ /* 0x001fca00078e0212 */
[----:B----4-:R-:W2:Y:S01]  /*94e0*/  @P1 LDG.E.128 R32, desc[UR36][R18.64] ;  /* 0x0000002412201981 */ /* 0x010ea2000c1e1d00 */
        /* <DEDUP_REMOVED lines=14> */
.L_x_1923:
[----:B------:R-:W-:Y:S05]  /*95d0*/  BSYNC B1 ;  /* 0x0000000000017941 */ /* 0x000fea0003800000 */
.L_x_1922:
[----:B------:R-:W2:Y:S01]  /*95e0*/  S2UR UR5, SR_CgaCtaId ;  /* 0x00000000000579c3 */ /* 0x000ea20000008800 */
[----:B------:R-:W-:Y:S01]  /*95f0*/  UMOV UR4, 0x400 ;  /* 0x0000040000047882 */ /* 0x000fe20000000000 */
[----:B------:R-:W-:Y:S01]  /*9600*/  IMAD.IADD R5, R24, 0x1, -R5 ;  /* 0x0000000118057824 */ /* 0x000fe200078e0a05 */
[----:B------:R-:W-:-:S04]  /*9610*/  UIADD3 UR4, UR4, 0x420, URZ ;  /* 0x0000042004047890 */ /* 0x000fc8000fffe03f */
[----:B--2---:R-:W-:-:S06]  /*9620*/  ULEA UR4, UR5, UR4, 0x18 ;  /* 0x0000000405047291 */ /* 0x004fcc000f8ec03f */
[----:B------:R-:W-:-:S04]  /*9630*/  IMAD.U32 R4, RZ, RZ, UR4 ;  /* 0x00000004ff047e24 */ /* 0x000fc8000f8e00ff */
[----:B------:R-:W-:-:S06]  /*9640*/  IMAD R5, R5, 0x4, R4 ;  /* 0x0000000405057824 */ /* 0x000fcc00078e0204 */
[----:B------:R-:W2:Y:S02]  /*9650*/  LDS R5, [R5] ;  /* 0x0000000005057984 */ /* 0x000ea40000000800 */
[C---:B--2--5:R-:W-:Y:S01]  /*9660*/  FFMA.FTZ R12, R5.reuse, R28, R12 ;  /* 0x0000001c050c7223 */ /* 0x064fe2000001000c */
[C---:B------:R-:W-:Y:S01]  /*9670*/  FFMA.FTZ R13, R5.reuse, R29, R13 ;  /* 0x0000001d050d7223 */ /* 0x040fe2000001000d */
[C---:B------:R-:W-:Y:S01]  /*9680*/  FFMA.FTZ R14, R5.reuse, R30, R14 ;  /* 0x0000001e050e7223 */ /* 0x040fe2000001000e */
[----:B------:R-:W-:-:S07]  /*9690*/  FFMA.FTZ R15, R5, R31, R15 ;  /* 0x0000001f050f7223 */ /* 0x000fce000001000f */
.L_x_1921:
[----:B------:R-:W-:Y:S05]  /*96a0*/  BSYNC B0 ;  /* 0x0000000000007941 */ /* 0x000fea0003800000 */
.L_x_1920:
[----:B------:R-:W-:Y:S01]  /*96b0*/  IADD3 R0, R23, 0x1f, RZ ;  /* 0x0000001f17007810 */ /* 0x000fe20007ffe0ff */
[----:B------:R-:W-:Y:S03]  /*96c0*/  BAR.SYNC.DEFER_BLOCKING 0x0 ;  /* 0x0000000000007b1d */ /* 0x000fe60000010000 */
[----:B------:R-:W-:-:S03]  /*96d0*/  ISETP.GT.U32.OR P0, PT, R0, 0x3e, P3 ;  /* 0x0000003e0000780c */ /* 0x000fc60001f04470 */
[----:B------:R-:W-:Y:S10]  /*96e0*/  @P3 BRA `(.L_x_1924) ;  /* 0x0000000000643947 */ /* 0x000ff40003800000 */
[----:B------:R-:W-:Y:S01]  /*96f0*/  LOP3.LUT R0, R23, 0xffffffc0, RZ, 0xc0, !PT ;  /* 0xffffffc017007812 */ /* 0x000fe200078ec0ff */
[----:B------:R-:W-:Y:S01]  /*9700*/  IMAD R5, R20, 0x50, R3 ;  /* 0x0000005014057824 */ /* 0x000fe200078e0203 */
[----:B------:R-:W-:Y:S05]  /*9710*/  WARPSYNC.ALL ;  /* 0x0000000000007948 */ /* 0x000fea0003800000 */
[----:B------:R-:W-:Y:S01]  /*9720*/  ISETP.NE.AND P1, PT, R0, 0x40, PT ;  /* 0x000000400000780c */ /* 0x000fe20003f25270 */
[----:B------:R-:W-:Y:S01]  /*9730*/  IMAD R5, R5, 0x4, R4 ;  /* 0x0000000405057824 */ /* 0x000fe200078e0204 */
[C---:B------:R-:W-:Y:S02]  /*9740*/  ISETP.GT.AND P2, PT, R23.reuse, 0x3f, PT ;  /* 0x0000003f1700780c */ /* 0x040fe40003f44270 */
[----:B------:R-:W-:-:S02]  /*9750*/  LOP3.LUT R0, R23, 0xffffffe0, RZ, 0xc0, !PT ;  /* 0xffffffe017007812 */ /* 0x000fc400078ec0ff */
[----:B------:R-:W-:-:S07]  /*9760*/  ISETP.GT.AND P3, PT, R23, 0x1f, PT ;  /* 0x0000001f1700780c */ /* 0x000fce0003f64270 */
[----:B------:R-:W-:Y:S01]  /*9770*/  @!P1 STS.128 [R5+-0x280], R12 ;  /* 0xfffd800c05009388 */ /* 0x000fe20000000c00 */
[----:B------:R-:W-:Y:S01]  /*9780*/  BAR.SYNC.DEFER_BLOCKING 0x0 ;  /* 0x0000000000007b1d */ /* 0x000fe20000010000 */
[----:B------:R-:W-:-:S05]  /*9790*/  ISETP.NE.AND P1, PT, R0, 0x20, PT ;  /* 0x000000200000780c */ /* 0x000fca0003f25270 */
[----:B0-----:R-:W0:Y:S02]  /*97a0*/  @!P2 LDS.128 R8, [R5] ;  /* 0x000000000508a984 */ /* 0x001e240000000c00 */
        /* <DEDUP_REMOVED lines=13> */
.L_x_1924:
[----:B------:R-:W-:Y:S05]  /*9880*/  @P0 EXIT ;  /* 0x000000000000094d */ /* 0x000fea0003800000 */
[----:B------:R-:W2:Y:S02]  /*9890*/  LDC R0, c[0x0][0x308] ;  /* 0x0000c200ff007b82 */ /* 0x000ea40000000800 */
[----:B--2---:R-:W-:-:S13]  /*98a0*/  ISETP.NE.AND P0, PT, R0, 0x2, PT ;  /* 0x000000020000780c */ /* 0x004fda0003f05270 */
[----:B------:R-:W2:Y:S01]  /*98b0*/  @P0 LDC.64 R4, c[0x0][0x210] ;  /* 0x00008400ff040b82 */ /* 0x000ea20000000a00 */
[----:B-1----:R-:W-:-:S04]  /*98c0*/  @P0 IMAD R7, R2, 0x50, R3 ;  /* 0x0000005002070824 */ /* 0x002fc800078e0203 */
[----:B--2---:R-:W-:-:S05]  /*98d0*/  @P0 IMAD.WIDE R4, R7, 0x4, R4 ;  /* 0x0000000407040825 */ /* 0x004fca00078e0204 */
[----:B------:R1:W-:Y:S01]  /*98e0*/  @P0 STG.E.128 desc[UR36][R4.64], R12 ;  /* 0x0000000c04000986 */ /* 0x0003e2000c101d24 */
[----:B------:R-:W-:Y:S05]  /*98f0*/  @P0 EXIT ;  /* 0x000000000000094d */ /* 0x000fea0003800000 */
[----:B-1----:R-:W1:Y:S01]  /*9900*/  LDC.64 R4, c[0x0][0x300] ;  /* 0x0000c000ff047b82 */ /* 0x002e620000000a00 */
[----:B------:R-:W-:Y:S01]  /*9910*/  IMAD R3, R2, 0x50, R3 ;  /* 0x0000005002037824 */ /* 0x000fe200078e0203 */
[----:B------:R-:W-:Y:S01]  /*9920*/  ULDC.64 UR4, c[0x0][0x210] ;  /* 0x0000840000047ab9 */ /* 0x000fe20000000a00 */
[----:B-1----:R-:W2:Y:S03]  /*9930*/  LDG.E R4, desc[UR36][R4.64] ;  /* 0x0000002404047981 */ /* 0x002ea6000c1e1900 */
[----:B------:R-:W-:-:S04]  /*9940*/  IADD3 R2, P0, R3, UR4, RZ ;  /* 0x0000000403027c10 */ /* 0x000fc8000ff1e0ff */
[----:B------:R-:W-:Y:S01]  /*9950*/  LEA.HI.X.SX32 R3, R3, UR5, 0x1, P0 ;  /* 0x0000000503037c11 */ /* 0x000fe200080f0eff */
[C---:B--2---:R-:W-:Y:S01]  /*9960*/  FMUL.FTZ R12, R4.reuse, R12 ;  /* 0x0000000c040c7220 */ /* 0x044fe20000410000 */
[C---:B------:R-:W-:Y:S01]  /*9970*/  FMUL.FTZ R13, R4.reuse, R13 ;  /* 0x0000000d040d7220 */ /* 0x040fe20000410000 */
[C---:B------:R-:W-:Y:S01]  /*9980*/  FMUL.FTZ R14, R4.reuse, R14 ;  /* 0x0000000e040e7220 */ /* 0x040fe20000410000 */
[----:B------:R-:W-:-:S03]  /*9990*/  FMUL.FTZ R15, R4, R15 ;  /* 0x0000000f040f7220 */ /* 0x000fc60000410000 */
[----:B------:R-:W1:Y:S08]  /*99a0*/  F2I.S8.NTZ R12, R12 ;  /* 0x0000000c000c7305 */ /* 0x000e700000202100 */
        /* <DEDUP_REMOVED lines=8> */
[----:B-1----:R-:W-:Y:S02]  /*9a30*/  PRMT R0, R14, 0x8880, RZ ;  /* 0x000088800e007816 */ /* 0x002fe400000000ff */
[----:B------:R-:W-:Y:S02]  /*9a40*/  PRMT R5, R4, 0x7604, R5 ;  /* 0x0000760404057816 */ /* 0x000fe40000000005 */
[----:B------:R-:W-:Y:S02]  /*9a50*/  PRMT R0, R0, 0x7710, RZ ;  /* 0x0000771000007816 */ /* 0x000fe400000000ff */
[----:B--2---:R-:W-:-:S02]  /*9a60*/  PRMT R4, R15, 0x8880, RZ ;  /* 0x000088800f047816 */ /* 0x004fc400000000ff */
[----:B------:R-:W-:Y:S02]  /*9a70*/  PRMT R5, R0, 0x7054, R5 ;  /* 0x0000705400057816 */ /* 0x000fe40000000005 */
[----:B------:R-:W-:-:S04]  /*9a80*/  PRMT R4, R4, 0x7710, RZ ;  /* 0x0000771004047816 */ /* 0x000fc800000000ff */
[----:B------:R-:W-:-:S05]  /*9a90*/  PRMT R5, R4, 0x654, R5 ;  /* 0x0000065404057816 */ /* 0x000fca0000000005 */
[----:B------:R-:W-:Y:S01]  /*9aa0*/  STG.E desc[UR36][R2.64], R5 ;  /* 0x0000000502007986 */ /* 0x000fe2000c101924 */
[----:B------:R-:W-:Y:S05]  /*9ab0*/  EXIT ;  /* 0x000000000000794d */ /* 0x000fea0003800000 */
.L_x_1728:
[----:B------:R-:W-:Y:S02]  /*9ac0*/  IMAD.MOV.U32 R12, RZ, RZ, 0x10 ;  /* 0x00000010ff0c7424 */ /* 0x000fe400078e00ff */
[----:B------:R-:W-:Y:S02]  /*9ad0*/  IMAD.MOV.U32 R11, RZ, RZ, 0x1f ;  /* 0x0000001fff0b7424 */ /* 0x000fe400078e00ff */
[----:B-1----:R-:W-:-:S07]  /*9ae0*/  IMAD.MOV.U32 R15, RZ, RZ, -0x1 ;  /* 0xffffffffff0f7424 */ /* 0x002fce00078e00ff */
[----:B---3--:R-:W-:Y:S05]  /*9af0*/  WARPSYNC.COLLECTIVE R15, `(.L_x_1925) ;  /* 0x000000000f087348 */ /* 0x008fea0003c00000 */
[----:B------:R0:W1:Y:S02]  /*9b00*/  SHFL.BFLY P6, R14, R13, R12, R11 ;  /* 0x0c00000c0d0e7389 */ /* 0x00006400000c000b */
[----:B01-3--:R-:W-:Y:S01]  /*9b10*/  ENDCOLLECTIVE ;  /* 0x000000000000791b */ /* 0x00bfe20003800000 */
.L_x_1925:
[----:B------:R-:W-:Y:S02]  /*9b20*/  IMAD.MOV.U32 R12, RZ, RZ, 0x8 ;  /* 0x00000008ff0c7424 */ /* 0x000fe400078e00ff */
[----:B------:R-:W-:-:S04]  /*9b30*/  FADD.FTZ R0, R13, R14 ;  /* 0x0000000e0d007221 */ /* 0x000fc80000010000 */
[----:B------:R-:W-:-:S07]  /*9b40*/  IMAD.MOV.U32 R13, RZ, RZ, R0 ;  /* 0x000000ffff0d7224 */ /* 0x000fce00078e0000 */
[----:B------:R-:W-:Y:S05]  /*9b50*/  WARPSYNC.COLLECTIVE R15, `(.L_x_1926) ;  /* 0x000000000f087348 */ /* 0x000fea0003c00000 */
[----:B------:R0:W1:Y:S02]  /*9b60*/  SHFL.BFLY P6, R14, R13, R12, R11 ;  /* 0x0c00000c0d0e7389 */ /* 0x00006400000c000b */
[----:B01----:R-:W-:Y:S01]  /*9b70*/  ENDCOLLECTIVE ;  /* 0x000000000000791b */ /* 0x003fe20003800000 */
.L_x_1926:
[----:B------:R-:W-:Y:S02]  /*9b80*/  IMAD.MOV.U32 R12, RZ, RZ, 0x4 ;  /* 0x00000004ff0c7424 */ /* 0x000fe400078e00ff */
[----:B------:R-:W-:-:S05]  /*9b90*/  FADD.FTZ R4, R0, R14 ;  /* 0x0000000e00047221 */ /* 0x000fca0000010000 */
[----:B------:R-:W-:-:S07]  /*9ba0*/  MOV R13, R4 ;  /* 0x00000004000d7202 */ /* 0x000fce0000000f00 */
[----:B------:R-:W-:Y:S05]  /*9bb0*/  WARPSYNC.COLLECTIVE R15, `(.L_x_1927) ;  /* 0x000000000f087348 */ /* 0x000fea0003c00000 */
[----:B------:R0:W1:Y:S02]  /*9bc0*/  SHFL.BFLY P6, R14, R13, R12, R11 ;  /* 0x0c00000c0d0e7389 */ /* 0x00006400000c000b */
[----:B01----:R-:W-:Y:S01]  /*9bd0*/  ENDCOLLECTIVE ;  /* 0x000000000000791b */ /* 0x003fe20003800000 */
.L_x_1927:
[----:B------:R-:W-:Y:S02]  /*9be0*/  IMAD.MOV.U32 R12, RZ, RZ, 0x2 ;  /* 0x00000002ff0c7424 */ /* 0x000fe400078e00ff */
[----:B------:R-:W-:-:S04]  /*9bf0*/  FADD.FTZ R6, R4, R14 ;  /* 0x0000000e04067221 */ /* 0x000fc80000010000 */
[----:B------:R-:W-:-:S07]  /*9c00*/  IMAD.MOV.U32 R13, RZ, RZ, R6 ;  /* 0x000000ffff0d7224 */ /* 0x000fce00078e0006 */
[----:B------:R-:W-:Y:S05]  /*9c10*/  WARPSYNC.COLLECTIVE R15, `(.L_x_1928) ;  /* 0x000000000f087348 */ /* 0x000fea0003c00000 */
[----:B------:R0:W1:Y:S02]  /*9c20*/  SHFL.BFLY P6, R14, R13, R12, R11 ;  /* 0x0c00000c0d0e7389 */ /* 0x00006400000c000b */
[----:B01----:R-:W-:Y:S01]  /*9c30*/  ENDCOLLECTIVE ;  /* 0x000000000000791b */ /* 0x003fe20003800000 */
.L_x_1928:
[----:B------:R-:W-:Y:S02]  /*9c40*/  IMAD.MOV.U32 R12, RZ, RZ, 0x1 ;  /* 0x00000001ff0c7424 */ /* 0x000fe400078e00ff */
[----:B------:R-:W-:-:S04]  /*9c50*/  FADD.FTZ R7, R6, R14 ;  /* 0x0000000e06077221 */ /* 0x000fc80000010000 */
[----:B------:R-:W-:-:S07]  /*9c60*/  IMAD.MOV.U32 R13, RZ, RZ, R7 ;  /* 0x000000ffff0d7224 */ /* 0x000fce00078e0007 */
[----:B------:R-:W-:Y:S05]  /*9c70*/  WARPSYNC.COLLECTIVE R15, `(.L_x_1929) ;  /* 0x000000000f087348 */ /* 0x000fea0003c00000 */
[----:B------:R0:W1:Y:S02]  /*9c80*/  SHFL.BFLY P6, R14, R13, R12, R11 ;  /* 0x0c00000c0d0e7389 */ /* 0x00006400000c000b */
[----:B01----:R-:W-:Y:S01]  /*9c90*/  ENDCOLLECTIVE ;  /* 0x000000000000791b */ /* 0x003fe20003800000 */
.L_x_1929:
[----:B------:R-:W-:Y:S05]  /*9ca0*/  BRA `(.L_x_1930) ;  /* 0xffffff8000807947 */ /* 0x000fea000383ffff */
.L_x_1862:
[----:B------:R-:W-:Y:S01]  /*9cb0*/  HFMA2.MMA R11, -RZ, RZ, 0, 1.847743988037109375e-06 ;  /* 0x0000001fff0b7435 */ /* 0x000fe200000001ff */
[----:B------:R-:W-:Y:S01]  /*9cc0*/  BSSY B1, `(.L_x_1931) ;  /* 0x0000006000017945 */ /* 0x000fe20003800000 */
[----:B------:R-:W-:Y:S02]  /*9cd0*/  IMAD.MOV.U32 R12, RZ, RZ, 0x1 ;  /* 0x00000001ff0c7424 */ /* 0x000fe400078e00ff */
[----:B------:R-:W-:-:S07]  /*9ce0*/  IMAD.MOV.U32 R15, RZ, RZ, -0x1 ;  /* 0xffffffffff0f7424 */ /* 0x000fce00078e00ff */
[----:B---34-:R-:W-:Y:S05]  /*9cf0*/  WARPSYNC.COLLECTIVE R15, `(.L_x_1932) ;  /* 0x000000000f087348 */ /* 0x018fea0003c00000 */
[----:B------:R0:W1:Y:S02]  /*9d00*/  SHFL.BFLY P6, R14, R13, R12, R11 ;  /* 0x0c00000c0d0e7389 */ /* 0x00006400000c000b */
[----:B01-34-:R-:W-:Y:S01]  /*9d10*/  ENDCOLLECTIVE ;  /* 0x000000000000791b */ /* 0x01bfe20003800000 */
.L_x_1932:
[----:B------:R-:W-:Y:S05]  /*9d20*/  BSYNC B1 ;  /* 0x0000000000017941 */ /* 0x000fea0003800000 */
.L_x_1931:
[----:B------:R-:W-:Y:S05]  /*9d30*/  BRA `(.L_x_1933) ;  /* 0xffffffcc002c7947 */ /* 0x000fea000383ffff */
.L_x_1866:
[----:B------:R-:W-:Y:S01]  /*9d40*/  BSSY B0, `(.L_x_1934) ;  /* 0x0000008000007945 */ /* 0x000fe20003800000 */
[----:B0-2---:R-:W-:Y:S02]  /*9d50*/  IMAD.MOV.U32 R13, RZ, RZ, R0 ;  /* 0x000000ffff0d7224 */ /* 0x005fe400078e0000 */
[----:B------:R-:W-:Y:S02]  /*9d60*/  IMAD.MOV.U32 R12, RZ, RZ, 0x10 ;  /* 0x00000010ff0c7424 */ /* 0x000fe400078e00ff */
[----:B-1----:R-:W-:Y:S02]  /*9d70*/  IMAD.MOV.U32 R11, RZ, RZ, 0x1f ;  /* 0x0000001fff0b7424 */ /* 0x002fe400078e00ff */
[----:B------:R-:W-:-:S07]  /*9d80*/  IMAD.MOV.U32 R15, RZ, RZ, -0x1 ;  /* 0xffffffffff0f7424 */ /* 0x000fce00078e00ff */
[----:B---34-:R-:W-:Y:S05]  /*9d90*/  WARPSYNC.COLLECTIVE R15, `(.L_x_1935) ;  /* 0x000000000f087348 */ /* 0x018fea0003c00000 */
[----:B------:R0:W1:Y:S02]  /*9da0*/  SHFL.BFLY P6, R14, R13, R12, R11 ;  /* 0x0c00000c0d0e7389 */ /* 0x00006400000c000b */
[----:B01-34-:R-:W-:Y:S01]  /*9db0*/  ENDCOLLECTIVE ;  /* 0x000000000000791b */ /* 0x01bfe20003800000 */
.L_x_1935:
[----:B------:R-:W-:Y:S05]  /*9dc0*/  BSYNC B0 ;  /* 0x0000000000007941 */ /* 0x000fea0003800000 */
.L_x_1934:
[----:B------:R-:W-:Y:S01]  /*9dd0*/  FMNMX.FTZ R13, R14, R0, !PT ;  /* 0x000000000e0d7209 */ /* 0x000fe20007810000 */
[----:B------:R-:W-:Y:S01]  /*9de0*/  IMAD.MOV.U32 R12, RZ, RZ, 0x8 ;  /* 0x00000008ff0c7424 */ /* 0x000fe200078e00ff */
[----:B------:R-:W-:Y:S01]  /*9df0*/  MOV R11, 0x1f ;  /* 0x0000001f000b7802 */ /* 0x000fe20000000f00 */
[----:B------:R-:W-:-:S07]  /*9e00*/  IMAD.MOV.U32 R15, RZ, RZ, -0x1 ;  /* 0xffffffffff0f7424 */ /* 0x000fce00078e00ff */
[----:B------:R-:W-:Y:S05]  /*9e10*/  WARPSYNC.COLLECTIVE R15, `(.L_x_1936) ;  /* 0x000000000f087348 */ /* 0x000fea0003c00000 */
[----:B------:R0:W1:Y:S02]  /*9e20*/  SHFL.BFLY P6, R14, R13, R12, R11 ;  /* 0x0c00000c0d0e7389 */ /* 0x00006400000c000b */
[----:B01----:R-:W-:Y:S01]  /*9e30*/  ENDCOLLECTIVE ;  /* 0x000000000000791b */ /* 0x003fe20003800000 */
.L_x_1936:
[----:B------:R-:W-:Y:S01]  /*9e40*/  IMAD.MOV.U32 R12, RZ, RZ, 0x4 ;  /* 0x00000004ff0c7424 */ /* 0x000fe200078e00ff */
[----:B------:R-:W-:-:S05]  /*9e50*/  FMNMX.FTZ R6, R13, R14, !PT ;  /* 0x0000000e0d067209 */ /* 0x000fca0007810000 */
[----:B------:R-:W-:-:S07]  /*9e60*/  IMAD.MOV.U32 R13, RZ, RZ, R6 ;  /* 0x000000ffff0d7224 */ /* 0x000fce00078e0006 */
[----:B------:R-:W-:Y:S05]  /*9e70*/  WARPSYNC.COLLECTIVE R15, `(.L_x_1937) ;  /* 0x000000000f087348 */ /* 0x000fea0003c00000 */
[----:B------:R0:W1:Y:S02]  /*9e80*/  SHFL.BFLY P6, R14, R13, R12, R11 ;  /* 0x0c00000c0d0e7389 */ /* 0x00006400000c000b */
[----:B01----:R-:W-:Y:S01]  /*9e90*/  ENDCOLLECTIVE ;  /* 0x000000000000791b */ /* 0x003fe20003800000 */
.L_x_1937:
[----:B------:R-:W-:Y:S01]  /*9ea0*/  IMAD.MOV.U32 R12, RZ, RZ, 0x2 ;  /* 0x00000002ff0c7424 */ /* 0x000fe200078e00ff */
[----:B------:R-:W-:-:S05]  /*9eb0*/  FMNMX.FTZ R7, R6, R14, !PT ;  /* 0x0000000e06077209 */ /* 0x000fca0007810000 */
[----:B------:R-:W-:-:S07]  /*9ec0*/  IMAD.MOV.U32 R13, RZ, RZ, R7 ;  /* 0x000000ffff0d7224 */ /* 0x000fce00078e0007 */
[----:B------:R-:W-:Y:S05]  /*9ed0*/  WARPSYNC.COLLECTIVE R15, `(.L_x_1938) ;  /* 0x000000000f087348 */ /* 0x000fea0003c00000 */
[----:B------:R0:W1:Y:S02]  /*9ee0*/  SHFL.BFLY P6, R14, R13, R12, R11 ;  /* 0x0c00000c0d0e7389 */ /* 0x00006400000c000b */
[----:B01----:R-:W-:Y:S01]  /*9ef0*/  ENDCOLLECTIVE ;  /* 0x000000000000791b */ /* 0x003fe20003800000 */
.L_x_1938:
[----:B------:R-:W-:Y:S05]  /*9f00*/  BRA `(.L_x_1939) ;  /* 0xffffffcc006c7947 */ /* 0x000fea000383ffff */
.L_x_1940:
        /* <DEDUP_REMOVED lines=15> */
.L_x_3329:


//--------------------- .text._ZN4mmha33masked_multihead_attention_kernelIfLi80ELi128ELi4ELi32ELi64ELb1ELb0EEEv26Multihead_attention_paramsIT_XT5_EE --------------------------
	.section	.text._ZN4mmha33masked_multihead_attention_kernelIfLi80ELi128ELi4ELi32ELi64ELb1ELb0EEEv26Multihead_attention_paramsIT_XT5_EE,"ax",@progbits
	.align	128
        .global         _ZN4mmha33masked_multihead_attention_kernelIfLi80ELi128ELi4ELi32ELi64ELb1ELb0EEEv26Multihead_attention_paramsIT_XT5_EE
        .type           _ZN4mmha33masked_multihead_attention_kernelIfLi80ELi128ELi4ELi32ELi64ELb1ELb0EEEv26Multihead_attention_paramsIT_XT5_EE,@function
        .size           _ZN4mmha33masked_multihead_attention_kernelIfLi80ELi128ELi4ELi32ELi64ELb1ELb0EEEv26Multihead_attention_paramsIT_XT5_EE,(.L_x_3330 - _ZN4mmha33masked_multihead_attention_kernelIfLi80ELi128ELi4ELi32ELi64ELb1ELb0EEEv26Multihead_attention_paramsIT_XT5_EE)
        .other          _ZN4mmha33masked_multihead_attention_kernelIfLi80ELi128ELi4ELi32ELi64ELb1ELb0EEEv26Multihead_attention_paramsIT_XT5_EE,@"STO_CUDA_ENTRY STV_DEFAULT"
_ZN4mmha33masked_multihead_attention_kernelIfLi80ELi128ELi4ELi32ELi64ELb1ELb0EEEv26Multihead_attention_paramsIT_XT5_EE:
.text._ZN4mmha33masked_multihead_attention_kernelIfLi80ELi128ELi4ELi32ELi64ELb1ELb0EEEv26Multihead_attention_paramsIT_XT5_EE:
        /* <DEDUP_REMOVED lines=12> */
.L_x_1941:
        /* <DEDUP_REMOVED lines=28> */
[----:B------:R-:W-:Y:S02]  /*0280*/  @!P1 IMAD.IADD R0, R0, 0x1, -R5 ;  /* 0x0000000100009824 */ /* 0x000fe400078e0a05 */
[----:B------:R-:W-:Y:S01]  /*0290*/  @!P1 VIADD R26, R26, 0x1 ;  /* 0x000000011a1a9836 */ /* 0x000fe20000000000 */
        /* <DEDUP_REMOVED lines=48> */
.L_x_1943:
[----:B------:R-:W-:Y:S05]  /*05a0*/  BSYNC B0 ;  /* 0x0000000000007941 */ /* 0x000fea0003800000 */
.L_x_1942:
        /* <DEDUP_REMOVED lines=71> */
.L_x_1945:
[----:B------:R-:W-:Y:S05]  /*0a20*/  BSYNC B0 ;  /* 0x0000000000007941 */ /* 0x000fea0003800000 */
.L_x_1944:
        /* <DEDUP_REMOVED lines=62> */
[----:B------:R-:W-:Y:S02]  /*0e10*/  IMAD.U32 R10, RZ, RZ, UR6 ;  /* 0x00000006ff0a7e24 */ /* 0x000fe4000f8e00ff */
[----:B------:R-:W-:Y:S02]  /*0e20*/  IMAD.U32 R6, RZ, RZ, UR4 ;  /* 0x00000004ff067e24 */ /* 0x000fe4000f8e00ff */
[----:B------:R-:W-:-:S02]  /*0e30*/  IMAD.U32 R7, RZ, RZ, UR5 ;  /* 0x00000005ff077e24 */ /* 0x000fc4000f8e00ff */
[----:B------:R-:W-:Y:S02]  /*0e40*/  IMAD.U32 R11, RZ, RZ, UR7 ;  /* 0x00000007ff0b7e24 */ /* 0x000fe4000f8e00ff */
[----:B------:R-:W-:Y:S02]  /*0e50*/  IMAD.MOV.U32 R8, RZ, RZ, 0x53f ;  /* 0x0000053fff087424 */ /* 0x000fe400078e00ff */
[----:B------:R-:W-:Y:S02]  /*0e60*/  IMAD.MOV.U32 R12, RZ, RZ, 0x1 ;  /* 0x00000001ff0c7424 */ /* 0x000fe400078e00ff */
[----:B0-----:R-:W-:-:S07]  /*0e70*/  IMAD.MOV.U32 R13, RZ, RZ, RZ ;  /* 0x000000ffff0d7224 */ /* 0x001fce00078e00ff */
[----:B------:R-:W-:-:S07]  /*0e80*/  LEPC R20, `(.L_x_1948) ;  /* 0x000000001014794e */ /* 0x000fce0000000000 */
[----:B-1----:R-:W-:Y:S05]  /*0e90*/  CALL.ABS.NOINC R14 ;  /* 0x000000000e007343 */ /* 0x002fea0003c00000 */
.L_x_1948:
        /* <DEDUP_REMOVED lines=13> */
.L_x_1949:
        /* <DEDUP_REMOVED lines=55> */
.L_x_1953:
        /* <DEDUP_REMOVED lines=45> */
[----:B------:R-:W-:Y:S01]  /*15b0*/  FFMA.FTZ R35, R35, R7, R10 ;  /* 0x0000000723237223 */ /* 0x000fe2000001000a */
[----:B------:R-:W-:Y:S02]  /*15c0*/  IMAD.MOV.U32 R42, RZ, RZ, R9 ;  /* 0x000000ffff2a7224 */ /* 0x000fe400078e0009 */
[-C--:B0-----:R-:W-:Y:S01]  /*15d0*/  FFMA.FTZ R3, R40, R0.reuse, -R3 ;  /* 0x0000000028037223 */ /* 0x081fe20000010803 */
[-C--:B------:R-:W-:Y:S01]  /*15e0*/  FFMA.FTZ R32, R32, R0.reuse, -R5 ;  /* 0x0000000020207223 */ /* 0x080fe20000010805 */
[-C--:B------:R-:W-:Y:S01]  /*15f0*/  FFMA.FTZ R41, R41, R0.reuse, R6 ;  /* 0x0000000029297223 */ /* 0x080fe20000010006 */
[----:B------:R-:W-:Y:S01]  /*1600*/  FFMA.FTZ R33, R33, R0, R4 ;  /* 0x0000000021217223 */ /* 0x000fe20000010004 */
[----:B------:R-:W-:-:S07]  /*1610*/  IMAD.MOV.U32 R40, RZ, RZ, R3 ;  /* 0x000000ffff287224 */ /* 0x000fce00078e0003 */
.L_x_1956:
[----:B------:R-:W-:Y:S05]  /*1620*/  BSYNC B2 ;  /* 0x0000000000027941 */ /* 0x000fea0003800000 */
.L_x_1955:
[----:B0-----:R0:W-:Y:S04]  /*1630*/  STS [R21], R32 ;  /* 0x0000002015007388 */ /* 0x0011e80000000800 */
[----:B------:R0:W-:Y:S04]  /*1640*/  STS [R21+0x4], R34 ;  /* 0x0000042215007388 */ /* 0x0001e80000000800 */
[----:B------:R0:W-:Y:S04]  /*1650*/  STS [R46], R33 ;  /* 0x000000212e007388 */ /* 0x0001e80000000800 */
[----:B------:R0:W-:Y:S02]  /*1660*/  STS [R46+0x4], R35 ;  /* 0x000004232e007388 */ /* 0x0001e40000000800 */
.L_x_1954:
[----:B------:R-:W-:Y:S05]  /*1670*/  BSYNC B1 ;  /* 0x0000000000017941 */ /* 0x000fea0003800000 */
.L_x_1952:
[----:B-1----:R1:W-:Y:S04]  /*1680*/  STS [R15], R40 ;  /* 0x000000280f007388 */ /* 0x0023e80000000800 */
[----:B--2---:R1:W-:Y:S04]  /*1690*/  STS [R15+0x4], R42 ;  /* 0x0000042a0f007388 */ /* 0x0043e80000000800 */
[----:B---3--:R1:W-:Y:S04]  /*16a0*/  STS [R20], R41 ;  /* 0x0000002914007388 */ /* 0x0083e80000000800 */
[----:B----4-:R1:W-:Y:S02]  /*16b0*/  STS [R20+0x4], R43 ;  /* 0x0000042b14007388 */ /* 0x0103e40000000800 */
.L_x_1951:
[----:B------:R-:W-:Y:S05]  /*16c0*/  BSYNC B0 ;  /* 0x0000000000007941 */ /* 0x000fea0003800000 */
.L_x_1950:
[----:B------:R-:W-:Y:S06]  /*16d0*/  BAR.SYNC.DEFER_BLOCKING 0x0 ;  /* 0x0000000000007b1d */ /* 0x000fec0000010000 */
[----:B------:R-:W-:Y:S04]  /*16e0*/  BSSY B0, `(.L_x_1957) ;  /* 0x0000005000007945 */ /* 0x000fe80003800000 */
[----:B------:R-:W-:Y:S05]  /*16f0*/  @!P6 BRA `(.L_x_1958) ;  /* 0x00000000000ce947 */ /* 0x000fea0003800000 */
[----:B------:R-:W-:Y:S01]  /*1700*/  ISETP.NE.AND P0, PT, R30, RZ, PT ;  /* 0x000000ff1e00720c */ /* 0x000fe20003f05270 */
[----:B01----:R2:W3:-:S12]  /*1710*/  LDS.128 R40, [R13] ;  /* 0x000000000d287984 */ /* 0x0034d80000000c00 */
[----:B------:R2:W4:Y:S02]  /*1720*/  @!P0 LDS.128 R32, [R14] ;  /* 0x000000000e208984 */ /* 0x0005240000000c00 */
.L_x_1958:
[----:B------:R-:W-:Y:S05]  /*1730*/  BSYNC B0 ;  /* 0x0000000000007941 */ /* 0x000fea0003800000 */
.L_x_1957:
[----:B------:R-:W-:Y:S06]  /*1740*/  BAR.SYNC.DEFER_BLOCKING 0x0 ;  /* 0x0000000000007b1d */ /* 0x000fec0000010000 */
[----:B------:R-:W-:Y:S05]  /*1750*/  BRA `(.L_x_1947) ;  /* 0x0000000400307947 */ /* 0x000fea0003800000 */
.L_x_1946:
        /* <DEDUP_REMOVED lines=35> */
.L_x_1959:
        /* <DEDUP_REMOVED lines=40> */
.L_x_1960:
[----:B------:R-:W-:Y:S05]  /*1c10*/  BSYNC B0 ;  /* 0x0000000000007941 */ /* 0x000fea0003800000 */
.L_x_1947:
        /* <DEDUP_REMOVED lines=19> */
[----:B------:R-:W-:Y:S01]  /*1d50*/  @!P0 IMAD.SHL.U32 R6, R16, 0x4, RZ ;  /* 0x0000000410068824 */ /* 0x000fe200078e00ff */
[----:B------:R-:W-:Y:S01]  /*1d60*/  @!P1 LEA R11, R11, R4, 0x18 ;  /* 0x000000040b0b9211 */ /* 0x000fe200078ec0ff */
[----:B------:R3:W-:Y:S02]  /*1d70*/  STS.128 [R3], R40 ;  /* 0x0000002803007388 */ /* 0x0007e40000000c00 */
[----:B--2---:R-:W-:Y:S02]  /*1d80*/  @!P0 IMAD R13, R44, R7, R6 ;  /* 0x000000072c0d8224 */ /* 0x004fe400078e0206 */
        /* <DEDUP_REMOVED lines=17> */
.L_x_2165:
[----:B0-2---:R-:W-:-:S07]  /*1ea0*/  FADD.FTZ R6, R6, R14 ;  /* 0x0000000e06067221 */ /* 0x005fce0000010000 */
.L_x_1962:
[----:B------:R-:W-:Y:S05]  /*1eb0*/  BSYNC B0 ;  /* 0x0000000000007941 */ /* 0x000fea0003800000 */
.L_x_1961:
[----:B------:R-:W5:Y:S01]  /*1ec0*/  S2R R30, SR_CgaCtaId ;  /* 0x00000000001e7919 */ /* 0x000f620000008800 */
[----:B------:R-:W-:Y:S01]  /*1ed0*/  ISETP.NE.AND P0, PT, R22, RZ, PT ;  /* 0x000000ff1600720c */ /* 0x000fe20003f05270 */
[----:B------:R-:W-:Y:S01]  /*1ee0*/  IMAD.IADD R12, R18, 0x1, -R5 ;  /* 0x00000001120c7824 */ /* 0x000fe200078e0a05 */
[----:B01----:R-:W-:Y:S01]  /*1ef0*/  MOV R15, 0x400 ;  /* 0x00000400000f7802 */ /* 0x003fe20000000f00 */
[----:B------:R-:W-:-:S04]  /*1f00*/  IMAD.MOV.U32 R124, RZ, RZ, -0x800001 ;  /* 0xff7fffffff7c7424 */ /* 0x000fc800078e00ff */
        /* <DEDUP_REMOVED lines=18> */
.L_x_1965:
[----:B------:R0:W-:Y:S02]  /*2030*/  STS [R11], R124 ;  /* 0x0000007c0b007388 */ /* 0x0001e40000000800 */
.L_x_1964:
        /* <DEDUP_REMOVED lines=19> */
[----:B------:R0:W2:Y:S03]  /*2170*/  LDS R125, [R11+0x10] ;  /* 0x000010000b7d7984 */ /* 0x0000a60000000800 */
[----:B------:R-:W-:Y:S01]  /*2180*/  ISETP.GE.AND P0, PT, R13, R20, PT ;  /* 0x000000140d00720c */ /* 0x000fe20003f06270 */
        /* <DEDUP_REMOVED lines=66> */
.L_x_1966:
[----:B------:R-:W-:Y:S01]  /*25b0*/  ULDC UR5, c[0x0][0x29c] ;  /* 0x0000a70000057ab9 */ /* 0x000fe20000000800 */
[----:B------:R-:W-:Y:S01]  /*25c0*/  ULDC UR11, c[0x0][0x284] ;  /* 0x0000a100000b7ab9 */ /* 0x000fe20000000800 */
[----:B------:R-:W-:Y:S01]  /*25d0*/  ULDC UR10, c[0x0][0x2a0] ;  /* 0x0000a800000a7ab9 */ /* 0x000fe20000000800 */
        /* <DEDUP_REMOVED lines=21> */
[----:B-1----:R-:W-:Y:S02]  /*2730*/  VIADD R66, R66, UR4 ;  /* 0x0000000442427c36 */ /* 0x002fe40008000000 */
[----:B0-----:R-:W-:Y:S02]  /*2740*/  VIADD R63, R11, 0xffffffe ;  /* 0x0ffffffe0b3f7836 */ /* 0x001fe40000000000 */
[----:B------:R-:W-:-:S02]  /*2750*/  VIADD R11, R131, 0x4 ;  /* 0x00000004830b7836 */ /* 0x000fc40000000000 */
[--C-:B--2---:R-:W-:Y:S02]  /*2760*/  IMAD.WIDE R130, R131, 0x4, R128.reuse ;  /* 0x0000000483827825 */ /* 0x104fe400078e0280 */
[----:B------:R-:W0:Y:S02]  /*2770*/  F2I.FTZ.U32.TRUNC.NTZ R63, R63 ;  /* 0x0000003f003f7305 */ /* 0x000e24000021f000 */
[----:B------:R-:W-:-:S04]  /*2780*/  IMAD.WIDE R128, R11, 0x4, R128 ;  /* 0x000000040b807825 */ /* 0x000fc800078e0280 */
[----:B0-----:R-:W-:-:S04]  /*2790*/  IMAD.MOV R12, RZ, RZ, -R63 ;  /* 0x000000ffff0c7224 */ /* 0x001fc800078e0a3f */
[----:B------:R-:W-:-:S04]  /*27a0*/  IMAD R15, R12, R59, RZ ;  /* 0x0000003b0c0f7224 */ /* 0x000fc800078e02ff */
[----:B------:R-:W-:-:S04]  /*27b0*/  IMAD.HI.U32 R62, R63, R15, R62 ;  /* 0x0000000f3f3e7227 */ /* 0x000fc800078e003e */
[----:B------:R-:W-:-:S07]  /*27c0*/  IMAD.MOV.U32 R63, RZ, RZ, R13 ;  /* 0x000000ffff3f7224 */ /* 0x000fce00078e000d */
.L_x_2100:
        /* <DEDUP_REMOVED lines=18> */
[----:B------:R-:W-:-:S05]  /*28f0*/  @!P2 IMAD.IADD R14, R14, 0x1, -R133 ;  /* 0x000000010e0ea824 */ /* 0x000fca00078e0a85 */
[----:B------:R-:W-:-:S13]  /*2900*/  ISETP.GT.U32.AND P2, PT, R59, R14, PT ;  /* 0x0000000e3b00720c */ /* 0x000fda0003f44070 */
[----:B------:R-:W-:Y:S01]  /*2910*/  @!P2 IMAD.IADD R14, R14, 0x1, -R133 ;  /* 0x000000010e0ea824 */ /* 0x000fe200078e0a85 */
[----:B------:R-:W-:-:S04]  /*2920*/  ISETP.GE.AND P2, PT, R63, R18, PT ;  /* 0x000000123f00720c */ /* 0x000fc80003f46270 */
[----:B0-----:R-:W-:-:S05]  /*2930*/  MOV R12, R14 ;  /* 0x0000000e000c7202 */ /* 0x001fca0000000f00 */
[----:B------:R-:W-:Y:S01]  /*2940*/  @!P3 IMAD.MOV R12, RZ, RZ, -R12 ;  /* 0x000000ffff0cb224 */ /* 0x000fe200078e0a0c */
        /* <DEDUP_REMOVED lines=13> */
.L_x_1972:
[----:B------:R-:W-:Y:S05]  /*2a20*/  BSYNC B2 ;  /* 0x0000000000027941 */ /* 0x000fea0003800000 */
.L_x_1971:
        /* <DEDUP_REMOVED lines=13> */
.L_x_1970:
[----:B------:R-:W-:Y:S05]  /*2b00*/  BSYNC B1 ;  /* 0x0000000000017941 */ /* 0x000fea0003800000 */
.L_x_1969:
[----:B------:R-:W-:Y:S04]  /*2b10*/  BSSY B1, `(.L_x_1973) ;  /* 0x000001e000017945 */ /* 0x000fe80003800000 */
[----:B------:R-:W-:Y:S05]  /*2b20*/  @P2 BRA `(.L_x_1974) ;  /* 0x0000000000702947 */ /* 0x000fea0003800000 */
[----:B------:R-:W-:Y:S01]  /*2b30*/  IMAD.IADD R11, R12, 0x1, R7 ;  /* 0x000000010c0b7824 */ /* 0x000fe200078e0207 */
[----:B------:R-:W-:Y:S01]  /*2b40*/  BSSY B2, `(.L_x_1975) ;  /* 0x000000a000027945 */ /* 0x000fe20003800000 */
[----:B------:R-:W-:Y:S02]  /*2b50*/  IMAD.MOV.U32 R70, RZ, RZ, RZ ;  /* 0x000000ffff467224 */ /* 0x000fe400078e00ff */
[----:B------:R-:W-:-:S05]  /*2b60*/  IMAD.SHL.U32 R132, R11, 0x4, RZ ;  /* 0x000000040b847824 */ /* 0x000fca00078e00ff */
[----:B------:R-:W-:-:S13]  /*2b70*/  ISETP.GE.AND P3, PT, R132, R64, PT ;  /* 0x000000408400720c */ /* 0x000fda0003f66270 */
[----:B------:R-:W-:Y:S05]  /*2b80*/  @P3 BRA `(.L_x_1976) ;  /* 0x0000000000143947 */ /* 0x000fea0003800000 */
[----:B------:R-:W-:-:S04]  /*2b90*/  IADD3 R11, P1, R61, R132, RZ ;  /* 0x000000843d0b7210 */ /* 0x000fc80007f3e0ff */
[----:B------:R-:W-:Y:S02]  /*2ba0*/  LEA.HI.X.SX32 R70, R132, R67, 0x1, P1 ;  /* 0x0000004384467211 */ /* 0x000fe400008f0eff */
[----:B01----:R-:W-:-:S04]  /*2bb0*/  LEA R14, P1, R11, UR8, 0x2 ;  /* 0x000000080b0e7c11 */ /* 0x003fc8000f8210ff */
[----:B------:R-:W-:-:S05]  /*2bc0*/  LEA.HI.X R15, R11, UR9, R70, 0x2, P1 ;  /* 0x000000090b0f7c11 */ /* 0x000fca00088f1446 */
[----:B------:R2:W5:Y:S04]  /*2bd0*/  LDG.E R70, desc[UR36][R14.64] ;  /* 0x000000240e467981 */ /* 0x000568000c1e1900 */
.L_x_1976:
[----:B------:R-:W-:Y:S05]  /*2be0*/  BSYNC B2 ;  /* 0x0000000000027941 */ /* 0x000fea0003800000 */
.L_x_1975:
        /* <DEDUP_REMOVED lines=16> */
.L_x_1974:
[----:B------:R-:W-:Y:S05]  /*2cf0*/  BSYNC B1 ;  /* 0x0000000000017941 */ /* 0x000fea0003800000 */
.L_x_1973:
        /* <DEDUP_REMOVED lines=13> */
.L_x_1980:
[----:B------:R-:W-:Y:S05]  /*2dd0*/  BSYNC B2 ;  /* 0x0000000000027941 */ /* 0x000fea0003800000 */
.L_x_1979:
        /* <DEDUP_REMOVED lines=13> */
.L_x_1978:
[----:B------:R-:W-:Y:S05]  /*2eb0*/  BSYNC B1 ;  /* 0x0000000000017941 */ /* 0x000fea0003800000 */
.L_x_1977:
        /* <DEDUP_REMOVED lines=13> */
.L_x_1984:
[----:B------:R-:W-:Y:S05]  /*2f90*/  BSYNC B2 ;  /* 0x0000000000027941 */ /* 0x000fea0003800000 */
.L_x_1983:
        /* <DEDUP_REMOVED lines=13> */
.L_x_1982:
[----:B------:R-:W-:Y:S05]  /*3070*/  BSYNC B1 ;  /* 0x0000000000017941 */ /* 0x000fea0003800000 */
.L_x_1981:
        /* <DEDUP_REMOVED lines=13> */
.L_x_1988:
[----:B------:R-:W-:Y:S05]  /*3150*/  BSYNC B2 ;  /* 0x0000000000027941 */ /* 0x000fea0003800000 */
.L_x_1987:
        /* <DEDUP_REMOVED lines=13> */
.L_x_1986:
[----:B------:R-:W-:Y:S05]  /*3230*/  BSYNC B1 ;  /* 0x0000000000017941 */ /* 0x000fea0003800000 */
.L_x_1985:
        /* <DEDUP_REMOVED lines=13> */
.L_x_1992:
[----:B------:R-:W-:Y:S05]  /*3310*/  BSYNC B2 ;  /* 0x0000000000027941 */ /* 0x000fea0003800000 */
.L_x_1991:
        /* <DEDUP_REMOVED lines=13> */
.L_x_1990:
[----:B------:R-:W-:Y:S05]  /*33f0*/  BSYNC B1 ;  /* 0x0000000000017941 */ /* 0x000fea0003800000 */
.L_x_1989:
        /* <DEDUP_REMOVED lines=13> */
.L_x_1996:
[----:B------:R-:W-:Y:S05]  /*34d0*/  BSYNC B2 ;  /* 0x0000000000027941 */ /* 0x000fea0003800000 */
.L_x_1995:
        /* <DEDUP_REMOVED lines=13> */
.L_x_1994:
[----:B------:R-:W-:Y:S05]  /*35b0*/  BSYNC B1 ;  /* 0x0000000000017941 */ /* 0x000fea0003800000 */
.L_x_1993:
        /* <DEDUP_REMOVED lines=13> */
.L_x_2000:
[----:B------:R-:W-:Y:S05]  /*3690*/  BSYNC B2 ;  /* 0x0000000000027941 */ /* 0x000fea0003800000 */
.L_x_1999:
        /* <DEDUP_REMOVED lines=13> */
.L_x_1998:
[----:B------:R-:W-:Y:S05]  /*3770*/  BSYNC B1 ;  /* 0x0000000000017941 */ /* 0x000fea0003800000 */
.L_x_1997:
        /* <DEDUP_REMOVED lines=13> */
.L_x_2004:
[----:B------:R-:W-:Y:S05]  /*3850*/  BSYNC B2 ;  /* 0x0000000000027941 */ /* 0x000fea0003800000 */
.L_x_2003:
        /* <DEDUP_REMOVED lines=13> */
.L_x_2002:
[----:B------:R-:W-:Y:S05]  /*3930*/  BSYNC B1 ;  /* 0x0000000000017941 */ /* 0x000fea0003800000 */
.L_x_2001:
        /* <DEDUP_REMOVED lines=13> */
.L_x_2008:
[----:B------:R-:W-:Y:S05]  /*3a10*/  BSYNC B2 ;  /* 0x0000000000027941 */ /* 0x000fea0003800000 */
.L_x_2007:
        /* <DEDUP_REMOVED lines=13> */
.L_x_2006:
[----:B------:R-:W-:Y:S05]  /*3af0*/  BSYNC B1 ;  /* 0x0000000000017941 */ /* 0x000fea0003800000 */
.L_x_2005:
        /* <DEDUP_REMOVED lines=13> */
.L_x_2012:
[----:B------:R-:W-:Y:S05]  /*3bd0*/  BSYNC B2 ;  /* 0x0000000000027941 */ /* 0x000fea0003800000 */
.L_x_2011:
        /* <DEDUP_REMOVED lines=13> */
.L_x_2010:
[----:B------:R-:W-:Y:S05]  /*3cb0*/  BSYNC B1 ;  /* 0x0000000000017941 */ /* 0x000fea0003800000 */
.L_x_2009:
        /* <DEDUP_REMOVED lines=13> */
.L_x_2016:
[----:B------:R-:W-:Y:S05]  /*3d90*/  BSYNC B2 ;  /* 0x0000000000027941 */ /* 0x000fea0003800000 */
.L_x_2015:
        /* <DEDUP_REMOVED lines=13> */
.L_x_2014:
[----:B------:R-:W-:Y:S05]  /*3e70*/  BSYNC B1 ;  /* 0x0000000000017941 */ /* 0x000fea0003800000 */
.L_x_2013:
        /* <DEDUP_REMOVED lines=13> */
.L_x_2020:
[----:B------:R-:W-:Y:S05]  /*3f50*/  BSYNC B2 ;  /* 0x0000000000027941 */ /* 0x000fea0003800000 */
.L_x_2019:
        /* <DEDUP_REMOVED lines=13> */
.L_x_2018:
[----:B------:R-:W-:Y:S05]  /*4030*/  BSYNC B1 ;  /* 0x0000000000017941 */ /* 0x000fea0003800000 */
.L_x_2017:
        /* <DEDUP_REMOVED lines=13> */
.L_x_2024:
[----:B------:R-:W-:Y:S05]  /*4110*/  BSYNC B2 ;  /* 0x0000000000027941 */ /* 0x000fea0003800000 */
.L_x_2023:
        /* <DEDUP_REMOVED lines=13> */
.L_x_2022:
[----:B------:R-:W-:Y:S05]  /*41f0*/  BSYNC B1 ;  /* 0x0000000000017941 */ /* 0x000fea0003800000 */
.L_x_2021:
        /* <DEDUP_REMOVED lines=13> */
.L_x_2028:
[----:B------:R-:W-:Y:S05]  /*42d0*/  BSYNC B2 ;  /* 0x0000000000027941 */ /* 0x000fea0003800000 */
.L_x_2027:
        /* <DEDUP_REMOVED lines=13> */
.L_x_2026:
[----:B------:R-:W-:Y:S05]  /*43b0*/  BSYNC B1 ;  /* 0x0000000000017941 */ /* 0x000fea0003800000 */
.L_x_2025:
        /* <DEDUP_REMOVED lines=13> */
.L_x_2032:
[----:B------:R-:W-:Y:S05]  /*4490*/  BSYNC B2 ;  /* 0x0000000000027941 */ /* 0x000fea0003800000 */
.L_x_2031:
        /* <DEDUP_REMOVED lines=13> */
.L_x_2030:
[----:B------:R-:W-:Y:S05]  /*4570*/  BSYNC B1 ;  /* 0x0000000000017941 */ /* 0x000fea0003800000 */
.L_x_2029:
        /* <DEDUP_REMOVED lines=13> */
.L_x_2036:
[----:B------:R-:W-:Y:S05]  /*4650*/  BSYNC B2 ;  /* 0x0000000000027941 */ /* 0x000fea0003800000 */
.L_x_2035:
        /* <DEDUP_REMOVED lines=13> */
.L_x_2034:
[----:B------:R-:W-:Y:S05]  /*4730*/  BSYNC B1 ;  /* 0x0000000000017941 */ /* 0x000fea0003800000 */
.L_x_2033:
        /* <DEDUP_REMOVED lines=13> */
.L_x_2040:
[----:B------:R-:W-:Y:S05]  /*4810*/  BSYNC B2 ;  /* 0x0000000000027941 */ /* 0x000fea0003800000 */
.L_x_2039:
        /* <DEDUP_REMOVED lines=13> */
.L_x_2038:
[----:B------:R-:W-:Y:S05]  /*48f0*/  BSYNC B1 ;  /* 0x0000000000017941 */ /* 0x000fea0003800000 */
.L_x_2037:
        /* <DEDUP_REMOVED lines=13> */
.L_x_2044:
[----:B------:R-:W-:Y:S05]  /*49d0*/  BSYNC B2 ;  /* 0x0000000000027941 */ /* 0x000fea0003800000 */
.L_x_2043:
        /* <DEDUP_REMOVED lines=13> */
.L_x_2042:
[----:B------:R-:W-:Y:S05]  /*4ab0*/  BSYNC B1 ;  /* 0x0000000000017941 */ /* 0x000fea0003800000 */
.L_x_2041:
        /* <DEDUP_REMOVED lines=13> */
.L_x_2048:
[----:B------:R-:W-:Y:S05]  /*4b90*/  BSYNC B2 ;  /* 0x0000000000027941 */ /* 0x000fea0003800000 */
.L_x_2047:
        /* <DEDUP_REMOVED lines=13> */
.L_x_2046:
[----:B------:R-:W-:Y:S05]  /*4c70*/  BSYNC B1 ;  /* 0x0000000000017941 */ /* 0x000fea0003800000 */
.L_x_2045:
        /* <DEDUP_REMOVED lines=13> */
.L_x_2052:
[----:B------:R-:W-:Y:S05]  /*4d50*/  BSYNC B2 ;  /* 0x0000000000027941 */ /* 0x000fea0003800000 */
.L_x_2051:
        /* <DEDUP_REMOVED lines=13> */
.L_x_2050:
[----:B------:R-:W-:Y:S05]  /*4e30*/  BSYNC B1 ;  /* 0x0000000000017941 */ /* 0x000fea0003800000 */
.L_x_2049:
        /* <DEDUP_REMOVED lines=13> */
.L_x_2056:
[----:B------:R-:W-:Y:S05]  /*4f10*/  BSYNC B2 ;  /* 0x0000000000027941 */ /* 0x000fea0003800000 */
.L_x_2055:
        /* <DEDUP_REMOVED lines=13> */
.L_x_2054:
[----:B------:R-:W-:Y:S05]  /*4ff0*/  BSYNC B1 ;  /* 0x0000000000017941 */ /* 0x000fea0003800000 */
.L_x_2053:
        /* <DEDUP_REMOVED lines=13> */
.L_x_2060:
[----:B------:R-:W-:Y:S05]  /*50d0*/  BSYNC B2 ;  /* 0x0000000000027941 */ /* 0x000fea0003800000 */
.L_x_2059:
        /* <DEDUP_REMOVED lines=13> */
.L_x_2058:
[----:B------:R-:W-:Y:S05]  /*51b0*/  BSYNC B1 ;  /* 0x0000000000017941 */ /* 0x000fea0003800000 */
.L_x_2057:
        /* <DEDUP_REMOVED lines=13> */
.L_x_2064:
[----:B------:R-:W-:Y:S05]  /*5290*/  BSYNC B2 ;  /* 0x0000000000027941 */ /* 0x000fea0003800000 */
.L_x_2063:
        /* <DEDUP_REMOVED lines=13> */
.L_x_2062:
[----:B------:R-:W-:Y:S05]  /*5370*/  BSYNC B1 ;  /* 0x0000000000017941 */ /* 0x000fea0003800000 */
.L_x_2061:
        /* <DEDUP_REMOVED lines=13> */
.L_x_2068:
[----:B------:R-:W-:Y:S05]  /*5450*/  BSYNC B2 ;  /* 0x0000000000027941 */ /* 0x000fea0003800000 */
.L_x_2067:
        /* <DEDUP_REMOVED lines=13> */
.L_x_2066:
[----:B------:R-:W-:Y:S05]  /*5530*/  BSYNC B1 ;  /* 0x0000000000017941 */ /* 0x000fea0003800000 */
.L_x_2065:
        /* <DEDUP_REMOVED lines=8> */
[----:B------:R-:W-:-:S04]  /*55c0*/  IADD3 R11, P1, R61, R132, RZ ;  /* 0x000000843d0b7210 */ /* 0x000fc80007f3e0ff */
[----:B------:R-:W-:Y:S02]  /*55d0*/  LEA.HI.X.SX32 R126, R132, R67, 0x1, P1 ;  /* 0x00000043847e7211 */ /* 0x000fe400008f0eff */
[----:B-12---:R-:W-:-:S04]  /*55e0*/  LEA R14, P1, R11, UR8, 0x2 ;  /* 0x000000080b0e7c11 */ /* 0x006fc8000f8210ff */
[----:B------:R-:W-:-:S05]  /*55f0*/  LEA.HI.X R15, R11, UR9, R126, 0x2, P1 ;  /* 0x000000090b0f7c11 */ /* 0x000fca00088f147e */
[----:B------:R0:W5:Y:S04]  /*5600*/  LDG.E R91, desc[UR36][R14.64] ;  /* 0x000000240e5b7981 */ /* 0x000168000c1e1900 */
.L_x_2072:
[----:B------:R-:W-:Y:S05]  /*5610*/  BSYNC B2 ;  /* 0x0000000000027941 */ /* 0x000fea0003800000 */
.L_x_2071:
        /* <DEDUP_REMOVED lines=13> */
.L_x_2070:
[----:B------:R-:W-:Y:S05]  /*56f0*/  BSYNC B1 ;  /* 0x0000000000017941 */ /* 0x000fea0003800000 */
.L_x_2069:
        /* <DEDUP_REMOVED lines=13> */
.L_x_2076:
[----:B------:R-:W-:Y:S05]  /*57d0*/  BSYNC B2 ;  /* 0x0000000000027941 */ /* 0x000fea0003800000 */
.L_x_2075:
        /* <DEDUP_REMOVED lines=13> */
.L_x_2074:
[----:B------:R-:W-:Y:S05]  /*58b0*/  BSYNC B1 ;  /* 0x0000000000017941 */ /* 0x000fea0003800000 */
.L_x_2073:
        /* <DEDUP_REMOVED lines=13> */
.L_x_2080:
[----:B------:R-:W-:Y:S05]  /*5990*/  BSYNC B2 ;  /* 0x0000000000027941 */ /* 0x000fea0003800000 */
.L_x_2079:
        /* <DEDUP_REMOVED lines=13> */
.L_x_2078:
[----:B------:R-:W-:Y:S05]  /*5a70*/  BSYNC B1 ;  /* 0x0000000000017941 */ /* 0x000fea0003800000 */
.L_x_2077:
        /* <DEDUP_REMOVED lines=13> */
.L_x_2084:
[----:B------:R-:W-:Y:S05]  /*5b50*/  BSYNC B2 ;  /* 0x0000000000027941 */ /* 0x000fea0003800000 */
.L_x_2083:
        /* <DEDUP_REMOVED lines=13> */
.L_x_2082:
[----:B------:R-:W-:Y:S05]  /*5c30*/  BSYNC B1 ;  /* 0x0000000000017941 */ /* 0x000fea0003800000 */
.L_x_2081:
        /* <DEDUP_REMOVED lines=13> */
.L_x_2088:
[----:B------:R-:W-:Y:S05]  /*5d10*/  BSYNC B2 ;  /* 0x0000000000027941 */ /* 0x000fea0003800000 */
.L_x_2087:
        /* <DEDUP_REMOVED lines=13> */
.L_x_2086:
[----:B------:R-:W-:Y:S05]  /*5df0*/  BSYNC B1 ;  /* 0x0000000000017941 */ /* 0x000fea0003800000 */
.L_x_2085:
        /* <DEDUP_REMOVED lines=13> */
.L_x_2092:
[----:B------:R-:W-:Y:S05]  /*5ed0*/  BSYNC B2 ;  /* 0x0000000000027941 */ /* 0x000fea0003800000 */
.L_x_2091:
        /* <DEDUP_REMOVED lines=13> */
.L_x_2090:
[----:B------:R-:W-:Y:S05]  /*5fb0*/  BSYNC B1 ;  /* 0x0000000000017941 */ /* 0x000fea0003800000 */
.L_x_2089:
        /* <DEDUP_REMOVED lines=8> */
[----:B0-----:R-:W-:-:S04]  /*6040*/  IADD3 R11, P1, R61, R126, RZ ;  /* 0x0000007e3d0b7210 */ /* 0x001fc80007f3e0ff */
[----:B-12---:R-:W-:Y:S02]  /*6050*/  LEA.HI.X.SX32 R14, R126, R67, 0x1, P1 ;  /* 0x000000437e0e7211 */ /* 0x006fe400008f0eff */
[----:B------:R-:W-:-:S04]  /*6060*/  LEA R12, P1, R11, UR8, 0x2 ;  /* 0x000000080b0c7c11 */ /* 0x000fc8000f8210ff */
[----:B------:R-:W-:-:S05]  /*6070*/  LEA.HI.X R13, R11, UR9, R14, 0x2, P1 ;  /* 0x000000090b0d7c11 */ /* 0x000fca00088f140e */
[----:B------:R0:W5:Y:S04]  /*6080*/  LDG.E R99, desc[UR36][R12.64] ;  /* 0x000000240c637981 */ /* 0x000168000c1e1900 */
.L_x_2096:
[----:B------:R-:W-:Y:S05]  /*6090*/  BSYNC B2 ;  /* 0x0000000000027941 */ /* 0x000fea0003800000 */
.L_x_2095:
        /* <DEDUP_REMOVED lines=13> */
.L_x_2094:
[----:B------:R-:W-:Y:S05]  /*6170*/  BSYNC B1 ;  /* 0x0000000000017941 */ /* 0x000fea0003800000 */
.L_x_2093:
        /* <DEDUP_REMOVED lines=38> */
.L_x_2169:
        /* <DEDUP_REMOVED lines=13> */
[----:B--2---:R-:W-:-:S05]  /*64b0*/  @P3 IMAD R126, R23, R132, R25 ;  /* 0x00000084177e3224 */ /* 0x004fca00078e0219 */
[----:B------:R-:W-:-:S05]  /*64c0*/  @P3 IADD3 R126, R126, -0x1, RZ ;  /* 0xffffffff7e7e3810 */ /* 0x000fca0007ffe0ff */
[----:B------:R-:W-:-:S04]  /*64d0*/  @P3 IMAD R133, R126, R132, R63 ;  /* 0x000000847e853224 */ /* 0x000fc800078e023f */
[----:B0-----:R-:W-:-:S06]  /*64e0*/  @P3 IMAD.WIDE R12, R133, 0x4, R12 ;  /* 0x00000004850c3825 */ /* 0x001fcc00078e020c */
[----:B------:R-:W2:Y:S01]  /*64f0*/  @P3 LDG.E R12, desc[UR36][R12.64] ;  /* 0x000000240c0c3981 */ /* 0x000ea2000c1e1900 */
[----:B-1----:R-:W-:-:S06]  /*6500*/  @P2 IMAD.WIDE R14, R23, 0x4, R14 ;  /* 0x00000004170e2825 */ /* 0x002fcc00078e020e */
[----:B------:R-:W5:Y:S01]  /*6510*/  @P2 LDG.E R14, desc[UR36][R14.64] ;  /* 0x000000240e0e2981 */ /* 0x000f62000c1e1900 */
[C---:B------:R-:W-:Y:S02]  /*6520*/  @P2 ISETP.GE.AND P4, PT, R63.reuse, R66, PT ;  /* 0x000000423f00220c */ /* 0x040fe40003f86270 */
[----:B------:R-:W-:Y:S02]  /*6530*/  @P2 IADD3 R133, R63, 0x1, -R25 ;  /* 0x000000013f852810 */ /* 0x000fe40007ffe819 */
[----:B------:R-:W-:-:S05]  /*6540*/  @P2 SEL R126, R17, RZ, !P4 ;  /* 0x000000ff117e2207 */ /* 0x000fca0006000000 */
[----:B------:R-:W-:Y:S02]  /*6550*/  @P2 IMAD.IADD R126, R126, 0x1, R133 ;  /* 0x000000017e7e2824 */ /* 0x000fe400078e0285 */
[----:B------:R-:W-:-:S03]  /*6560*/  IMAD.IADD R132, R63, 0x1, -R5 ;  /* 0x000000013f847824 */ /* 0x000fc600078e0a05 */
[----:B------:R-:W-:Y:S01]  /*6570*/  @P2 I2FP.F32.S32 R126, R126 ;  /* 0x0000007e007e2245 */ /* 0x000fe20000201400 */
[----:B------:R-:W-:Y:S02]  /*6580*/  IMAD R132, R132, 0x4, R3 ;  /* 0x0000000484847824 */ /* 0x000fe400078e0203 */
[----:B--2---:R-:W-:-:S04]  /*6590*/  @P3 FADD.FTZ R11, R11, R12 ;  /* 0x0000000c0b0b3221 */ /* 0x004fc80000010000 */
[----:B-----5:R-:W-:-:S05]  /*65a0*/  @P2 FFMA.FTZ R11, R126, R14, R11 ;  /* 0x0000000e7e0b2223 */ /* 0x020fca000001000b */
[----:B------:R1:W-:Y:S01]  /*65b0*/  STS [R132], R11 ;  /* 0x0000000b84007388 */ /* 0x0003e20000000800 */
[----:B------:R-:W-:-:S07]  /*65c0*/  @!P0 FMNMX.FTZ R124, R124, R11, !PT ;  /* 0x0000000b7c7c8209 */ /* 0x000fce0007810000 */
.L_x_2099:
[----:B------:R-:W-:Y:S05]  /*65d0*/  BSYNC B1 ;  /* 0x0000000000017941 */ /* 0x000fea0003800000 */
.L_x_2098:
[----:B------:R-:W-:-:S05]  /*65e0*/  VIADD R63, R63, 0x10 ;  /* 0x000000103f3f7836 */ /* 0x000fca0000000000 */
[----:B------:R-:W-:-:S13]  /*65f0*/  ISETP.GE.AND P0, PT, R63, R20, PT ;  /* 0x000000143f00720c */ /* 0x000fda0003f06270 */
[----:B------:R-:W-:Y:S05]  /*6600*/  @!P0 BRA `(.L_x_2100) ;  /* 0xffffffc000708947 */ /* 0x000fea000383ffff */
.L_x_1968:
[----:B------:R-:W-:Y:S05]  /*6610*/  BSYNC B0 ;  /* 0x0000000000007941 */ /* 0x000fea0003800000 */
.L_x_1967:
        /* <DEDUP_REMOVED lines=8> */
.L_x_2174:
        /* <DEDUP_REMOVED lines=38> */
[--C-:B------:R-:W-:Y:S01]  /*6900*/  SHF.R.S32.HI R7, RZ, 0x1f, R11.reuse ;  /* 0x0000001fff077819 */ /* 0x100fe2000001140b */
[----:B0-----:R-:W-:Y:S01]  /*6910*/  IMAD.MOV.U32 R9, RZ, RZ, R6 ;  /* 0x000000ffff097224 */ /* 0x001fe200078e0006 */
[----:B------:R-:W-:Y:S01]  /*6920*/  ISETP.NE.U32.AND P0, PT, RZ, UR4, PT ;  /* 0x00000004ff007c0c */ /* 0x000fe2000bf05070 */
[--C-:B------:R-:W-:Y:S01]  /*6930*/  IMAD.MOV.U32 R10, RZ, RZ, R11.reuse ;  /* 0x000000ffff0a7224 */ /* 0x100fe200078e000b */
[----:B------:R-:W-:Y:S02]  /*6940*/  SHF.R.S32.HI R8, RZ, 0x1f, R14 ;  /* 0x0000001fff087819 */ /* 0x000fe4000001140e */
[----:B------:R-:W-:Y:S02]  /*6950*/  IADD3 R14, P3, P4, R14, UR4, R11 ;  /* 0x000000040e0e7c10 */ /* 0x000fe4000fc7e00b */
[----:B------:R-:W-:-:S02]  /*6960*/  ISETP.NE.AND.EX P0, PT, RZ, UR5, PT, P0 ;  /* 0x00000005ff007c0c */ /* 0x000fc4000bf05300 */
[----:B------:R-:W-:Y:S01]  /*6970*/  IADD3.X R7, R8, UR5, R7, P3, P4 ;  /* 0x0000000508077c10 */ /* 0x000fe20009fe8407 */
[----:B------:R-:W-:Y:S01]  /*6980*/  IMAD.MOV.U32 R8, RZ, RZ, RZ ;  /* 0x000000ffff087224 */ /* 0x000fe200078e00ff */
[----:B------:R-:W-:-:S09]  /*6990*/  LEA R12, R22, R3, 0x2 ;  /* 0x00000003160c7211 */ /* 0x000fd200078e10ff */
.L_x_2109:
[----:B------:R-:W-:Y:S04]  /*69a0*/  BSSY B2, `(.L_x_2106) ;  /* 0x000000b000027945 */ /* 0x000fe80003800000 */
[----:B0-----:R-:W-:Y:S05]  /*69b0*/  @!P0 BRA `(.L_x_2107) ;  /* 0x0000000000148947 */ /* 0x001fea0003800000 */
[----:B------:R-:W-:-:S06]  /*69c0*/  IMAD.MOV.U32 R6, RZ, RZ, R14 ;  /* 0x000000ffff067224 */ /* 0x000fcc00078e000e */
[----:B------:R-:W2:Y:S01]  /*69d0*/  LDG.E.U8 R6, desc[UR36][R6.64] ;  /* 0x0000002406067981 */ /* 0x000ea2000c1e1100 */
[----:B------:R-:W-:Y:S01]  /*69e0*/  IMAD.MOV.U32 R13, RZ, RZ, RZ ;  /* 0x000000ffff0d7224 */ /* 0x000fe200078e00ff */
[----:B--2---:R-:W-:-:S13]  /*69f0*/  ISETP.NE.AND P3, PT, R6, RZ, PT ;  /* 0x000000ff0600720c */ /* 0x004fda0003f65270 */
[----:B------:R-:W-:Y:S05]  /*6a00*/  @P3 BRA `(.L_x_2108) ;  /* 0x0000000000103947 */ /* 0x000fea0003800000 */
.L_x_2107:
[----:B------:R-:W1:Y:S02]  /*6a10*/  LDS R6, [R12] ;  /* 0x000000000c067984 */ /* 0x000e640000000800 */
[----:B-1----:R-:W-:-:S04]  /*6a20*/  FADD.FTZ R6, -R15, R6 ;  /* 0x000000060f067221 */ /* 0x002fc80000010100 */
[----:B------:R-:W-:-:S04]  /*6a30*/  FMUL.FTZ R6, R6, 1.4426950216293334961 ;  /* 0x3fb8aa3b06067820 */ /* 0x000fc80000410000 */
[----:B------:R0:W2:Y:S03]  /*6a40*/  MUFU.EX2 R13, R6 ;  /* 0x00000006000d7308 */ /* 0x0000a60000000800 */
.L_x_2108:
[----:B------:R-:W-:Y:S05]  /*6a50*/  BSYNC B2 ;  /* 0x0000000000027941 */ /* 0x000fea0003800000 */
.L_x_2106:
        /* <DEDUP_REMOVED lines=9> */
.L_x_2105:
[----:B------:R-:W-:Y:S05]  /*6af0*/  BSYNC B1 ;  /* 0x0000000000017941 */ /* 0x000fea0003800000 */
.L_x_2104:
        /* <DEDUP_REMOVED lines=14> */
.L_x_2122:
[----:B------:R-:W-:Y:S01]  /*6be0*/  BSSY B1, `(.L_x_2110) ;  /* 0x000000b000017945 */ /* 0x000fe20003800000 */
[----:B------:R-:W-:-:S03]  /*6bf0*/  IMAD.MOV.U32 R6, RZ, RZ, R12 ;  /* 0x000000ffff067224 */ /* 0x000fc600078e000c */
[----:B------:R-:W-:Y:S05]  /*6c00*/  @!P0 BRA `(.L_x_2111) ;  /* 0x0000000000108947 */ /* 0x000fea0003800000 */
[----:B------:R-:W2:Y:S02]  /*6c10*/  LDG.E.U8 R9, desc[UR36][R6.64] ;  /* 0x0000002406097981 */ /* 0x000ea4000c1e1100 */
[----:B--2---:R-:W-:-:S13]  /*6c20*/  ISETP.NE.AND P3, PT, R9, RZ, PT ;  /* 0x000000ff0900720c */ /* 0x004fda0003f65270 */
[----:B------:R-:W-:Y:S01]  /*6c30*/  @P3 IMAD.MOV.U32 R9, RZ, RZ, RZ ;  /* 0x000000ffff093224 */ /* 0x000fe200078e00ff */
[----:B------:R-:W-:Y:S06]  /*6c40*/  @P3 BRA `(.L_x_2112) ;  /* 0x0000000000103947 */ /* 0x000fec0003800000 */
.L_x_2111:
[----:B------:R-:W1:Y:S02]  /*6c50*/  LDS R9, [R0+-0x200] ;  /* 0xfffe000000097984 */ /* 0x000e640000000800 */
[----:B-1----:R-:W-:-:S04]  /*6c60*/  FADD.FTZ R9, -R15, R9 ;  /* 0x000000090f097221 */ /* 0x002fc80000010100 */
[----:B------:R-:W-:-:S06]  /*6c70*/  FMUL.FTZ R9, R9, 1.4426950216293334961 ;  /* 0x3fb8aa3b09097820 */ /* 0x000fcc0000410000 */
[----:B------:R-:W0:Y:S02]  /*6c80*/  MUFU.EX2 R9, R9 ;  /* 0x0000000900097308 */ /* 0x000e240000000800 */
.L_x_2112:
[----:B------:R-:W-:Y:S05]  /*6c90*/  BSYNC B1 ;  /* 0x0000000000017941 */ /* 0x000fea0003800000 */
.L_x_2110:
[----:B0-----:R0:W-:Y:S01]  /*6ca0*/  STS [R0+-0x200], R9 ;  /* 0xfffe000900007388 */ /* 0x0011e20000000800 */
[----:B------:R-:W-:Y:S01]  /*6cb0*/  BSSY B1, `(.L_x_2113) ;  /* 0x000000b000017945 */ /* 0x000fe20003800000 */
[----:B------:R-:W-:-:S03]  /*6cc0*/  FADD.FTZ R12, R9, R8 ;  /* 0x00000008090c7221 */ /* 0x000fc60000010000 */
[----:B------:R-:W-:Y:S05]  /*6cd0*/  @!P0 BRA `(.L_x_2114) ;  /* 0x0000000000108947 */ /* 0x000fea0003800000 */
[----:B------:R-:W2:Y:S02]  /*6ce0*/  LDG.E.U8 R8, desc[UR36][R6.64+0x40] ;  /* 0x0000402406087981 */ /* 0x000ea4000c1e1100 */
[----:B--2---:R-:W-:-:S13]  /*6cf0*/  ISETP.NE.AND P3, PT, R8, RZ, PT ;  /* 0x000000ff0800720c */ /* 0x004fda0003f65270 */
[----:B0-----:R-:W-:Y:S01]  /*6d00*/  @P3 IMAD.MOV.U32 R9, RZ, RZ, RZ ;  /* 0x000000ffff093224 */ /* 0x001fe200078e00ff */
[----:B------:R-:W-:Y:S06]  /*6d10*/  @P3 BRA `(.L_x_2115) ;  /* 0x0000000000103947 */ /* 0x000fec0003800000 */
.L_x_2114:
[----:B------:R-:W1:Y:S02]  /*6d20*/  LDS R8, [R0+-0x100] ;  /* 0xffff000000087984 */ /* 0x000e640000000800 */
[----:B-1----:R-:W-:-:S04]  /*6d30*/  FADD.FTZ R8, -R15, R8 ;  /* 0x000000080f087221 */ /* 0x002fc80000010100 */
[----:B------:R-:W-:-:S04]  /*6d40*/  FMUL.FTZ R8, R8, 1.4426950216293334961 ;  /* 0x3fb8aa3b08087820 */ /* 0x000fc80000410000 */
[----:B0-----:R0:W2:Y:S03]  /*6d50*/  MUFU.EX2 R9, R8 ;  /* 0x0000000800097308 */ /* 0x0010a60000000800 */
.L_x_2115:
[----:B------:R-:W-:Y:S05]  /*6d60*/  BSYNC B1 ;  /* 0x0000000000017941 */ /* 0x000fea0003800000 */
.L_x_2113:
        /* <DEDUP_REMOVED lines=8> */
.L_x_2117:
[----:B0-----:R-:W1:Y:S02]  /*6df0*/  LDS R8, [R0] ;  /* 0x0000000000087984 */ /* 0x001e640000000800 */
[----:B-1----:R-:W-:-:S04]  /*6e00*/  FADD.FTZ R8, -R15, R8 ;  /* 0x000000080f087221 */ /* 0x002fc80000010100 */
[----:B------:R-:W-:-:S04]  /*6e10*/  FMUL.FTZ R8, R8, 1.4426950216293334961 ;  /* 0x3fb8aa3b08087820 */ /* 0x000fc80000410000 */
[----:B--2---:R0:W2:Y:S03]  /*6e20*/  MUFU.EX2 R9, R8 ;  /* 0x0000000800097308 */ /* 0x0040a60000000800 */
.L_x_2118:
[----:B------:R-:W-:Y:S05]  /*6e30*/  BSYNC B1 ;  /* 0x0000000000017941 */ /* 0x000fea0003800000 */
.L_x_2116:
        /* <DEDUP_REMOVED lines=8> */
.L_x_2120:
[----:B0-----:R-:W1:Y:S02]  /*6ec0*/  LDS R8, [R0+0x100] ;  /* 0x0001000000087984 */ /* 0x001e640000000800 */
[----:B-1----:R-:W-:-:S04]  /*6ed0*/  FADD.FTZ R8, -R15, R8 ;  /* 0x000000080f087221 */ /* 0x002fc80000010100 */
[----:B------:R-:W-:-:S04]  /*6ee0*/  FMUL.FTZ R8, R8, 1.4426950216293334961 ;  /* 0x3fb8aa3b08087820 */ /* 0x000fc80000410000 */
[----:B--2---:R0:W2:Y:S03]  /*6ef0*/  MUFU.EX2 R9, R8 ;  /* 0x0000000800097308 */ /* 0x0040a60000000800 */
.L_x_2121:
[----:B------:R-:W-:Y:S05]  /*6f00*/  BSYNC B1 ;  /* 0x0000000000017941 */ /* 0x000fea0003800000 */
.L_x_2119:
[----:B------:R-:W-:Y:S01]  /*6f10*/  VIADD R10, R10, 0x100 ;  /* 0x000001000a0a7836 */ /* 0x000fe20000000000 */
[----:B------:R-:W-:Y:S01]  /*6f20*/  IADD3 R12, P4, R6, 0x100, RZ ;  /* 0x00000100060c7810 */ /* 0x000fe20007f9e0ff */
[----:B--2---:R2:W-:Y:S01]  /*6f30*/  STS [R0+0x100], R9 ;  /* 0x0001000900007388 */ /* 0x0045e20000000800 */
[----:B0-----:R-:W-:Y:S02]  /*6f40*/  FADD.FTZ R8, R14, R9 ;  /* 0x000000090e087221 */ /* 0x001fe40000010000 */
[----:B------:R-:W-:Y:S01]  /*6f50*/  ISETP.GE.AND P3, PT, R10, R25, PT ;  /* 0x000000190a00720c */ /* 0x000fe20003f66270 */
[----:B------:R-:W-:Y:S02]  /*6f60*/  IMAD.X R7, RZ, RZ, R7, P4 ;  /* 0x000000ffff077224 */ /* 0x000fe400020e0607 */
[----:B--2---:R-:W-:-:S10]  /*6f70*/  VIADD R0, R0, 0x400 ;  /* 0x0000040000007836 */ /* 0x004fd40000000000 */
[----:B------:R-:W-:Y:S05]  /*6f80*/  @!P3 BRA `(.L_x_2122) ;  /* 0xfffffffc0014b947 */ /* 0x000fea000383ffff */
.L_x_2103:
[----:B------:R-:W-:Y:S05]  /*6f90*/  BSYNC B0 ;  /* 0x0000000000007941 */ /* 0x000fea0003800000 */
.L_x_2102:
        /* <DEDUP_REMOVED lines=40> */
.L_x_2123:
        /* <DEDUP_REMOVED lines=16> */
.L_x_2128:
[----:B--2---:R-:W1:Y:S01]  /*7320*/  LDS R8, [R10] ;  /* 0x000000000a087984 */ /* 0x004e620000000800 */
[----:B------:R-:W-:Y:S02]  /*7330*/  @P0 IMAD.MOV.U32 R9, RZ, RZ, R13 ;  /* 0x000000ffff090224 */ /* 0x000fe400078e000d */
[----:B------:R-:W-:Y:S02]  /*7340*/  VIADD R0, R0, 0xffffffff ;  /* 0xffffffff00007836 */ /* 0x000fe40000000000 */
        /* <DEDUP_REMOVED lines=8> */
[----:B0-----:R-:W-:Y:S02]  /*73d0*/  VIADD R10, R10, 0x100 ;  /* 0x000001000a0a7836 */ /* 0x001fe40000000000 */
[----:B------:R-:W-:Y:S05]  /*73e0*/  @P4 BRA `(.L_x_2128) ;  /* 0xfffffffc00cc4947 */ /* 0x000fea000383ffff */
.L_x_2127:
[----:B------:R-:W-:Y:S05]  /*73f0*/  BSYNC B1 ;  /* 0x0000000000017941 */ /* 0x000fea0003800000 */
.L_x_2126:
[----:B------:R-:W-:Y:S05]  /*7400*/  @!P2 BRA `(.L_x_2125) ;  /* 0x000000000088a947 */ /* 0x000fea0003800000 */
[----:B------:R-:W-:Y:S01]  /*7410*/  SHF.L.U32 R0, R5, 0x2, RZ ;  /* 0x0000000205007819 */ /* 0x000fe200000006ff */
[----:B------:R-:W-:Y:S01]  /*7420*/  ULDC.64 UR6, c[0x0][0x310] ;  /* 0x0000c40000067ab9 */ /* 0x000fe20000000a00 */
[C---:B------:R-:W-:Y:S02]  /*7430*/  IADD3 R13, P0, R11.reuse, R6, RZ ;  /* 0x000000060b0d7210 */ /* 0x040fe40007f1e0ff */
[----:B------:R-:W-:Y:S01]  /*7440*/  ISETP.NE.AND P3, PT, RZ, UR4, PT ;  /* 0x00000004ff007c0c */ /* 0x000fe2000bf65270 */
[----:B------:R-:W-:Y:S01]  /*7450*/  IMAD R0, R11, 0x4, -R0 ;  /* 0x000000040b007824 */ /* 0x000fe200078e0a00 */
[----:B------:R-:W-:Y:S02]  /*7460*/  LEA R12, P2, R13, UR6, 0x2 ;  /* 0x000000060d0c7c11 */ /* 0x000fe4000f8410ff */
[----:B------:R-:W-:Y:S01]  /*7470*/  LEA.HI.X.SX32 R6, R11, R7, 0x1, P0 ;  /* 0x000000070b067211 */ /* 0x000fe200000f0eff */
[----:B------:R-:W-:-:S03]  /*7480*/  IMAD.IADD R0, R3, 0x1, R0 ;  /* 0x0000000103007824 */ /* 0x000fc600078e0200 */
[----:B------:R-:W-:-:S07]  /*7490*/  LEA.HI.X R13, R13, UR7, R6, 0x2, P2 ;  /* 0x000000070d0d7c11 */ /* 0x000fce00090f1406 */
.L_x_2129:
[----:B------:R-:W1:Y:S01]  /*74a0*/  LDS R6, [R0+0x300] ;  /* 0x0003000000067984 */ /* 0x000e620000000800 */
[----:B------:R-:W-:Y:S02]  /*74b0*/  IMAD.MOV.U32 R7, RZ, RZ, R13 ;  /* 0x000000ffff077224 */ /* 0x000fe400078e000d */
[----:B------:R-:W-:Y:S01]  /*74c0*/  VIADD R11, R11, 0x100 ;  /* 0x000001000b0b7836 */ /* 0x000fe20000000000 */
[----:B--2---:R-:W0:Y:S04]  /*74d0*/  LDS R8, [R0] ;  /* 0x0000000000087984 */ /* 0x004e280000000800 */
        /* <DEDUP_REMOVED lines=9> */
[-C--:B--2---:R-:W-:Y:S02]  /*7570*/  FMUL.FTZ R9, R9, R15.reuse ;  /* 0x0000000f09097220 */ /* 0x084fe40000410000 */
[----:B------:R-:W-:Y:S01]  /*7580*/  @P3 STG.E desc[UR36][R6.64], R17 ;  /* 0x0000001106003986 */ /* 0x000fe2000c101924 */
[----:B-----5:R-:W-:Y:S01]  /*7590*/  FMUL.FTZ R19, R10, R15 ;  /* 0x0000000f0a137220 */ /* 0x020fe20000410000 */
[----:B------:R-:W-:-:S02]  /*75a0*/  IMAD.X R13, RZ, RZ, R7, P2 ;  /* 0x000000ffff0d7224 */ /* 0x000fc400010e0607 */
        /* <DEDUP_REMOVED lines=8> */
.L_x_2125:
[----:B------:R-:W-:Y:S05]  /*7630*/  BSYNC B0 ;  /* 0x0000000000007941 */ /* 0x000fea0003800000 */
.L_x_2124:
[----:B--2---:R-:W2:Y:S01]  /*7640*/  S2R R17, SR_CTAID.X ;  /* 0x0000000000117919 */ /* 0x004ea20000002500 */
[----:B------:R-:W5:Y:S01]  /*7650*/  S2UR UR5, SR_CgaCtaId ;  /* 0x00000000000579c3 */ /* 0x000f620000008800 */
[----:B------:R-:W-:Y:S01]  /*7660*/  LEA.HI R0, R18, R18, RZ, 0x1 ;  /* 0x0000001212007211 */ /* 0x000fe200078f08ff */
[----:B------:R-:W-:Y:S01]  /*7670*/  ULDC UR6, c[0x0][0x288] ;  /* 0x0000a20000067ab9 */ /* 0x000fe20000000800 */
[----:B------:R-:W-:Y:S01]  /*7680*/  SHF.R.S32.HI R20, RZ, 0x5, R20 ;  /* 0x00000005ff147819 */ /* 0x000fe20000011414 */
[----:B------:R-:W-:Y:S01]  /*7690*/  UMOV UR4, 0x400 ;  /* 0x0000040000047882 */ /* 0x000fe20000000000 */
[----:B------:R-:W-:Y:S01]  /*76a0*/  LOP3.LUT R7, R0, 0xfffffffe, RZ, 0xc0, !PT ;  /* 0xfffffffe00077812 */ /* 0x000fe200078ec0ff */
[----:B------:R-:W-:Y:S01]  /*76b0*/  ULDC.64 UR8, c[0x0][0x280] ;  /* 0x0000a00000087ab9 */ /* 0x000fe20000000a00 */
[----:B------:R-:W-:Y:S01]  /*76c0*/  ISETP.GT.OR P2, PT, R4, 0x13, P1 ;  /* 0x000000130400780c */ /* 0x000fe20000f44670 */
[----:B------:R-:W-:Y:S01]  /*76d0*/  IMAD R26, R26, UR6, RZ ;  /* 0x000000061a1a7c24 */ /* 0x000fe2000f8e02ff */
[----:B------:R-:W-:Y:S01]  /*76e0*/  UIADD3 UR4, UR4, 0x210, URZ ;  /* 0x0000021004047890 */ /* 0x000fe2000fffe03f */
[----:B------:R-:W-:Y:S01]  /*76f0*/  IMAD.IADD R7, R18, 0x1, -R7 ;  /* 0x0000000112077824 */ /* 0x000fe200078e0a07 */
[----:B------:R-:W-:Y:S01]  /*7700*/  UIMAD UR7, UR9, 0x50, URZ ;  /* 0x00000050090778a4 */ /* 0x000fe2000f8e023f */
[C---:B------:R-:W-:Y:S01]  /*7710*/  IMAD.SHL.U32 R6, R4.reuse, 0x4, RZ ;  /* 0x0000000404067824 */ /* 0x040fe200078e00ff */
[----:B------:R-:W-:Y:S01]  /*7720*/  BSSY B0, `(.L_x_2130) ;  /* 0x000001b000007945 */ /* 0x000fe20003800000 */
[----:B------:R-:W-:Y:S01]  /*7730*/  ISETP.GT.AND P3, PT, R4, 0x13, PT ;  /* 0x000000130400780c */ /* 0x000fe20003f64270 */
[----:B------:R-:W-:Y:S01]  /*7740*/  IMAD.MOV.U32 R11, RZ, RZ, RZ ;  /* 0x000000ffff0b7224 */ /* 0x000fe200078e00ff */
[----:B------:R-:W-:-:S02]  /*7750*/  ISETP.NE.OR P2, PT, R20, R7, P2 ;  /* 0x000000071400720c */ /* 0x000fc40001745670 */
[----:B-1----:R-:W-:Y:S02]  /*7760*/  CS2R R14, SRZ ;  /* 0x00000000000e7805 */ /* 0x002fe4000001ff00 */
[----:B------:R-:W-:Y:S02]  /*7770*/  ISETP.NE.AND P0, PT, R20, R7, PT ;  /* 0x000000071400720c */ /* 0x000fe40003f05270 */
[----:B------:R-:W-:Y:S01]  /*7780*/  CS2R R12, SRZ ;  /* 0x00000000000c7805 */ /* 0x000fe2000001ff00 */
[----:B-----5:R-:W-:Y:S01]  /*7790*/  ULEA UR4, UR5, UR4, 0x18 ;  /* 0x0000000405047291 */ /* 0x020fe2000f8ec03f */
[--C-:B--2---:R-:W-:Y:S02]  /*77a0*/  IMAD R7, R28, UR6, R17.reuse ;  /* 0x000000061c077c24 */ /* 0x104fe4000f8e0211 */
[----:B------:R-:W-:-:S03]  /*77b0*/  IMAD R23, R26, UR8, R17 ;  /* 0x000000081a177c24 */ /* 0x000fc6000f8e0211 */
[----:B------:R-:W-:Y:S01]  /*77c0*/  LEA R26, R4, UR4, 0x4 ;  /* 0x00000004041a7c11 */ /* 0x000fe2000f8e20ff */
        /* <DEDUP_REMOVED lines=12> */
[----:B0-----:R-:W-:-:S04]  /*7890*/  IMAD R9, R17, 0x50, R6 ;  /* 0x0000005011097824 */ /* 0x001fc800078e0206 */
[----:B-1----:R-:W-:-:S06]  /*78a0*/  IMAD.WIDE R12, R9, 0x4, R12 ;  /* 0x00000004090c7825 */ /* 0x002fcc00078e020c */
[----:B------:R-:W5:Y:S02]  /*78b0*/  LDG.E.128 R12, desc[UR36][R12.64] ;  /* 0x000000240c0c7981 */ /* 0x000f64000c1e1d00 */
.L_x_2132:
[----:B-----5:R1:W-:Y:S02]  /*78c0*/  STS.128 [R26], R12 ;  /* 0x0000000c1a007388 */ /* 0x0203e40000000c00 */
.L_x_2131:
[----:B------:R-:W-:Y:S05]  /*78d0*/  BSYNC B0 ;  /* 0x0000000000007941 */ /* 0x000fea0003800000 */
.L_x_2130:
[----:B------:R-:W-:Y:S01]  /*78e0*/  BAR.SYNC.DEFER_BLOCKING 0x0 ;  /* 0x0000000000007b1d */ /* 0x000fe20000010000 */
[----:B------:R-:W-:Y:S01]  /*78f0*/  IMAD.MOV.U32 R10, RZ, RZ, RZ ;  /* 0x000000ffff0a7224 */ /* 0x000fe200078e00ff */
[----:B0-----:R-:W-:-:S04]  /*7900*/  CS2R R8, SRZ ;  /* 0x0000000000087805 */ /* 0x001fc8000001ff00 */
[----:B------:R-:W-:Y:S04]  /*7910*/  BSSY B0, `(.L_x_2133) ;  /* 0x0000141000007945 */ /* 0x000fe80003800000 */
[----:B------:R-:W-:Y:S05]  /*7920*/  @P3 BRA `(.L_x_2134) ;  /* 0x0000001000fc3947 */ /* 0x000fea0003800000 */
[----:B------:R-:W0:Y:S01]  /*7930*/  LDC.64 R48, c[0x0][0x250] ;  /* 0x00009400ff307b82 */ /* 0x000e220000000a00 */
[----:B------:R-:W-:Y:S01]  /*7940*/  IMAD.IADD R29, R20, 0x1, R5 ;  /* 0x00000001141d7824 */ /* 0x000fe200078e0205 */
[----:B------:R-:W-:Y:S01]  /*7950*/  VIMNMX R28, R18, UR9, PT ;  /* 0x00000009121c7c48 */ /* 0x000fe2000bfe0100 */
[----:B------:R-:W-:Y:S01]  /*7960*/  BSSY B1, `(.L_x_2135) ;  /* 0x0000076000017945 */ /* 0x000fe20003800000 */
[----:B---3--:R-:W-:Y:S01]  /*7970*/  IMAD R42, R20, 0x4, R3 ;  /* 0x00000004142a7824 */ /* 0x008fe200078e0203 */
[----:B------:R-:W-:Y:S01]  /*7980*/  CS2R R10, SRZ ;  /* 0x00000000000a7805 */ /* 0x000fe2000001ff00 */
[----:B------:R-:W-:-:S05]  /*7990*/  IMAD R0, R29, 0x50, RZ ;  /* 0x000000501d007824 */ /* 0x000fca00078e02ff */
[----:B----4-:R-:W-:Y:S02]  /*79a0*/  SHF.R.S32.HI R34, RZ, 0x1f, R0 ;  /* 0x0000001fff227819 */ /* 0x010fe40000011400 */
[----:B------:R-:W-:-:S04]  /*79b0*/  IADD3 R8, P2, R21, R0, RZ ;  /* 0x0000000015087210 */ /* 0x000fc80007f5e0ff */
[----:B------:R-:W-:Y:S02]  /*79c0*/  IADD3.X R9, R19, R34, RZ, P2, !PT ;  /* 0x0000002213097210 */ /* 0x000fe400017fe4ff */
[----:B------:R-:W-:Y:S02]  /*79d0*/  ISETP.GE.AND P2, PT, R29, R28, PT ;  /* 0x0000001c1d00720c */ /* 0x000fe40003f46270 */
[----:B0-----:R-:W-:-:S04]  /*79e0*/  LEA R30, P4, R8, R48, 0x2 ;  /* 0x00000030081e7211 */ /* 0x001fc800078810ff */
[----:B------:R-:W-:Y:S02]  /*79f0*/  LEA.HI.X R31, R8, R49, R9, 0x2, P4 ;  /* 0x00000031081f7211 */ /* 0x000fe400020f1409 */
[----:B------:R-:W-:-:S05]  /*7a00*/  CS2R R8, SRZ ;  /* 0x0000000000087805 */ /* 0x000fca000001ff00 */
[----:B------:R-:W-:Y:S05]  /*7a10*/  @P2 BRA `(.L_x_2136) ;  /* 0x0000000400a82947 */ /* 0x000fea0003800000 */
[----:B------:R-:W-:Y:S01]  /*7a20*/  ULOP3.LUT UR4, URZ, UR9, URZ, 0x33, !UPT ;  /* 0x000000093f047292 */ /* 0x000fe2000f8e333f */
[----:B------:R-:W-:Y:S01]  /*7a30*/  IMAD.MOV R11, RZ, RZ, -R25 ;  /* 0x000000ffff0b7224 */ /* 0x000fe200078e0a19 */
[----:B------:R-:W0:Y:S01]  /*7a40*/  LDC.64 R8, c[0x0][0x2e8] ;  /* 0x0000ba00ff087b82 */ /* 0x000e220000000a00 */
[----:B------:R-:W-:Y:S01]  /*7a50*/  IADD3 R10, -R5, -0x2, -R20 ;  /* 0xfffffffe050a7810 */ /* 0x000fe20007ffe914 */
[----:B------:R-:W-:Y:S01]  /*7a60*/  IMAD R41, R24, UR6, R17 ;  /* 0x0000000618297c24 */ /* 0x000fe2000f8e0211 */
[----:B------:R-:W-:Y:S01]  /*7a70*/  BSSY B2, `(.L_x_2137) ;  /* 0x0000025000027945 */ /* 0x000fe20003800000 */
[----:B------:R-:W-:Y:S01]  /*7a80*/  VIMNMX R11, R11, UR4, !PT ;  /* 0x000000040b0b7c48 */ /* 0x000fe2000ffe0100 */
[----:B------:R-:W-:Y:S02]  /*7a90*/  IMAD.MOV.U32 R43, RZ, RZ, R29 ;  /* 0x000000ffff2b7224 */ /* 0x000fe400078e001d */
[----:B------:R-:W-:Y:S02]  /*7aa0*/  IMAD R41, R41, 0x50, R6 ;  /* 0x0000005029297824 */ /* 0x000fe400078e0206 */
[----:B------:R-:W-:Y:S01]  /*7ab0*/  IMAD.IADD R32, R10, 0x1, -R11 ;  /* 0x000000010a207824 */ /* 0x000fe200078e0a0b */
[----:B------:R-:W-:-:S04]  /*7ac0*/  CS2R R10, SRZ ;  /* 0x00000000000a7805 */ /* 0x000fc8000001ff00 */
[----:B------:R-:W-:Y:S01]  /*7ad0*/  LOP3.LUT P2, RZ, R32, 0x2, RZ, 0xc0, !PT ;  /* 0x0000000220ff7812 */ /* 0x000fe2000784c0ff */
[----:B0-----:R-:W-:Y:S01]  /*7ae0*/  IMAD.WIDE R40, R41, 0x4, R8 ;  /* 0x0000000429287825 */ /* 0x001fe200078e0208 */
        /* <DEDUP_REMOVED lines=11> */
[----:B0-----:R-:W-:Y:S05]  /*7ba0*/  @P1 BRA `(.L_x_2139) ;  /* 0x0000000000301947 */ /* 0x001fea0003800000 */
[----:B------:R-:W-:Y:S01]  /*7bb0*/  ISETP.NE.AND P5, PT, R2, RZ, PT ;  /* 0x000000ff0200720c */ /* 0x000fe20003fa5270 */
        /* <DEDUP_REMOVED lines=11> */
.L_x_2139:
[C---:B0-2--5:R-:W-:Y:S01]  /*7c70*/  FFMA.FTZ R8, R0.reuse, R8, RZ ;  /* 0x0000000800087223 */ /* 0x065fe200000100ff */
[C---:B------:R-:W-:Y:S01]  /*7c80*/  FFMA.FTZ R9, R0.reuse, R9, RZ ;  /* 0x0000000900097223 */ /* 0x040fe200000100ff */
[C---:B------:R-:W-:Y:S01]  /*7c90*/  FFMA.FTZ R10, R0.reuse, R10, RZ ;  /* 0x0000000a000a7223 */ /* 0x040fe200000100ff */
[----:B------:R-:W-:Y:S01]  /*7ca0*/  FFMA.FTZ R11, R0, R11, RZ ;  /* 0x0000000b000b7223 */ /* 0x000fe200000100ff */
[----:B------:R-:W-:-:S07]  /*7cb0*/  VIADD R43, R29, 0x2 ;  /* 0x000000021d2b7836 */ /* 0x000fce0000000000 */
.L_x_2138:
[----:B------:R-:W-:Y:S05]  /*7cc0*/  BSYNC B2 ;  /* 0x0000000000027941 */ /* 0x000fea0003800000 */
.L_x_2137:
        /* <DEDUP_REMOVED lines=10> */
[----:B------:R-:W-:Y:S01]  /*7d70*/  PLOP3.LUT P1, PT, PT, PT, UP0, 0x80, 0x0 ;  /* 0x000000000000781c */ /* 0x000fe20003f2f008 */
[--C-:B------:R-:W-:Y:S01]  /*7d80*/  IMAD.X R44, R19, 0x1, R34.reuse, P4 ;  /* 0x00000001132c7824 */ /* 0x100fe200020e0622 */
[-C--:B------:R-:W-:Y:S01]  /*7d90*/  LEA R38, P5, R0, R48.reuse, 0x2 ;  /* 0x0000003000267211 */ /* 0x080fe200078a10ff */
[----:B------:R-:W-:Y:S01]  /*7da0*/  IMAD.X R34, R27, 0x1, R34, P2 ;  /* 0x000000011b227824 */ /* 0x000fe200010e0622 */
[----:B------:R-:W-:-:S04]  /*7db0*/  LEA R36, P4, R37, R48, 0x2 ;  /* 0x0000003025247211 */ /* 0x000fc800078810ff */
[-C--:B------:R-:W-:Y:S01]  /*7dc0*/  LEA.HI.X R39, R0, R49.reuse, R34, 0x2, P5 ;  /* 0x0000003100277211 */ /* 0x080fe200028f1422 */
[----:B------:R-:W-:Y:S01]  /*7dd0*/  IMAD.IADD R0, R3, 0x1, R32 ;  /* 0x0000000103007824 */ /* 0x000fe200078e0220 */
[----:B------:R-:W-:-:S07]  /*7de0*/  LEA.HI.X R37, R37, R49, R44, 0x2, P4 ;  /* 0x0000003125257211 */ /* 0x000fce00020f142c */
.L_x_2142:
[----:B------:R0:W5:Y:S01]  /*7df0*/  LDG.E.128 R44, desc[UR36][R38.64] ;  /* 0x00000024262c7981 */ /* 0x000162000c1e1d00 */
[----:B------:R-:W-:Y:S01]  /*7e00*/  ISETP.NE.AND P2, PT, R2, RZ, PT ;  /* 0x000000ff0200720c */ /* 0x000fe20003f45270 */
[----:B------:R-:W-:-:S12]  /*7e10*/  @P1 BRA `(.L_x_2140) ;  /* 0x00000000002c1947 */ /* 0x000fd80003800000 */
        /* <DEDUP_REMOVED lines=11> */
.L_x_2140:
        /* <DEDUP_REMOVED lines=18> */
.L_x_2141:
[----:B------:R3:W4:Y:S01]  /*7ff0*/  LDS R11, [R0] ;  /* 0x00000000000b7984 */ /* 0x0007220000000800 */
[----:B--2---:R-:W-:Y:S01]  /*8000*/  IADD3 R36, P2, R36, 0x500, RZ ;  /* 0x0000050024247810 */ /* 0x004fe20007f5e0ff */
[----:B------:R-:W-:Y:S01]  /*8010*/  VIADD R43, R43, 0x4 ;  /* 0x000000042b2b7836 */ /* 0x000fe20000000000 */
[----:B0-----:R-:W-:-:S03]  /*8020*/  IADD3 R38, P4, R38, 0x500, RZ ;  /* 0x0000050026267810 */ /* 0x001fc60007f9e0ff */
[----:B------:R-:W-:Y:S01]  /*8030*/  IMAD.X R37, RZ, RZ, R37, P2 ;  /* 0x000000ffff257224 */ /* 0x000fe200010e0625 */
[----:B------:R-:W-:Y:S01]  /*8040*/  ISETP.GE.AND P2, PT, R43, R28, PT ;  /* 0x0000001c2b00720c */ /* 0x000fe20003f46270 */
[----:B------:R-:W-:Y:S02]  /*8050*/  IMAD.X R39, RZ, RZ, R39, P4 ;  /* 0x000000ffff277224 */ /* 0x000fe400020e0627 */
[----:B---3--:R-:W-:Y:S02]  /*8060*/  VIADD R0, R0, 0x10 ;  /* 0x0000001000007836 */ /* 0x008fe40000000000 */
[C---:B----4-:R-:W-:Y:S01]  /*8070*/  FFMA.FTZ R8, R11.reuse, R32, R44 ;  /* 0x000000200b087223 */ /* 0x050fe2000001002c */
[C---:B------:R-:W-:Y:S01]  /*8080*/  FFMA.FTZ R9, R11.reuse, R33, R48 ;  /* 0x000000210b097223 */ /* 0x040fe20000010030 */
[C---:B------:R-:W-:Y:S01]  /*8090*/  FFMA.FTZ R10, R11.reuse, R34, R45 ;  /* 0x000000220b0a7223 */ /* 0x040fe2000001002d */
[----:B------:R-:W-:-:S05]  /*80a0*/  FFMA.FTZ R11, R11, R35, R46 ;  /* 0x000000230b0b7223 */ /* 0x000fca000001002e */
[----:B------:R-:W-:Y:S05]  /*80b0*/  @!P2 BRA `(.L_x_2142) ;  /* 0xfffffffc004ca947 */ /* 0x000fea000383ffff */
.L_x_2136:
[----:B------:R-:W-:Y:S05]  /*80c0*/  BSYNC B1 ;  /* 0x0000000000017941 */ /* 0x000fea0003800000 */
.L_x_2135:
[----:B------:R-:W-:-:S13]  /*80d0*/  ISETP.GE.AND P2, PT, R29, R18, PT ;  /* 0x000000121d00720c */ /* 0x000fda0003f46270 */
[----:B------:R-:W-:Y:S05]  /*80e0*/  @P2 BRA `(.L_x_2134) ;  /* 0x0000000c000c2947 */ /* 0x000fea0003800000 */
[----:B------:R-:W0:Y:S01]  /*80f0*/  LDC.64 R32, c[0x0][0x2e8] ;  /* 0x0000ba00ff207b82 */ /* 0x000e220000000a00 */
[----:B------:R-:W-:Y:S01]  /*8100*/  IADD3 R0, -R20, -0x2, R25 ;  /* 0xfffffffe14007810 */ /* 0x000fe20007ffe119 */
[----:B------:R-:W-:Y:S01]  /*8110*/  ULDC UR4, c[0x0][0x288] ;  /* 0x0000a20000047ab9 */ /* 0x000fe20000000800 */
[----:B------:R-:W-:Y:S01]  /*8120*/  BSSY B1, `(.L_x_2143) ;  /* 0x000003f000017945 */ /* 0x000fe20003800000 */
[----:B------:R-:W-:Y:S01]  /*8130*/  IMAD R35, R24, UR4, R17 ;  /* 0x0000000418237c24 */ /* 0x000fe2000f8e0211 */
[----:B------:R-:W-:-:S03]  /*8140*/  IADD3 R0, R0, -R5, RZ ;  /* 0x8000000500007210 */ /* 0x000fc60007ffe0ff */
[----:B------:R-:W-:Y:S01]  /*8150*/  IMAD R35, R35, 0x50, R6 ;  /* 0x0000005023237824 */ /* 0x000fe200078e0206 */
[----:B------:R-:W-:-:S03]  /*8160*/  LOP3.LUT P2, RZ, R0, 0x2, RZ, 0xc0, !PT ;  /* 0x0000000200ff7812 */ /* 0x000fc6000784c0ff */
[----:B0-----:R-:W-:-:S10]  /*8170*/  IMAD.WIDE R32, R35, 0x4, R32 ;  /* 0x0000000423207825 */ /* 0x001fd400078e0220 */
[----:B------:R-:W-:Y:S05]  /*8180*/  @P2 BRA `(.L_x_2144) ;  /* 0x0000000000e02947 */ /* 0x000fea0003800000 */
[----:B------:R-:W0:Y:S01]  /*8190*/  LDC R36, c[0x0][0x284] ;  /* 0x0000a100ff247b82 */ /* 0x000e220000000800 */
[----:B------:R-:W-:Y:S01]  /*81a0*/  BSSY B2, `(.L_x_2145) ;  /* 0x0000035000027945 */ /* 0x000fe20003800000 */
[----:B0-----:R-:W-:-:S13]  /*81b0*/  ISETP.GE.AND P2, PT, R29, R36, PT ;  /* 0x000000241d00720c */ /* 0x001fda0003f46270 */
[----:B------:R-:W-:Y:S05]  /*81c0*/  @!P2 BRA `(.L_x_2146) ;  /* 0x0000000000c8a947 */ /* 0x000fea0003800000 */
[----:B------:R-:W-:Y:S01]  /*81d0*/  IABS R37, R36 ;  /* 0x0000002400257213 */ /* 0x000fe20000000000 */
[----:B------:R-:W-:Y:S01]  /*81e0*/  IMAD.MOV.U32 R34, RZ, RZ, RZ ;  /* 0x000000ffff227224 */ /* 0x000fe200078e00ff */
[----:B------:R-:W-:Y:S01]  /*81f0*/  ISETP.GE.AND P2, PT, R29, RZ, PT ;  /* 0x000000ff1d00720c */ /* 0x000fe20003f46270 */
[----:B------:R-:W-:Y:S01]  /*8200*/  ULDC.64 UR4, c[0x0][0x250] ;  /* 0x0000940000047ab9 */ /* 0x000fe20000000a00 */
[----:B------:R-:W0:Y:S01]  /*8210*/  I2F.RP R38, R37 ;  /* 0x0000002500267306 */ /* 0x000e220000209400 */
[----:B------:R-:W-:Y:S01]  /*8220*/  ISETP.NE.AND P4, PT, R36, RZ, PT ;  /* 0x000000ff2400720c */ /* 0x000fe20003f85270 */
[----:B------:R2:W3:Y:S06]  /*8230*/  LDS R45, [R42] ;  /* 0x000000002a2d7984 */ /* 0x0004ec0000000800 */
[----:B0-----:R-:W0:Y:S02]  /*8240*/  MUFU.RCP R38, R38 ;  /* 0x0000002600267308 */ /* 0x001e240000001000 */
[----:B0-----:R-:W-:-:S06]  /*8250*/  VIADD R39, R38, 0xffffffe ;  /* 0x0ffffffe26277836 */ /* 0x001fcc0000000000 */
[----:B------:R-:W0:Y:S02]  /*8260*/  F2I.FTZ.U32.TRUNC.NTZ R35, R39 ;  /* 0x0000002700237305 */ /* 0x000e24000021f000 */
[----:B0-----:R-:W-:-:S04]  /*8270*/  IMAD.MOV R28, RZ, RZ, -R35 ;  /* 0x000000ffff1c7224 */ /* 0x001fc800078e0a23 */
        /* <DEDUP_REMOVED lines=22> */
[----:B--23--:R-:W-:Y:S05]  /*83e0*/  @P1 BRA `(.L_x_2147) ;  /* 0x0000000000301947 */ /* 0x00cfea0003800000 */
[----:B------:R-:W-:Y:S01]  /*83f0*/  ISETP.NE.AND P5, PT, R2, RZ, PT ;  /* 0x000000ff0200720c */ /* 0x000fe20003fa5270 */
        /* <DEDUP_REMOVED lines=11> */
.L_x_2147:
[C---:B-----5:R-:W-:Y:S01]  /*84b0*/  FFMA.FTZ R8, R45.reuse, R36, R8 ;  /* 0x000000242d087223 */ /* 0x060fe20000010008 */
[C---:B------:R-:W-:Y:S01]  /*84c0*/  FFMA.FTZ R9, R45.reuse, R37, R9 ;  /* 0x000000252d097223 */ /* 0x040fe20000010009 */
[C---:B------:R-:W-:Y:S01]  /*84d0*/  FFMA.FTZ R10, R45.reuse, R38, R10 ;  /* 0x000000262d0a7223 */ /* 0x040fe2000001000a */
[----:B------:R-:W-:-:S07]  /*84e0*/  FFMA.FTZ R11, R45, R39, R11 ;  /* 0x000000272d0b7223 */ /* 0x000fce000001000b */
.L_x_2146:
[----:B------:R-:W-:Y:S05]  /*84f0*/  BSYNC B2 ;  /* 0x0000000000027941 */ /* 0x000fea0003800000 */
.L_x_2145:
[----:B------:R-:W-:-:S07]  /*8500*/  VIADD R29, R29, 0x2 ;  /* 0x000000021d1d7836 */ /* 0x000fce0000000000 */
.L_x_2144:
[----:B------:R-:W-:Y:S05]  /*8510*/  BSYNC B1 ;  /* 0x0000000000017941 */ /* 0x000fea0003800000 */
.L_x_2143:
[----:B------:R-:W-:-:S13]  /*8520*/  LOP3.LUT P2, RZ, R0, 0xfffffffe, RZ, 0xc0, !PT ;  /* 0xfffffffe00ff7812 */ /* 0x000fda000784c0ff */
[----:B------:R-:W-:Y:S05]  /*8530*/  @!P2 BRA `(.L_x_2134) ;  /* 0x0000000400f8a947 */ /* 0x000fea0003800000 */
[----:B------:R-:W-:Y:S02]  /*8540*/  IMAD.SHL.U32 R0, R5, 0x4, RZ ;  /* 0x0000000405007824 */ /* 0x000fe400078e00ff */
[----:B------:R-:W-:Y:S02]  /*8550*/  IMAD.MOV.U32 R28, RZ, RZ, 0x50 ;  /* 0x00000050ff1c7424 */ /* 0x000fe400078e00ff */
[C---:B------:R-:W-:Y:S02]  /*8560*/  IMAD R0, R29.reuse, 0x4, -R0 ;  /* 0x000000041d007824 */ /* 0x040fe400078e0a00 */
[----:B0-----:R-:W-:Y:S02]  /*8570*/  IMAD.MOV.U32 R36, RZ, RZ, RZ ;  /* 0x000000ffff247224 */ /* 0x001fe400078e00ff */
[----:B------:R-:W-:Y:S01]  /*8580*/  IMAD R28, R29, R28, 0xa0 ;  /* 0x000000a01d1c7424 */ /* 0x000fe200078e021c */
[----:B------:R-:W-:-:S07]  /*8590*/  IADD3 R39, R3, R0, RZ ;  /* 0x0000000003277210 */ /* 0x000fce0007ffe0ff */
.L_x_2154:
        /* <DEDUP_REMOVED lines=12> */
[----:B------:R-:W-:Y:S01]  /*8660*/  IMAD.MOV.U32 R34, RZ, RZ, RZ ;  /* 0x000000ffff227224 */ /* 0x000fe200078e00ff */
[----:B------:R-:W-:Y:S01]  /*8670*/  ISETP.GE.AND P2, PT, R29, RZ, PT ;  /* 0x000000ff1d00720c */ /* 0x000fe20003f46270 */
[----:B------:R-:W-:Y:S01]  /*8680*/  ULDC UR4, c[0x0][0x29c] ;  /* 0x0000a70000047ab9 */ /* 0x000fe20000000800 */
[----:B------:R-:W0:Y:S01]  /*8690*/  I2F.RP R40, R37 ;  /* 0x0000002500287306 */ /* 0x000e220000209400 */
[----:B------:R-:W-:-:S07]  /*86a0*/  ISETP.NE.AND P4, PT, R54, RZ, PT ;  /* 0x000000ff3600720c */ /* 0x000fce0003f85270 */
        /* <DEDUP_REMOVED lines=26> */
[----:B0-2---:R-:W-:Y:S05]  /*8850*/  @P1 BRA `(.L_x_2150) ;  /* 0x0000000000301947 */ /* 0x005fea0003800000 */
        /* <DEDUP_REMOVED lines=12> */
.L_x_2150:
[C---:B-----5:R-:W-:Y:S01]  /*8920*/  FFMA.FTZ R8, R37.reuse, R40, R8 ;  /* 0x0000002825087223 */ /* 0x060fe20000010008 */
[C---:B------:R-:W-:Y:S01]  /*8930*/  FFMA.FTZ R9, R37.reuse, R41, R9 ;  /* 0x0000002925097223 */ /* 0x040fe20000010009 */
[C---:B------:R-:W-:Y:S01]  /*8940*/  FFMA.FTZ R10, R37.reuse, R42, R10 ;  /* 0x0000002a250a7223 */ /* 0x040fe2000001000a */
[----:B------:R-:W-:-:S07]  /*8950*/  FFMA.FTZ R11, R37, R43, R11 ;  /* 0x0000002b250b7223 */ /* 0x000fce000001000b */
.L_x_2149:
[----:B------:R-:W-:Y:S05]  /*8960*/  BSYNC B1 ;  /* 0x0000000000017941 */ /* 0x000fea0003800000 */
.L_x_2148:
[----:B------:R-:W-:Y:S01]  /*8970*/  VIADD R37, R29, 0x2 ;  /* 0x000000021d257836 */ /* 0x000fe20000000000 */
[----:B------:R-:W-:Y:S04]  /*8980*/  BSSY B1, `(.L_x_2151) ;  /* 0x0000034000017945 */ /* 0x000fe80003800000 */
[----:B------:R-:W-:-:S13]  /*8990*/  ISETP.GE.AND P2, PT, R37, R54, PT ;  /* 0x000000362500720c */ /* 0x000fda0003f46270 */
[----:B------:R-:W-:Y:S05]  /*89a0*/  @!P2 BRA `(.L_x_2152) ;  /* 0x0000000000c4a947 */ /* 0x000fea0003800000 */
[----:B0-----:R-:W-:Y:S01]  /*89b0*/  IABS R41, R54 ;  /* 0x0000003600297213 */ /* 0x001fe20000000000 */
[----:B------:R-:W-:Y:S01]  /*89c0*/  HFMA2.MMA R34, -RZ, RZ, 0, 0 ;  /* 0x00000000ff227435 */ /* 0x000fe200000001ff */
        /* <DEDUP_REMOVED lines=9> */
[----:B------:R-:W-:Y:S02]  /*8a60*/  IABS R0, R37 ;  /* 0x0000002500007213 */ /* 0x000fe40000000000 */
[----:B------:R0:W2:Y:S01]  /*8a70*/  LDS R37, [R38+0x8] ;  /* 0x0000080026257984 */ /* 0x0000a20000000800 */
        /* <DEDUP_REMOVED lines=32> */
.L_x_2153:
[C---:B-----5:R-:W-:Y:S01]  /*8c80*/  FFMA.FTZ R8, R37.reuse, R40, R8 ;  /* 0x0000002825087223 */ /* 0x060fe20000010008 */
[C---:B------:R-:W-:Y:S01]  /*8c90*/  FFMA.FTZ R9, R37.reuse, R41, R9 ;  /* 0x0000002925097223 */ /* 0x040fe20000010009 */
[C---:B------:R-:W-:Y:S01]  /*8ca0*/  FFMA.FTZ R10, R37.reuse, R42, R10 ;  /* 0x0000002a250a7223 */ /* 0x040fe2000001000a */
[----:B------:R-:W-:-:S07]  /*8cb0*/  FFMA.FTZ R11, R37, R43, R11 ;  /* 0x0000002b250b7223 */ /* 0x000fce000001000b */
.L_x_2152:
[----:B------:R-:W-:Y:S05]  /*8cc0*/  BSYNC B1 ;  /* 0x0000000000017941 */ /* 0x000fea0003800000 */
.L_x_2151:
[----:B------:R-:W-:Y:S02]  /*8cd0*/  VIADD R29, R29, 0x4 ;  /* 0x000000041d1d7836 */ /* 0x000fe40000000000 */
[----:B------:R-:W-:Y:S02]  /*8ce0*/  VIADD R36, R36, 0x10 ;  /* 0x0000001024247836 */ /* 0x000fe40000000000 */
[----:B------:R-:W-:Y:S01]  /*8cf0*/  VIADD R28, R28, 0x140 ;  /* 0x000001401c1c7836 */ /* 0x000fe20000000000 */
[----:B------:R-:W-:-:S13]  /*8d00*/  ISETP.GE.AND P2, PT, R29, R18, PT ;  /* 0x000000121d00720c */ /* 0x000fda0003f46270 */
[----:B------:R-:W-:Y:S05]  /*8d10*/  @!P2 BRA `(.L_x_2154) ;  /* 0xfffffff80020a947 */ /* 0x000fea000383ffff */
.L_x_2134:
[----:B------:R-:W-:Y:S05]  /*8d20*/  BSYNC B0 ;  /* 0x0000000000007941 */ /* 0x000fea0003800000 */
.L_x_2133:
[----:B------:R-:W-:Y:S01]  /*8d30*/  ISETP.GT.OR P0, PT, R4, 0x13, P0 ;  /* 0x000000130400780c */ /* 0x000fe20000704670 */
[----:B------:R-:W-:-:S12]  /*8d40*/  BSSY B0, `(.L_x_2155) ;  /* 0x000002e000007945 */ /* 0x000fd80003800000 */
[----:B------:R-:W-:Y:S05]  /*8d50*/  @P0 BRA `(.L_x_2156) ;  /* 0x0000000000b00947 */ /* 0x000fea0003800000 */
[----:B----4-:R-:W1:Y:S01]  /*8d60*/  LDC.64 R32, c[0x0][0x250] ;  /* 0x00009400ff207b82 */ /* 0x010e620000000a00 */
[----:B------:R-:W-:-:S04]  /*8d70*/  IMAD.MOV.U32 R0, RZ, RZ, 0x50 ;  /* 0x00000050ff007424 */ /* 0x000fc800078e00ff */
[----:B------:R-:W-:-:S05]  /*8d80*/  IMAD R0, R25, R0, -0x50 ;  /* 0xffffffb019007424 */ /* 0x000fca00078e0200 */
[----:B------:R-:W-:-:S04]  /*8d90*/  IADD3 R3, P0, R21, R0, RZ ;  /* 0x0000000015037210 */ /* 0x000fc80007f1e0ff */
[----:B------:R-:W-:Y:S02]  /*8da0*/  LEA.HI.X.SX32 R0, R0, R19, 0x1, P0 ;  /* 0x0000001300007211 */ /* 0x000fe400000f0eff */
[----:B-1----:R-:W-:-:S04]  /*8db0*/  LEA R26, P0, R3, R32, 0x2 ;  /* 0x00000020031a7211 */ /* 0x002fc800078010ff */
[----:B------:R-:W-:-:S05]  /*8dc0*/  LEA.HI.X R27, R3, R33, R0, 0x2, P0 ;  /* 0x00000021031b7211 */ /* 0x000fca00000f1400 */
[----:B0-----:R0:W5:Y:S01]  /*8dd0*/  LDG.E.128 R28, desc[UR36][R26.64] ;  /* 0x000000241a1c7981 */ /* 0x001162000c1e1d00 */
[----:B------:R-:W-:Y:S04]  /*8de0*/  BSSY B1, `(.L_x_2157) ;  /* 0x0000017000017945 */ /* 0x000fe80003800000 */
[----:B------:R-:W-:Y:S05]  /*8df0*/  @P1 BRA `(.L_x_2158) ;  /* 0x0000000000541947 */ /* 0x000fea0003800000 */
[----:B------:R-:W-:-:S13]  /*8e00*/  ISETP.NE.AND P2, PT, R2, RZ, PT ;  /* 0x000000ff0200720c */ /* 0x000fda0003f45270 */
[----:B------:R-:W1:Y:S08]  /*8e10*/  @P2 LDC R0, c[0x0][0x288] ;  /* 0x0000a200ff002b82 */ /* 0x000e700000000800 */
[----:B------:R-:W2:Y:S01]  /*8e20*/  @P2 LDC.64 R2, c[0x0][0x2e8] ;  /* 0x0000ba00ff022b82 */ /* 0x000ea20000000a00 */
[----:B-1----:R-:W-:-:S04]  /*8e30*/  @P2 IMAD R17, R24, R0, R17 ;  /* 0x0000000018112224 */ /* 0x002fc800078e0211 */
[----:B------:R-:W-:-:S04]  /*8e40*/  @P2 IMAD R17, R17, 0x50, R6 ;  /* 0x0000005011112824 */ /* 0x000fc800078e0206 */
[----:B--2---:R-:W-:-:S06]  /*8e50*/  @P2 IMAD.WIDE R24, R17, 0x4, R2 ;  /* 0x0000000411182825 */ /* 0x004fcc00078e0202 */
[----:B0-----:R-:W2:Y:S01]  /*8e60*/  @P2 LDG.E.128 R24, desc[UR36][R24.64] ;  /* 0x0000002418182981 */ /* 0x001ea2000c1e1d00 */
        /* <DEDUP_REMOVED lines=14> */
.L_x_2158:
[----:B------:R-:W-:Y:S05]  /*8f50*/  BSYNC B1 ;  /* 0x0000000000017941 */ /* 0x000fea0003800000 */
.L_x_2157:
[----:B------:R-:W2:Y:S01]  /*8f60*/  S2UR UR5, SR_CgaCtaId ;  /* 0x00000000000579c3 */ /* 0x000ea20000008800 */
[----:B------:R-:W-:Y:S01]  /*8f70*/  UMOV UR4, 0x400 ;  /* 0x0000040000047882 */ /* 0x000fe20000000000 */
[----:B------:R-:W-:Y:S01]  /*8f80*/  IMAD.IADD R18, R18, 0x1, -R5 ;  /* 0x0000000112127824 */ /* 0x000fe200078e0a05 */
[----:B------:R-:W-:-:S04]  /*8f90*/  UIADD3 UR4, UR4, 0x410, URZ ;  /* 0x0000041004047890 */ /* 0x000fc8000fffe03f */
[----:B--2---:R-:W-:-:S06]  /*8fa0*/  ULEA UR4, UR5, UR4, 0x18 ;  /* 0x0000000405047291 */ /* 0x004fcc000f8ec03f */
[----:B-1----:R-:W-:-:S04]  /*8fb0*/  IMAD.U32 R3, RZ, RZ, UR4 ;  /* 0x00000004ff037e24 */ /* 0x002fc8000f8e00ff */
[----:B------:R-:W-:-:S06]  /*8fc0*/  IMAD R5, R18, 0x4, R3 ;  /* 0x0000000412057824 */ /* 0x000fcc00078e0203 */
[----:B------:R-:W1:Y:S02]  /*8fd0*/  LDS R5, [R5] ;  /* 0x0000000005057984 */ /* 0x000e640000000800 */
[C---:B-1---5:R-:W-:Y:S01]  /*8fe0*/  FFMA.FTZ R8, R5.reuse, R28, R8 ;  /* 0x0000001c05087223 */ /* 0x062fe20000010008 */
[C---:B------:R-:W-:Y:S01]  /*8ff0*/  FFMA.FTZ R9, R5.reuse, R29, R9 ;  /* 0x0000001d05097223 */ /* 0x040fe20000010009 */
[C---:B------:R-:W-:Y:S01]  /*9000*/  FFMA.FTZ R10, R5.reuse, R30, R10 ;  /* 0x0000001e050a7223 */ /* 0x040fe2000001000a */
[----:B------:R-:W-:-:S07]  /*9010*/  FFMA.FTZ R11, R5, R31, R11 ;  /* 0x0000001f050b7223 */ /* 0x000fce000001000b */
.L_x_2156:
[----:B------:R-:W-:Y:S05]  /*9020*/  BSYNC B0 ;  /* 0x0000000000007941 */ /* 0x000fea0003800000 */
.L_x_2155:
        /* <DEDUP_REMOVED lines=9> */
[----:B------:R-:W-:-:S09]  /*90c0*/  ISETP.GT.AND P2, PT, R22, 0x1f, PT ;  /* 0x0000001f1600780c */ /* 0x000fd20003f44270 */
        /* <DEDUP_REMOVED lines=8> */
.L_x_2159:
[----:B------:R-:W-:Y:S05]  /*9150*/  @P0 EXIT ;  /* 0x000000000000094d */ /* 0x000fea0003800000 */
[----:B------:R-:W2:Y:S02]  /*9160*/  LDC R0, c[0x0][0x308] ;  /* 0x0000c200ff007b82 */ /* 0x000ea40000000800 */
[----:B--2---:R-:W-:-:S13]  /*9170*/  ISETP.NE.AND P0, PT, R0, 0x2, PT ;  /* 0x000000020000780c */ /* 0x004fda0003f05270 */
[----:B------:R-:W2:Y:S01]  /*9180*/  @P0 LDC.64 R2, c[0x0][0x210] ;  /* 0x00008400ff020b82 */ /* 0x000ea20000000a00 */
[----:B------:R-:W-:-:S04]  /*9190*/  @P0 IMAD R5, R7, 0x50, R6 ;  /* 0x0000005007050824 */ /* 0x000fc800078e0206 */
[----:B--2---:R-:W-:-:S05]  /*91a0*/  @P0 IMAD.WIDE R2, R5, 0x4, R2 ;  /* 0x0000000405020825 */ /* 0x004fca00078e0202 */
        /* <DEDUP_REMOVED lines=11> */
[----:B------:R-:W5:Y:S01]  /*9260*/  F2I.S8.NTZ R9, R9 ;  /* 0x0000000900097305 */ /* 0x000f620000202100 */
[----:B--2---:R-:W-:-:S07]  /*9270*/  PRMT R0, R8, 0x8880, RZ ;  /* 0x0000888008007816 */ /* 0x004fce00000000ff */
[----:B------:R-:W2:Y:S01]  /*9280*/  F2I.S8.NTZ R10, R10 ;  /* 0x0000000a000a7305 */ /* 0x000ea20000202100 */
[----:B------:R-:W-:Y:S02]  /*9290*/  PRMT R0, R0, 0x7710, RZ ;  /* 0x0000771000007816 */ /* 0x000fe400000000ff */
[----:B-----5:R-:W-:-:S05]  /*92a0*/  PRMT R4, R9, 0x8880, RZ ;  /* 0x0000888009047816 */ /* 0x020fca00000000ff */
[----:B------:R-:W5:Y:S01]  /*92b0*/  F2I.S8.NTZ R11, R11 ;  /* 0x0000000b000b7305 */ /* 0x000f620000202100 */
[----:B------:R-:W-:Y:S02]  /*92c0*/  LOP3.LUT R3, R0, 0xff, RZ, 0xc0, !PT ;  /* 0x000000ff00037812 */ /* 0x000fe400078ec0ff */
[----:B------:R-:W-:Y:S02]  /*92d0*/  PRMT R2, R4, 0x7710, RZ ;  /* 0x0000771004027816 */ /* 0x000fe400000000ff */
[----:B--2---:R-:W-:Y:S02]  /*92e0*/  PRMT R0, R10, 0x8880, RZ ;  /* 0x000088800a007816 */ /* 0x004fe400000000ff */
[----:B------:R-:W-:Y:S02]  /*92f0*/  PRMT R3, R2, 0x7604, R3 ;  /* 0x0000760402037816 */ /* 0x000fe40000000003 */
[----:B------:R-:W-:Y:S02]  /*9300*/  PRMT R0, R0, 0x7710, RZ ;  /* 0x0000771000007816 */ /* 0x000fe400000000ff */
[----:B------:R-:W-:-:S02]  /*9310*/  IADD3 R2, P0, R6, UR4, RZ ;  /* 0x0000000406027c10 */ /* 0x000fc4000ff1e0ff */
[----:B-----5:R-:W-:Y:S02]  /*9320*/  PRMT R4, R11, 0x8880, RZ ;  /* 0x000088800b047816 */ /* 0x020fe400000000ff */
[----:B------:R-:W-:Y:S02]  /*9330*/  PRMT R5, R0, 0x7054, R3 ;  /* 0x0000705400057816 */ /* 0x000fe40000000003 */
[----:B------:R-:W-:Y:S02]  /*9340*/  PRMT R4, R4, 0x7710, RZ ;  /* 0x0000771004047816 */ /* 0x000fe400000000ff */
[----:B------:R-:W-:Y:S02]  /*9350*/  LEA.HI.X.SX32 R3, R6, UR5, 0x1, P0 ;  /* 0x0000000506037c11 */ /* 0x000fe400080f0eff */
[----:B------:R-:W-:-:S05]  /*9360*/  PRMT R5, R4, 0x654, R5 ;  /* 0x0000065404057816 */ /* 0x000fca0000000005 */
[----:B------:R-:W-:Y:S01]  /*9370*/  STG.E desc[UR36][R2.64], R5 ;  /* 0x0000000502007986 */ /* 0x000fe2000c101924 */
[----:B------:R-:W-:Y:S05]  /*9380*/  EXIT ;  /* 0x000000000000794d */ /* 0x000fea0003800000 */
.L_x_1963:
[----:B------:R-:W-:Y:S02]  /*9390*/  IMAD.MOV.U32 R12, RZ, RZ, 0x10 ;  /* 0x00000010ff0c7424 */ /* 0x000fe400078e00ff */
[----:B---3--:R-:W-:Y:S02]  /*93a0*/  IMAD.MOV.U32 R11, RZ, RZ, 0x1f ;  /* 0x0000001fff0b7424 */ /* 0x008fe400078e00ff */
[----:B-1----:R-:W-:-:S07]  /*93b0*/  IMAD.MOV.U32 R15, RZ, RZ, -0x1 ;  /* 0xffffffffff0f7424 */ /* 0x002fce00078e00ff */
[----:B------:R-:W-:Y:S05]  /*93c0*/  WARPSYNC.COLLECTIVE R15, `(.L_x_2160) ;  /* 0x000000000f087348 */ /* 0x000fea0003c00000 */
[----:B------:R0:W1:Y:S02]  /*93d0*/  SHFL.BFLY P6, R14, R13, R12, R11 ;  /* 0x0c00000c0d0e7389 */ /* 0x00006400000c000b */
[----:B01----:R-:W-:Y:S01]  /*93e0*/  ENDCOLLECTIVE ;  /* 0x000000000000791b */ /* 0x003fe20003800000 */
.L_x_2160:
[----:B------:R-:W-:Y:S02]  /*93f0*/  IMAD.MOV.U32 R12, RZ, RZ, 0x8 ;  /* 0x00000008ff0c7424 */ /* 0x000fe400078e00ff */
[----:B------:R-:W-:-:S04]  /*9400*/  FADD.FTZ R0, R13, R14 ;  /* 0x0000000e0d007221 */ /* 0x000fc80000010000 */
[----:B------:R-:W-:-:S07]  /*9410*/  IMAD.MOV.U32 R13, RZ, RZ, R0 ;  /* 0x000000ffff0d7224 */ /* 0x000fce00078e0000 */
[----:B------:R-:W-:Y:S05]  /*9420*/  WARPSYNC.COLLECTIVE R15, `(.L_x_2161) ;  /* 0x000000000f087348 */ /* 0x000fea0003c00000 */
[----:B------:R0:W1:Y:S02]  /*9430*/  SHFL.BFLY P6, R14, R13, R12, R11 ;  /* 0x0c00000c0d0e7389 */ /* 0x00006400000c000b */
[----:B01----:R-:W-:Y:S01]  /*9440*/  ENDCOLLECTIVE ;  /* 0x000000000000791b */ /* 0x003fe20003800000 */
.L_x_2161:
[----:B------:R-:W-:Y:S02]  /*9450*/  IMAD.MOV.U32 R12, RZ, RZ, 0x4 ;  /* 0x00000004ff0c7424 */ /* 0x000fe400078e00ff */
[----:B------:R-:W-:-:S04]  /*9460*/  FADD.FTZ R3, R0, R14 ;  /* 0x0000000e00037221 */ /* 0x000fc80000010000 */
[----:B------:R-:W-:-:S07]  /*9470*/  IMAD.MOV.U32 R13, RZ, RZ, R3 ;  /* 0x000000ffff0d7224 */ /* 0x000fce00078e0003 */
[----:B------:R-:W-:Y:S05]  /*9480*/  WARPSYNC.COLLECTIVE R15, `(.L_x_2162) ;  /* 0x000000000f087348 */ /* 0x000fea0003c00000 */
[----:B------:R0:W1:Y:S02]  /*9490*/  SHFL.BFLY P6, R14, R13, R12, R11 ;  /* 0x0c00000c0d0e7389 */ /* 0x00006400000c000b */
[----:B01----:R-:W-:Y:S01]  /*94a0*/  ENDCOLLECTIVE ;  /* 0x000000000000791b */ /* 0x003fe20003800000 */
.L_x_2162:
[----:B------:R-:W-:Y:S02]  /*94b0*/  IMAD.MOV.U32 R12, RZ, RZ, 0x2 ;  /* 0x00000002ff0c7424 */ /* 0x000fe400078e00ff */
[----:B------:R-:W-:-:S04]  /*94c0*/  FADD.FTZ R4, R3, R14 ;  /* 0x0000000e03047221 */ /* 0x000fc80000010000 */
[----:B------:R-:W-:-:S07]  /*94d0*/  IMAD.MOV.U32 R13, RZ, RZ, R4 ;  /* 0x000000ffff0d7224 */ /* 0x000fce00078e0004 */
[----:B------:R-:W-:Y:S05]  /*94e0*/  WARPSYNC.COLLECTIVE R15, `(.L_x_2163) ;  /* 0x000000000f087348 */ /* 0x000fea0003c00000 */
[----:B------:R0:W1:Y:S02]  /*94f0*/  SHFL.BFLY P6, R14, R13, R12, R11 ;  /* 0x0c00000c0d0e7389 */ /* 0x00006400000c000b */
[----:B01----:R-:W-:Y:S01]  /*9500*/  ENDCOLLECTIVE ;  /* 0x000000000000791b */ /* 0x003fe20003800000 */
.L_x_2163:
[----:B------:R-:W-:Y:S02]  /*9510*/  IMAD.MOV.U32 R12, RZ, RZ, 0x1 ;  /* 0x00000001ff0c7424 */ /* 0x000fe400078e00ff */
[----:B------:R-:W-:-:S04]  /*9520*/  FADD.FTZ R6, R4, R14 ;  /* 0x0000000e04067221 */ /* 0x000fc80000010000 */
[----:B------:R-:W-:-:S07]  /*9530*/  IMAD.MOV.U32 R13, RZ, RZ, R6 ;  /* 0x000000ffff0d7224 */ /* 0x000fce00078e0006 */
[----:B------:R-:W-:Y:S05]  /*9540*/  WARPSYNC.COLLECTIVE R15, `(.L_x_2164) ;  /* 0x000000000f087348 */ /* 0x000fea0003c00000 */
[----:B------:R0:W1:Y:S02]  /*9550*/  SHFL.BFLY P6, R14, R13, R12, R11 ;  /* 0x0c00000c0d0e7389 */ /* 0x00006400000c000b */
[----:B01----:R-:W-:Y:S01]  /*9560*/  ENDCOLLECTIVE ;  /* 0x000000000000791b */ /* 0x003fe20003800000 */
.L_x_2164:
[----:B------:R-:W-:Y:S05]  /*9570*/  BRA `(.L_x_2165) ;  /* 0xffffff8800487947 */ /* 0x000fea000383ffff */
.L_x_2097:
[----:B------:R-:W-:Y:S01]  /*9580*/  BSSY B1, `(.L_x_2166) ;  /* 0x0000007000017945 */ /* 0x000fe20003800000 */
[----:B------:R-:W-:Y:S01]  /*9590*/  IMAD.MOV.U32 R12, RZ, RZ, 0x2 ;  /* 0x00000002ff0c7424 */ /* 0x000fe200078e00ff */
[----:B-12---:R-:W-:Y:S01]  /*95a0*/  MOV R15, 0xffffffff ;  /* 0xffffffff000f7802 */ /* 0x006fe20000000f00 */
[----:B------:R-:W-:-:S07]  /*95b0*/  IMAD.MOV.U32 R11, RZ, RZ, 0x1f ;  /* 0x0000001fff0b7424 */ /* 0x000fce00078e00ff */
[----:B---34-:R-:W-:Y:S05]  /*95c0*/  WARPSYNC.COLLECTIVE R15, `(.L_x_2167) ;  /* 0x000000000f087348 */ /* 0x018fea0003c00000 */
[----:B------:R0:W1:Y:S02]  /*95d0*/  SHFL.BFLY P6, R14, R13, R12, R11 ;  /* 0x0c00000c0d0e7389 */ /* 0x00006400000c000b */
[----:B01-34-:R-:W-:Y:S01]  /*95e0*/  ENDCOLLECTIVE ;  /* 0x000000000000791b */ /* 0x01bfe20003800000 */
.L_x_2167:
[----:B------:R-:W-:Y:S05]  /*95f0*/  BSYNC B1 ;  /* 0x0000000000017941 */ /* 0x000fea0003800000 */
.L_x_2166:
[----:B------:R-:W-:Y:S01]  /*9600*/  FADD.FTZ R13, R13, R14 ;  /* 0x0000000e0d0d7221 */ /* 0x000fe20000010000 */
[----:B------:R-:W-:Y:S02]  /*9610*/  IMAD.MOV.U32 R12, RZ, RZ, 0x1 ;  /* 0x00000001ff0c7424 */ /* 0x000fe400078e00ff */
[----:B------:R-:W-:Y:S02]  /*9620*/  IMAD.MOV.U32 R11, RZ, RZ, 0x1f ;  /* 0x0000001fff0b7424 */ /* 0x000fe400078e00ff */
[----:B------:R-:W-:-:S07]  /*9630*/  IMAD.MOV.U32 R15, RZ, RZ, -0x1 ;  /* 0xffffffffff0f7424 */ /* 0x000fce00078e00ff */
[----:B------:R-:W-:Y:S05]  /*9640*/  WARPSYNC.COLLECTIVE R15, `(.L_x_2168) ;  /* 0x000000000f087348 */ /* 0x000fea0003c00000 */
[----:B------:R0:W1:Y:S02]  /*9650*/  SHFL.BFLY P6, R14, R13, R12, R11 ;  /* 0x0c00000c0d0e7389 */ /* 0x00006400000c000b */
[----:B01----:R-:W-:Y:S01]  /*9660*/  ENDCOLLECTIVE ;  /* 0x000000000000791b */ /* 0x003fe20003800000 */
.L_x_2168:
[----:B------:R-:W-:Y:S05]  /*9670*/  BRA `(.L_x_2169) ;  /* 0xffffffcc00587947 */ /* 0x000fea000383ffff */
.L_x_2101:
[----:B------:R-:W-:Y:S01]  /*9680*/  BSSY B0, `(.L_x_2170) ;  /* 0x0000008000007945 */ /* 0x000fe20003800000 */
[----:B------:R-:W-:Y:S02]  /*9690*/  IMAD.MOV.U32 R13, RZ, RZ, R124 ;  /* 0x000000ffff0d7224 */ /* 0x000fe400078e007c */
[----:B------:R-:W-:Y:S02]  /*96a0*/  IMAD.MOV.U32 R12, RZ, RZ, 0x10 ;  /* 0x00000010ff0c7424 */ /* 0x000fe400078e00ff */
[----:B-1----:R-:W-:Y:S02]  /*96b0*/  IMAD.MOV.U32 R11, RZ, RZ, 0x1f ;  /* 0x0000001fff0b7424 */ /* 0x002fe400078e00ff */
[----:B------:R-:W-:-:S07]  /*96c0*/  IMAD.MOV.U32 R15, RZ, RZ, -0x1 ;  /* 0xffffffffff0f7424 */ /* 0x000fce00078e00ff */
[----:B---34-:R-:W-:Y:S05]  /*96d0*/  WARPSYNC.COLLECTIVE R15, `(.L_x_2171) ;  /* 0x000000000f087348 */ /* 0x018fea0003c00000 */
[----:B------:R0:W1:Y:S02]  /*96e0*/  SHFL.BFLY P6, R14, R13, R12, R11 ;  /* 0x0c00000c0d0e7389 */ /* 0x00006400000c000b */
[----:B01-34-:R-:W-:Y:S01]  /*96f0*/  ENDCOLLECTIVE ;  /* 0x000000000000791b */ /* 0x01bfe20003800000 */
.L_x_2171:
[----:B------:R-:W-:Y:S05]  /*9700*/  BSYNC B0 ;  /* 0x0000000000007941 */ /* 0x000fea0003800000 */
.L_x_2170:
[----:B------:R-:W-:Y:S01]  /*9710*/  FMNMX.FTZ R13, R14, R124, !PT ;  /* 0x0000007c0e0d7209 */ /* 0x000fe20007810000 */
[----:B------:R-:W-:Y:S02]  /*9720*/  IMAD.MOV.U32 R12, RZ, RZ, 0x8 ;  /* 0x00000008ff0c7424 */ /* 0x000fe400078e00ff */
[----:B------:R-:W-:Y:S02]  /*9730*/  IMAD.MOV.U32 R11, RZ, RZ, 0x1f ;  /* 0x0000001fff0b7424 */ /* 0x000fe400078e00ff */
[----:B------:R-:W-:-:S07]  /*9740*/  IMAD.MOV.U32 R15, RZ, RZ, -0x1 ;  /* 0xffffffffff0f7424 */ /* 0x000fce00078e00ff */
[----:B------:R-:W-:Y:S05]  /*9750*/  WARPSYNC.COLLECTIVE R15, `(.L_x_2172) ;  /* 0x000000000f087348 */ /* 0x000fea0003c00000 */
[----:B------:R0:W1:Y:S02]  /*9760*/  SHFL.BFLY P6, R14, R13, R12, R11 ;  /* 0x0c00000c0d0e7389 */ /* 0x00006400000c000b */
[----:B01----:R-:W-:Y:S01]  /*9770*/  ENDCOLLECTIVE ;  /* 0x000000000000791b */ /* 0x003fe20003800000 */
.L_x_2172:
[----:B------:R-:W-:Y:S01]  /*9780*/  IMAD.MOV.U32 R12, RZ, RZ, 0x4 ;  /* 0x00000004ff0c7424 */ /* 0x000fe200078e00ff */
[----:B------:R-:W-:-:S05]  /*9790*/  FMNMX.FTZ R0, R13, R14, !PT ;  /* 0x0000000e0d007209 */ /* 0x000fca0007810000 */
[----:B------:R-:W-:-:S07]  /*97a0*/  IMAD.MOV.U32 R13, RZ, RZ, R0 ;  /* 0x000000ffff0d7224 */ /* 0x000fce00078e0000 */
[----:B------:R-:W-:Y:S05]  /*97b0*/  WARPSYNC.COLLECTIVE R15, `(.L_x_2173) ;  /* 0x000000000f087348 */ /* 0x000fea0003c00000 */
[----:B------:R0:W1:Y:S02]  /*97c0*/  SHFL.BFLY P6, R14, R13, R12, R11 ;  /* 0x0c00000c0d0e7389 */ /* 0x00006400000c000b */
[----:B01----:R-:W-:Y:S01]  /*97d0*/  ENDCOLLECTIVE ;  /* 0x000000000000791b */ /* 0x003fe20003800000 */
.L_x_2173:
[----:B------:R-:W-:Y:S05]  /*97e0*/  BRA `(.L_x_2174) ;  /* 0xffffffcc00ac7947 */ /* 0x000fea000383ffff */
.L_x_2175:
        /* <DEDUP_REMOVED lines=9> */
.L_x_3330:


//--------------------- .text._ZN4mmha33masked_multihead_attention_kernelItLi80ELi128ELi1ELi16ELi256ELb0ELb1EEEv26Multihead_attention_paramsIT_XT5_EE --------------------------
	.section	.text._ZN4mmha33masked_multihead_attention_kernelItLi80ELi128ELi1ELi16ELi256ELb0ELb1EEEv26Multihead_attention_paramsIT_XT5_EE,"ax",@progbits
	.align	128
        .global         _ZN4mmha33masked_multihead_attention_kernelItLi80ELi128ELi1ELi16ELi256ELb0ELb1EEEv26Multihead_attention_paramsIT_XT5_EE
        .type           _ZN4mmha33masked_multihead_attention_kernelItLi80ELi128ELi1ELi16ELi256ELb0ELb1EEEv26Multihead_attention_paramsIT_XT5_EE,@function
        .size           _ZN4mmha33masked_multihead_attention_kernelItLi80ELi128ELi1ELi16ELi256ELb0ELb1EEEv26Multihead_attention_paramsIT_XT5_EE,(.L_x_3331 - _ZN4mmha33masked_multihead_attention_kernelItLi80ELi128ELi1ELi16ELi256ELb0ELb1EEEv26Multihead_attention_paramsIT_XT5_EE)
        .other          _ZN4mmha33masked_multihead_attention_kernelItLi80ELi128ELi1ELi16ELi256ELb0ELb1EEEv26Multihead_attention_paramsIT_XT5_EE,@"STO_CUDA_ENTRY STV_DEFAULT"
_ZN4mmha33masked_multihead_attention_kernelItLi80ELi128ELi1ELi16ELi256ELb0ELb1EEEv26Multihead_attention_paramsIT_XT5_EE:
.text._ZN4mmha33masked_multihead_attention_kernelItLi80ELi128ELi1ELi16ELi256ELb0ELb1EEEv26Multihead_attention_paramsIT_XT5_EE:
        /* <DEDUP_REMOVED lines=12> */
.L_x_2176:
[----:B------:R-:W0:Y:S08]  /*00c0*/  LDC.64 R4, c[0x0][0x330] ;  /* 0x0000cc00ff047b82 */ /* 0x000e300000000a00 */
[----:B------:R-:W1:Y:S08]  /*00d0*/  LDC R11, c[0x0][0x280] ;  /* 0x0000a000ff0b7b82 */ /* 0x000e700000000800 */
[----:B------:R-:W2:Y:S01]  /*00e0*/  LDC R24, c[0x0][0x284] ;  /* 0x0000a100ff187b82 */ /* 0x000ea20000000800 */
[----:B------:R-:W-:Y:S01]  /*00f0*/  IMAD.MOV.U32 R16, RZ, RZ, RZ ;  /* 0x000000ffff107224 */ /* 0x000fe200078e00ff */
[----:B------:R-:W3:Y:S01]  /*0100*/  S2R R25, SR_TID.X ;  /* 0x0000000000197919 */ /* 0x000ee20000002100 */
[----:B------:R-:W-:Y:S01]  /*0110*/  ULDC UR4, c[0x0][0x288] ;  /* 0x0000a20000047ab9 */ /* 0x000fe20000000800 */
[----:B0-----:R-:W-:-:S04]  /*0120*/  ISETP.NE.U32.AND P0, PT, R4, RZ, PT ;  /* 0x000000ff0400720c */ /* 0x001fc80003f05070 */
[----:B------:R-:W-:Y:S02]  /*0130*/  ISETP.NE.AND.EX P0, PT, R5, RZ, PT, P0 ;  /* 0x000000ff0500720c */ /* 0x000fe40003f05300 */
[----:B-1----:R-:W-:-:S04]  /*0140*/  IABS R9, R11 ;  /* 0x0000000b00097213 */ /* 0x002fc80000000000 */
[----:B------:R-:W0:Y:S07]  /*0150*/  I2F.RP R0, R9 ;  /* 0x0000000900007306 */ /* 0x000e2e0000209400 */
[----:B------:R-:W1:Y:S08]  /*0160*/  @P0 LDC.64 R6, c[0x0][0x330] ;  /* 0x0000cc00ff060b82 */ /* 0x000e700000000a00 */
[----:B------:R-:W4:Y:S01]  /*0170*/  @P0 LDC R10, c[0x0][0x2c0] ;  /* 0x0000b000ff0a0b82 */ /* 0x000f220000000800 */
[----:B0-----:R-:W0:Y:S01]  /*0180*/  MUFU.RCP R0, R0 ;  /* 0x0000000000007308 */ /* 0x001e220000001000 */
[----:B-1----:R-:W-:-:S05]  /*0190*/  @P0 IMAD.WIDE R6, R2, 0x4, R6 ;  /* 0x0000000402060825 */ /* 0x002fca00078e0206 */
[----:B------:R1:W4:Y:S01]  /*01a0*/  @P0 LDG.E R17, desc[UR36][R6.64] ;  /* 0x0000002406110981 */ /* 0x000322000c1e1900 */
[----:B0-----:R-:W-:Y:S02]  /*01b0*/  IADD3 R3, R0, 0xffffffe, RZ ;  /* 0x0ffffffe00037810 */ /* 0x001fe40007ffe0ff */
[----:B------:R-:W-:Y:S02]  /*01c0*/  IABS R0, R2 ;  /* 0x0000000200007213 */ /* 0x000fe40000000000 */
[----:B------:R-:W0:Y:S02]  /*01d0*/  F2I.FTZ.U32.TRUNC.NTZ R5, R3 ;  /* 0x0000000300057305 */ /* 0x000e24000021f000 */
[----:B0-----:R-:W-:-:S04]  /*01e0*/  IMAD.MOV R4, RZ, RZ, -R5 ;  /* 0x000000ffff047224 */ /* 0x001fc800078e0a05 */
[----:B------:R-:W-:Y:S01]  /*01f0*/  IMAD R13, R4, R9, RZ ;  /* 0x00000009040d7224 */ /* 0x000fe200078e02ff */
[----:B------:R-:W-:-:S10]  /*0200*/  HFMA2.MMA R4, -RZ, RZ, 0, 0 ;  /* 0x00000000ff047435 */ /* 0x000fd400000001ff */
[----:B------:R-:W-:Y:S02]  /*0210*/  IMAD.HI.U32 R8, R5, R13, R4 ;  /* 0x0000000d05087227 */ /* 0x000fe400078e0004 */
[----:B------:R-:W0:Y:S04]  /*0220*/  LDC.64 R4, c[0x0][0x2f0] ;  /* 0x0000bc00ff047b82 */ /* 0x000e280000000a00 */
[----:B------:R-:W-:-:S04]  /*0230*/  IMAD.HI.U32 R8, R8, R0, RZ ;  /* 0x0000000008087227 */ /* 0x000fc800078e00ff */
[----:B-1----:R-:W-:-:S04]  /*0240*/  IMAD.MOV R6, RZ, RZ, -R8 ;  /* 0x000000ffff067224 */ /* 0x002fc800078e0a08 */
[----:B------:R-:W-:-:S05]  /*0250*/  IMAD R0, R9, R6, R0 ;  /* 0x0000000609007224 */ /* 0x000fca00078e0200 */
[----:B------:R-:W-:Y:S02]  /*0260*/  ISETP.GT.U32.AND P3, PT, R9, R0, PT ;  /* 0x000000000900720c */ /* 0x000fe40003f64070 */
[----:B--2---:R-:W-:Y:S02]  /*0270*/  IABS R3, R24 ;  /* 0x0000001800037213 */ /* 0x004fe40000000000 */
[----:B0-----:R-:W-:-:S04]  /*0280*/  ISETP.NE.U32.AND P1, PT, R4, RZ, PT ;  /* 0x000000ff0400720c */ /* 0x001fc80003f25070 */
[----:B------:R-:W-:-:S05]  /*0290*/  ISETP.NE.AND.EX P1, PT, R5, RZ, PT, P1 ;  /* 0x000000ff0500720c */ /* 0x000fca0003f25310 */
[-C--:B------:R-:W-:Y:S01]  /*02a0*/  @!P3 IADD3 R0, R0, -R9.reuse, RZ ;  /* 0x800000090000b210 */ /* 0x080fe20007ffe0ff */
[----:B------:R-:W-:Y:S01]  /*02b0*/  @!P3 VIADD R8, R8, 0x1 ;  /* 0x000000010808b836 */ /* 0x000fe20000000000 */
[----:B------:R-:W-:Y:S02]  /*02c0*/  ISETP.NE.AND P3, PT, R11, RZ, PT ;  /* 0x000000ff0b00720c */ /* 0x000fe40003f65270 */
[----:B------:R-:W-:Y:S02]  /*02d0*/  ISETP.GE.U32.AND P2, PT, R0, R9, PT ;  /* 0x000000090000720c */ /* 0x000fe40003f46070 */
[----:B------:R-:W-:-:S04]  /*02e0*/  LOP3.LUT R0, R2, R11, RZ, 0x3c, !PT ;  /* 0x0000000b02007212 */ /* 0x000fc800078e3cff */
[----:B------:R-:W-:Y:S01]  /*02f0*/  ISETP.GE.AND P4, PT, R0, RZ, PT ;  /* 0x000000ff0000720c */ /* 0x000fe20003f86270 */
[----:B------:R-:W0:Y:S01]  /*0300*/  @P1 LDC.64 R6, c[0x0][0x2f0] ;  /* 0x0000bc00ff061b82 */ /* 0x000e220000000a00 */
[----:B------:R-:W1:Y:S05]  /*0310*/  I2F.RP R0, R3 ;  /* 0x0000000300007306 */ /* 0x000e6a0000209400 */
[----:B------:R-:W-:-:S05]  /*0320*/  @P2 IADD3 R8, R8, 0x1, RZ ;  /* 0x0000000108082810 */ /* 0x000fca0007ffe0ff */
[----:B------:R-:W-:Y:S01]  /*0330*/  IMAD.MOV.U32 R15, RZ, RZ, R8 ;  /* 0x000000ffff0f7224 */ /* 0x000fe200078e0008 */
[----:B-1----:R-:W1:Y:S04]  /*0340*/  MUFU.RCP R0, R0 ;  /* 0x0000000000007308 */ /* 0x002e680000001000 */
[----:B------:R-:W-:Y:S02]  /*0350*/  @!P4 IADD3 R15, -R15, RZ, RZ ;  /* 0x000000ff0f0fc210 */ /* 0x000fe40007ffe1ff */
[----:B------:R-:W-:-:S05]  /*0360*/  @!P3 LOP3.LUT R15, RZ, R11, RZ, 0x33, !PT ;  /* 0x0000000bff0fb212 */ /* 0x000fca00078e33ff */
[----:B0-----:R-:W-:-:S05]  /*0370*/  @P1 IMAD.WIDE R6, R15, 0x4, R6 ;  /* 0x000000040f061825 */ /* 0x001fca00078e0206 */
[----:B------:R0:W5:Y:S01]  /*0380*/  @P1 LDG.E R16, desc[UR36][R6.64] ;  /* 0x0000002406101981 */ /* 0x000162000c1e1900 */
[C---:B---3--:R-:W-:Y:S01]  /*0390*/  ISETP.GE.AND P3, PT, R25.reuse, 0x14, PT ;  /* 0x000000141900780c */ /* 0x048fe20003f66270 */
[----:B------:R-:W-:Y:S01]  /*03a0*/  BSSY B0, `(.L_x_2177) ;  /* 0x000003f000007945 */ /* 0x000fe20003800000 */
[----:B-1----:R-:W-:Y:S01]  /*03b0*/  IADD3 R8, R0, 0xffffffe, RZ ;  /* 0x0ffffffe00087810 */ /* 0x002fe20007ffe0ff */
[----:B------:R-:W1:Y:S01]  /*03c0*/  S2R R19, SR_CTAID.X ;  /* 0x0000000000137919 */ /* 0x000e620000002500 */
[----:B------:R-:W-:Y:S02]  /*03d0*/  IMAD.SHL.U32 R0, R25, 0x4, RZ ;  /* 0x0000000419007824 */ /* 0x000fe400078e00ff */
[----:B------:R2:W0:Y:S07]  /*03e0*/  F2I.FTZ.U32.TRUNC.NTZ R9, R8 ;  /* 0x0000000800097305 */ /* 0x00042e000021f000 */
[----:B------:R-:W-:Y:S01]  /*03f0*/  @P3 CS2R R32, SRZ ;  /* 0x0000000000203805 */ /* 0x000fe2000001ff00 */
[----:B--2---:R-:W-:Y:S01]  /*0400*/  IMAD.MOV.U32 R8, RZ, RZ, RZ ;  /* 0x000000ffff087224 */ /* 0x004fe200078e00ff */
[----:B0-----:R-:W-:-:S05]  /*0410*/  IADD3 R6, RZ, -R9, RZ ;  /* 0x80000009ff067210 */ /* 0x001fca0007ffe0ff */
[----:B------:R-:W-:Y:S02]  /*0420*/  IMAD R7, R6, R3, RZ ;  /* 0x0000000306077224 */ /* 0x000fe400078e02ff */
[----:B------:R-:W0:Y:S02]  /*0430*/  LDC R6, c[0x0][0x278] ;  /* 0x00009e00ff067b82 */ /* 0x000e240000000800 */
[----:B------:R-:W-:-:S04]  /*0440*/  IMAD.HI.U32 R9, R9, R7, R8 ;  /* 0x0000000709097227 */ /* 0x000fc800078e0008 */
[----:B-1----:R-:W-:Y:S02]  /*0450*/  IMAD R18, R2, UR4, R19 ;  /* 0x0000000402127c24 */ /* 0x002fe4000f8e0213 */
[----:B------:R-:W1:Y:S02]  /*0460*/  LDC R7, c[0x0][0x308] ;  /* 0x0000c200ff077b82 */ /* 0x000e640000000800 */
[----:B------:R-:W-:Y:S01]  /*0470*/  IMAD R27, R18, 0x50, RZ ;  /* 0x00000050121b7824 */ /* 0x000fe200078e02ff */
[----:B0-----:R-:W-:Y:S02]  /*0480*/  ISETP.NE.AND P2, PT, R6, RZ, PT ;  /* 0x000000ff0600720c */ /* 0x001fe40003f45270 */
[----:B-1----:R-:W-:Y:S01]  /*0490*/  ISETP.NE.AND P4, PT, R7, 0x2, PT ;  /* 0x000000020700780c */ /* 0x002fe20003f85270 */
[----:B----4-:R-:W-:-:S06]  /*04a0*/  @P0 IMAD.IADD R17, R17, 0x1, R10 ;  /* 0x0000000111110824 */ /* 0x010fcc00078e020a */
[----:B------:R-:W0:Y:S02]  /*04b0*/  @!P0 LDC R17, c[0x0][0x29c] ;  /* 0x0000a700ff118b82 */ /* 0x000e240000000800 */
[----:B0-----:R-:W-:Y:S02]  /*04c0*/  IABS R22, R17 ;  /* 0x0000001100167213 */ /* 0x001fe40000000000 */
[----:B------:R-:W-:-:S03]  /*04d0*/  ISETP.GE.AND P1, PT, R17, RZ, PT ;  /* 0x000000ff1100720c */ /* 0x000fc60003f26270 */
[----:B------:R-:W-:-:S05]  /*04e0*/  IMAD.HI.U32 R9, R9, R22, RZ ;  /* 0x0000001609097227 */ /* 0x000fca00078e00ff */
[----:B------:R-:W-:-:S05]  /*04f0*/  IADD3 R9, -R9, RZ, RZ ;  /* 0x000000ff09097210 */ /* 0x000fca0007ffe1ff */
[----:B------:R-:W-:-:S05]  /*0500*/  IMAD R22, R3, R9, R22 ;  /* 0x0000000903167224 */ /* 0x000fca00078e0216 */
[----:B------:R-:W-:-:S13]  /*0510*/  ISETP.GT.U32.AND P0, PT, R3, R22, PT ;  /* 0x000000160300720c */ /* 0x000fda0003f04070 */
[----:B------:R-:W-:-:S05]  /*0520*/  @!P0 IMAD.IADD R22, R22, 0x1, -R3 ;  /* 0x0000000116168824 */ /* 0x000fca00078e0a03 */
[----:B------:R-:W-:-:S13]  /*0530*/  ISETP.GT.U32.AND P0, PT, R3, R22, PT ;  /* 0x000000160300720c */ /* 0x000fda0003f04070 */
[----:B------:R-:W-:Y:S01]  /*0540*/  @!P0 IADD3 R22, R22, -R3, RZ ;  /* 0x8000000316168210 */ /* 0x000fe20007ffe0ff */
[----:B------:R-:W-:Y:S01]  /*0550*/  IMAD R3, R19, 0x50, RZ ;  /* 0x0000005013037824 */ /* 0x000fe200078e02ff */
[----:B------:R-:W-:-:S03]  /*0560*/  ISETP.NE.AND P0, PT, R24, RZ, PT ;  /* 0x000000ff1800720c */ /* 0x000fc60003f05270 */
[----:B------:R-:W-:Y:S01]  /*0570*/  IMAD R6, R2, R6, R3 ;  /* 0x0000000602067224 */ /* 0x000fe200078e0203 */
[----:B------:R-:W-:Y:S01]  /*0580*/  IADD3 R13, R3, R0, RZ ;  /* 0x00000000030d7210 */ /* 0x000fe20007ffe0ff */
[----:B------:R-:W-:-:S03]  /*0590*/  @!P1 IMAD.MOV R22, RZ, RZ, -R22 ;  /* 0x000000ffff169224 */ /* 0x000fc600078e0a16 */
[----:B------:R-:W-:-:S04]  /*05a0*/  SEL R23, R27, R6, !P2 ;  /* 0x000000061b177207 */ /* 0x000fc80005000000 */
[----:B------:R-:W-:Y:S02]  /*05b0*/  IADD3 R3, R0, R23, RZ ;  /* 0x0000001700037210 */ /* 0x000fe40007ffe0ff */
[----:B------:R-:W-:Y:S02]  /*05c0*/  @!P0 LOP3.LUT R22, RZ, R24, RZ, 0x33, !PT ;  /* 0x00000018ff168212 */ /* 0x000fe400078e33ff */
[----:B------:R-:W-:Y:S01]  /*05d0*/  IADD3 R24, R17, 0x1, -R24 ;  /* 0x0000000111187810 */ /* 0x000fe20007ffe818 */
[----:B------:R-:W-:Y:S06]  /*05e0*/  @P3 BRA `(.L_x_2178) ;  /* 0x0000000000683947 */ /* 0x000fec0003800000 */
[----:B------:R-:W0:Y:S02]  /*05f0*/  LDC R6, c[0x0][0x308] ;  /* 0x0000c200ff067b82 */ /* 0x000e240000000800 */
        /* <DEDUP_REMOVED lines=22> */
[----:B-----5:R-:W-:Y:S01]  /*0760*/  F2FP.F16.F32.PACK_AB R33, R9, R6 ;  /* 0x000000060921723e */ /* 0x020fe200000000ff */
[----:B0-----:R-:W-:-:S05]  /*0770*/  FMUL.FTZ R7, R10, R7 ;  /* 0x000000070a077220 */ /* 0x001fca0000410000 */
[----:B------:R-:W-:-:S07]  /*0780*/  F2FP.F16.F32.PACK_AB R32, R7, R14 ;  /* 0x0000000e0720723e */ /* 0x000fce00000000ff */
.L_x_2178:
[----:B------:R-:W-:Y:S05]  /*0790*/  BSYNC B0 ;  /* 0x0000000000007941 */ /* 0x000fea0003800000 */
.L_x_2177:
[----:B------:R-:W-:Y:S01]  /*07a0*/  BSSY B0, `(.L_x_2179) ;  /* 0x000001f000007945 */ /* 0x000fe20003800000 */
[----:B------:R-:W-:Y:S01]  /*07b0*/  VIMNMX R24, RZ, R24, !PT ;  /* 0x00000018ff187248 */ /* 0x000fe20007fe0100 */
[----:B------:R-:W-:Y:S02]  /*07c0*/  IMAD R28, R15, UR4, RZ ;  /* 0x000000040f1c7c24 */ /* 0x000fe4000f8e02ff */
[----:B------:R-:W-:Y:S05]  /*07d0*/  @!P4 BRA `(.L_x_2180) ;  /* 0x00000000001cc947 */ /* 0x000fea0003800000 */
[----:B------:R-:W-:Y:S02]  /*07e0*/  ISETP.GT.AND P0, PT, R25, 0x13, PT ;  /* 0x000000131900780c */ /* 0x000fe40003f04270 */
[----:B------:R-:W-:-:S11]  /*07f0*/  CS2R R30, SRZ ;  /* 0x00000000001e7805 */ /* 0x000fd6000001ff00 */
[----:B------:R-:W-:Y:S05]  /*0800*/  @P0 BRA `(.L_x_2181) ;  /* 0x0000000000600947 */ /* 0x000fea0003800000 */
[----:B0-----:R-:W0:Y:S02]  /*0810*/  LDC.64 R6, c[0x0][0x228] ;  /* 0x00008a00ff067b82 */ /* 0x001e240000000a00 */
[----:B0-----:R-:W-:-:S05]  /*0820*/  IMAD.WIDE R6, R3, 0x2, R6 ;  /* 0x0000000203067825 */ /* 0x001fca00078e0206 */
[----:B------:R1:W5:Y:S01]  /*0830*/  LDG.E.64 R30, desc[UR36][R6.64] ;  /* 0x00000024061e7981 */ /* 0x000362000c1e1b00 */
[----:B------:R-:W-:Y:S05]  /*0840*/  BRA `(.L_x_2181) ;  /* 0x0000000000507947 */ /* 0x000fea0003800000 */
.L_x_2180:
[----:B------:R-:W-:Y:S02]  /*0850*/  ULDC.64 UR6, c[0x0][0x228] ;  /* 0x00008a0000067ab9 */ /* 0x000fe40000000a00 */
[----:B0-----:R-:W-:-:S04]  /*0860*/  IADD3 R6, P0, R3, UR6, RZ ;  /* 0x0000000603067c10 */ /* 0x001fc8000ff1e0ff */
[----:B------:R-:W-:Y:S01]  /*0870*/  LEA.HI.X.SX32 R7, R3, UR7, 0x1, P0 ;  /* 0x0000000703077c11 */ /* 0x000fe200080f0eff */
[----:B------:R-:W0:Y:S04]  /*0880*/  LDC.64 R8, c[0x0][0x2f8] ;  /* 0x0000be00ff087b82 */ /* 0x000e280000000a00 */
        /* <DEDUP_REMOVED lines=16> */
.L_x_2181:
[----:B------:R-:W-:Y:S05]  /*0990*/  BSYNC B0 ;  /* 0x0000000000007941 */ /* 0x000fea0003800000 */
.L_x_2179:
[----:B------:R-:W2:Y:S01]  /*09a0*/  LDC.64 R8, c[0x0][0x2a8] ;  /* 0x0000aa00ff087b82 */ /* 0x000ea20000000a00 */
[----:B------:R-:W-:Y:S01]  /*09b0*/  ULDC.64 UR6, c[0x0][0x220] ;  /* 0x0000880000067ab9 */ /* 0x000fe20000000a00 */
[----:B------:R-:W-:Y:S01]  /*09c0*/  ULDC.64 UR8, c[0x0][0x230] ;  /* 0x00008c0000087ab9 */ /* 0x000fe20000000a00 */
[----:B------:R-:W-:Y:S02]  /*09d0*/  ISETP.GT.AND P0, PT, R25, 0x13, PT ;  /* 0x000000131900780c */ /* 0x000fe40003f04270 */
[----:B------:R-:W-:Y:S02]  /*09e0*/  CS2R R14, SRZ ;  /* 0x00000000000e7805 */ /* 0x000fe4000001ff00 */
[----:B------:R-:W-:Y:S02]  /*09f0*/  ISETP.EQ.U32.AND P1, PT, RZ, UR6, PT ;  /* 0x00000006ff007c0c */ /* 0x000fe4000bf22070 */
[----:B------:R-:W-:Y:S01]  /*0a00*/  ISETP.EQ.U32.AND P2, PT, RZ, UR8, PT ;  /* 0x00000008ff007c0c */ /* 0x000fe2000bf42070 */
[----:B------:R-:W3:Y:S01]  /*0a10*/  LDC R21, c[0x0][0x290] ;  /* 0x0000a400ff157b82 */ /* 0x000ee20000000800 */
[----:B------:R-:W-:-:S02]  /*0a20*/  ISETP.EQ.OR.EX P1, PT, RZ, UR7, P0, P1 ;  /* 0x00000007ff007c0c */ /* 0x000fc40008722710 */
[----:B------:R-:W-:Y:S02]  /*0a30*/  ISETP.EQ.OR.EX P2, PT, RZ, UR9, P0, P2 ;  /* 0x00000009ff007c0c */ /* 0x000fe40008742720 */
[----:B------:R-:W-:Y:S02]  /*0a40*/  P2R R3, PR, RZ, 0x1 ;  /* 0x00000001ff037803 */ /* 0x000fe40000000000 */
[----:B------:R-:W-:Y:S02]  /*0a50*/  ISETP.EQ.U32.AND P0, PT, R4, RZ, PT ;  /* 0x000000ff0400720c */ /* 0x000fe40003f02070 */
[----:B------:R-:W-:-:S04]  /*0a60*/  ISETP.GT.AND P3, PT, R25, 0x1f, PT ;  /* 0x0000001f1900780c */ /* 0x000fc80003f64270 */
[----:B------:R-:W-:Y:S02]  /*0a70*/  ISETP.EQ.OR.EX P0, PT, R5, RZ, P3, P0 ;  /* 0x000000ff0500720c */ /* 0x000fe40001f02700 */
[----:B------:R-:W4:Y:S01]  /*0a80*/  @!P1 LDC.64 R4, c[0x0][0x220] ;  /* 0x00008800ff049b82 */ /* 0x000f220000000a00 */
[----:B------:R-:W-:Y:S02]  /*0a90*/  P2R R3, PR, RZ, 0x8 ;  /* 0x00000008ff037803 */ /* 0x000fe40000000000 */
[----:B--2---:R-:W-:-:S04]  /*0aa0*/  ISETP.NE.U32.AND P3, PT, R8, RZ, PT ;  /* 0x000000ff0800720c */ /* 0x004fc80003f65070 */
[----:B------:R-:W-:Y:S01]  /*0ab0*/  ISETP.NE.AND.EX P3, PT, R9, RZ, PT, P3 ;  /* 0x000000ff0900720c */ /* 0x000fe20003f65330 */
[----:B01----:R-:W0:Y:S03]  /*0ac0*/  @!P2 LDC.64 R6, c[0x0][0x230] ;  /* 0x00008c00ff06ab82 */ /* 0x003e260000000a00 */
[----:B-----5:R-:W-:Y:S01]  /*0ad0*/  @!P0 IMAD R3, R16, UR4, R19 ;  /* 0x0000000410038c24 */ /* 0x020fe2000f8e0213 */
[----:B------:R-:W-:-:S03]  /*0ae0*/  ULDC.U8 UR4, c[0x0][0x294] ;  /* 0x0000a50000047ab9 */ /* 0x000fc60000000000 */
[----:B------:R-:W-:Y:S01]  /*0af0*/  @!P0 IMAD R3, R3, 0x50, R0 ;  /* 0x0000005003038824 */ /* 0x000fe200078e0200 */
[----:B------:R-:W1:Y:S01]  /*0b00*/  @!P0 LDC.64 R8, c[0x0][0x2e0] ;  /* 0x0000b800ff088b82 */ /* 0x000e620000000a00 */
[----:B----4-:R-:W-:-:S07]  /*0b10*/  @!P1 IMAD.WIDE R4, R13, 0x2, R4 ;  /* 0x000000020d049825 */ /* 0x010fce00078e0204 */
[----:B------:R-:W2:Y:S01]  /*0b20*/  @P3 LDC.64 R10, c[0x0][0x2a8] ;  /* 0x0000aa00ff0a3b82 */ /* 0x000ea20000000a00 */
[----:B------:R-:W4:Y:S01]  /*0b30*/  @!P1 LDG.E.64 R14, desc[UR36][R4.64] ;  /* 0x00000024040e9981 */ /* 0x000f22000c1e1b00 */
[----:B0-----:R-:W-:Y:S01]  /*0b40*/  @!P2 IMAD.WIDE R6, R13, 0x2, R6 ;  /* 0x000000020d06a825 */ /* 0x001fe200078e0206 */
[----:B------:R-:W-:-:S06]  /*0b50*/  CS2R R12, SRZ ;  /* 0x00000000000c7805 */ /* 0x000fcc000001ff00 */
[----:B------:R-:W4:Y:S01]  /*0b60*/  @!P2 LDG.E.64 R12, desc[UR36][R6.64] ;  /* 0x00000024060ca981 */ /* 0x000f22000c1e1b00 */
[----:B-1----:R-:W-:-:S06]  /*0b70*/  @!P0 IMAD.WIDE R8, R3, 0x2, R8 ;  /* 0x0000000203088825 */ /* 0x002fcc00078e0208 */
[----:B------:R-:W4:Y:S01]  /*0b80*/  @!P0 LDG.E.64 R8, desc[UR36][R8.64] ;  /* 0x0000002408088981 */ /* 0x000f22000c1e1b00 */
[----:B------:R-:W-:Y:S02]  /*0b90*/  IMAD.MOV.U32 R26, RZ, RZ, RZ ;  /* 0x000000ffff1a7224 */ /* 0x000fe400078e00ff */
[----:B--2---:R-:W-:Y:S01]  /*0ba0*/  @P3 IMAD.WIDE R10, R2, 0x4, R10 ;  /* 0x00000004020a3825 */ /* 0x004fe200078e020a */
[----:B------:R-:W-:-:S04]  /*0bb0*/  ISETP.NE.AND P2, PT, RZ, UR4, PT ;  /* 0x00000004ff007c0c */ /* 0x000fc8000bf45270 */
[----:B------:R0:W5:Y:S01]  /*0bc0*/  @P3 LDG.E R26, desc[UR36][R10.64] ;  /* 0x000000240a1a3981 */ /* 0x000162000c1e1900 */
[----:B---3--:R-:W-:Y:S02]  /*0bd0*/  ISETP.GT.AND P3, PT, R21, RZ, PT ;  /* 0x000000ff1500720c */ /* 0x008fe40003f64270 */
[----:B------:R-:W-:Y:S01]  /*0be0*/  ISETP.GE.AND P1, PT, R25, 0x20, PT ;  /* 0x000000201900780c */ /* 0x000fe20003f26270 */
[----:B----4-:R-:W-:Y:S02]  /*0bf0*/  HFMA2.MMA R32, R32, 1, 1, R14 ;  /* 0x3c003c0020207835 */ /* 0x010fe4000000000e */
[----:B------:R-:W-:Y:S01]  /*0c00*/  HFMA2.MMA R30, R30, 1, 1, R12 ;  /* 0x3c003c001e1e7835 */ /* 0x000fe2000000000c */
[----:B------:R-:W-:Y:S02]  /*0c10*/  HADD2 R31, R31, R13 ;  /* 0x0000000d1f1f7230 */ /* 0x000fe40000000000 */
[----:B------:R-:W-:-:S04]  /*0c20*/  HADD2 R33, R33, R15 ;  /* 0x0000000f21217230 */ /* 0x000fc80000000000 */
[----:B------:R-:W-:-:S03]  /*0c30*/  @!P0 HFMA2.MMA R31, R31, R9, -RZ ;  /* 0x000000091f1f8235 */ /* 0x000fc600001000ff */
[----:B------:R-:W-:Y:S01]  /*0c40*/  @!P0 HMUL2 R30, R30, R8 ;  /* 0x000000081e1e8232 */ /* 0x000fe20000000000 */
[----:B0-----:R-:W-:Y:S07]  /*0c50*/  @!P2 BRA P3, `(.L_x_2182) ;  /* 0x000000080070a947 */ /* 0x001fee0001800000 */
[----:B------:R-:W-:-:S13]  /*0c60*/  ISETP.LT.OR P0, PT, R21, 0x1, !P2 ;  /* 0x000000011500780c */ /* 0x000fda0005701670 */
[----:B------:R-:W-:Y:S05]  /*0c70*/  @P0 BRA `(.L_x_2183) ;  /* 0x0000000c00400947 */ /* 0x000fea0003800000 */
[-C--:B------:R-:W-:Y:S02]  /*0c80*/  LEA.HI R3, R21, R21.reuse, RZ, 0x1 ;  /* 0x0000001515037211 */ /* 0x080fe400078f08ff */
[----:B------:R-:W-:Y:S02]  /*0c90*/  IABS R8, R0 ;  /* 0x0000000000087213 */ /* 0x000fe40000000000 */
[----:B------:R-:W-:Y:S02]  /*0ca0*/  SHF.R.S32.HI R29, RZ, 0x1, R3 ;  /* 0x00000001ff1d7819 */ /* 0x000fe40000011403 */
[----:B------:R-:W-:Y:S02]  /*0cb0*/  ISETP.LT.AND P1, PT, R0, R21, !P1 ;  /* 0x000000150000720c */ /* 0x000fe40004f21270 */
[-C--:B------:R-:W-:Y:S02]  /*0cc0*/  IABS R6, R29.reuse ;  /* 0x0000001d00067213 */ /* 0x080fe40000000000 */
[----:B------:R-:W-:-:S02]  /*0cd0*/  IABS R9, R29 ;  /* 0x0000001d00097213 */ /* 0x000fc40000000000 */
[----:B------:R-:W0:Y:S01]  /*0ce0*/  I2F.RP R3, R6 ;  /* 0x0000000600037306 */ /* 0x000e220000209400 */
[----:B------:R-:W-:-:S07]  /*0cf0*/  P2R R36, PR, RZ, 0x2 ;  /* 0x00000002ff247803 */ /* 0x000fce0000000000 */
[----:B0-----:R-:W0:Y:S02]  /*0d00*/  MUFU.RCP R3, R3 ;  /* 0x0000000300037308 */ /* 0x001e240000001000 */
[----:B0-----:R-:W-:Y:S01]  /*0d10*/  IADD3 R4, R3, 0xffffffe, RZ ;  /* 0x0ffffffe03047810 */ /* 0x001fe20007ffe0ff */
[----:B------:R-:W-:-:S05]  /*0d20*/  IMAD.MOV R3, RZ, RZ, -R9 ;  /* 0x000000ffff037224 */ /* 0x000fca00078e0a09 */
[----:B------:R0:W1:Y:S02]  /*0d30*/  F2I.FTZ.U32.TRUNC.NTZ R5, R4 ;  /* 0x0000000400057305 */ /* 0x000064000021f000 */
[----:B0-----:R-:W-:Y:S01]  /*0d40*/  MOV R4, RZ ;  /* 0x000000ff00047202 */ /* 0x001fe20000000f00 */
[----:B-1----:R-:W-:-:S04]  /*0d50*/  IMAD.MOV R7, RZ, RZ, -R5 ;  /* 0x000000ffff077224 */ /* 0x002fc800078e0a05 */
[----:B------:R-:W-:-:S04]  /*0d60*/  IMAD R7, R7, R6, RZ ;  /* 0x0000000607077224 */ /* 0x000fc800078e02ff */
        /* <DEDUP_REMOVED lines=11> */
[----:B------:R-:W-:-:S03]  /*0e20*/  LOP3.LUT P0, RZ, R29, 0x3, RZ, 0xc0, !PT ;  /* 0x000000031dff7812 */ /* 0x000fc6000780c0ff */
[----:B------:R-:W-:-:S05]  /*0e30*/  IMAD.MOV.U32 R34, RZ, RZ, R5 ;  /* 0x000000ffff227224 */ /* 0x000fca00078e0005 */
        /* <DEDUP_REMOVED lines=20> */
[----:B-1---5:R-:W-:Y:S05]  /*0f80*/  CALL.ABS.NOINC R14 ;  /* 0x000000000e007343 */ /* 0x022fea0003c00000 */
.L_x_2184:
[----:B------:R-:W0:Y:S01]  /*0f90*/  S2R R4, SR_CgaCtaId ;  /* 0x0000000000047919 */ /* 0x000e220000008800 */
[----:B------:R-:W1:Y:S01]  /*0fa0*/  LDC R8, c[0x0][0x290] ;  /* 0x0000a400ff087b82 */ /* 0x000e620000000800 */
[----:B------:R-:W-:Y:S01]  /*0fb0*/  MOV R0, 0x400 ;  /* 0x0000040000007802 */ /* 0x000fe20000000f00 */
[----:B------:R-:W-:Y:S05]  /*0fc0*/  WARPSYNC.ALL ;  /* 0x0000000000007948 */ /* 0x000fea0003800000 */
[----:B------:R-:W-:Y:S01]  /*0fd0*/  VIADD R3, R0, 0x140 ;  /* 0x0000014000037836 */ /* 0x000fe20000000000 */
[----:B------:R-:W-:Y:S01]  /*0fe0*/  ISETP.NE.AND P6, PT, R36, RZ, PT ;  /* 0x000000ff2400720c */ /* 0x000fe20003fc5270 */
[----:B------:R-:W-:-:S03]  /*0ff0*/  IMAD R0, R29, R34, R35 ;  /* 0x000000221d007224 */ /* 0x000fc600078e0223 */
[----:B0-----:R-:W-:-:S04]  /*1000*/  LEA R3, R4, R3, 0x18 ;  /* 0x0000000304037211 */ /* 0x001fc800078ec0ff */
[----:B------:R-:W-:-:S05]  /*1010*/  LEA R13, R0, R3, 0x1 ;  /* 0x00000003000d7211 */ /* 0x000fca00078e08ff */
[----:B-1----:R-:W-:Y:S01]  /*1020*/  IMAD R14, R8, 0x2, R13 ;  /* 0x00000002080e7824 */ /* 0x002fe200078e020d */
[----:B------:R0:W-:Y:S04]  /*1030*/  @P6 STS.64 [R13], R32 ;  /* 0x000000200d006388 */ /* 0x0001e80000000a00 */
[----:B------:R0:W-:Y:S01]  /*1040*/  @P6 STS.64 [R14], R30 ;  /* 0x0000001e0e006388 */ /* 0x0001e20000000a00 */
        /* <DEDUP_REMOVED lines=10> */
[C---:B------:R-:W-:Y:S01]  /*10f0*/  LEA R15, R0.reuse, R3, 0x1 ;  /* 0x00000003000f7211 */ /* 0x040fe200078e08ff */
[----:B------:R-:W-:Y:S01]  /*1100*/  BSSY B1, `(.L_x_2187) ;  /* 0x0000043000017945 */ /* 0x000fe20003800000 */
[----:B------:R-:W-:Y:S02]  /*1110*/  LEA.HI R0, R0, R0, RZ, 0x1 ;  /* 0x0000000000007211 */ /* 0x000fe400078f08ff */
[----:B------:R-:W-:Y:S01]  /*1120*/  LEA R21, R8, R15, 0x1 ;  /* 0x0000000f08157211 */ /* 0x000fe200078e08ff */
[----:B------:R-:W-:Y:S01]  /*1130*/  IMAD R29, R29, 0x2, R15 ;  /* 0x000000021d1d7824 */ /* 0x000fe200078e020f */
[----:B------:R-:W-:Y:S01]  /*1140*/  LDS R4, [R15] ;  /* 0x000000000f047984 */ /* 0x000fe20000000800 */
[----:B------:R-:W-:Y:S02]  /*1150*/  SHF.L.U32 R0, R0, 0x1, RZ ;  /* 0x0000000100007819 */ /* 0x000fe400000006ff */
[----:B------:R-:W-:Y:S01]  /*1160*/  IMAD R20, R8, 0x2, R29 ;  /* 0x0000000208147824 */ /* 0x000fe200078e021d */
[----:B0-----:R-:W0:Y:S01]  /*1170*/  LDS R33, [R29] ;  /* 0x000000001d217984 */ /* 0x001e220000000800 */
[----:B------:R-:W-:-:S03]  /*1180*/  LOP3.LUT R7, R0, 0xfffffffc, RZ, 0xc0, !PT ;  /* 0xfffffffc00077812 */ /* 0x000fc600078ec0ff */
[----:B------:R-:W-:Y:S01]  /*1190*/  LDS R6, [R21] ;  /* 0x0000000015067984 */ /* 0x000fe20000000800 */
[----:B------:R-:W-:-:S03]  /*11a0*/  ISETP.GE.AND P0, PT, R7, R8, PT ;  /* 0x000000080700720c */ /* 0x000fc60003f06270 */
[----:B------:R-:W1:Y:S01]  /*11b0*/  LDS R31, [R20] ;  /* 0x00000000141f7984 */ /* 0x000e620000000800 */
[C-C-:B0-----:R-:W-:Y:S02]  /*11c0*/  PRMT R32, R4.reuse, 0x5410, R33.reuse ;  /* 0x0000541004207816 */ /* 0x141fe40000000021 */
[----:B------:R-:W-:Y:S02]  /*11d0*/  PRMT R33, R4, 0x7632, R33 ;  /* 0x0000763204217816 */ /* 0x000fe40000000021 */
[C-C-:B-1----:R-:W-:Y:S02]  /*11e0*/  PRMT R30, R6.reuse, 0x5410, R31.reuse ;  /* 0x00005410061e7816 */ /* 0x142fe4000000001f */
[----:B------:R-:W-:-:S03]  /*11f0*/  PRMT R31, R6, 0x7632, R31 ;  /* 0x00007632061f7816 */ /* 0x000fc6000000001f */
        /* <DEDUP_REMOVED lines=8> */
[----:B0-----:R-:W-:-:S04]  /*1280*/  FMUL.FTZ R0, R0, R3 ;  /* 0x0000000300007220 */ /* 0x001fc80000410000 */
[----:B------:R-:W-:Y:S01]  /*1290*/  FMUL.FTZ R5, R0, 13.28771209716796875 ;  /* 0x41549a7800057820 */ /* 0x000fe20000410000 */
[----:B------:R-:W-:-:S05]  /*12a0*/  I2FP.F32.S32 R0, R7 ;  /* 0x0000000700007245 */ /* 0x000fca0000201400 */
[----:B------:R-:W0:Y:S01]  /*12b0*/  MUFU.EX2 R5, -R5 ;  /* 0x8000000500057308 */ /* 0x000e220000000800 */
[----:B------:R-:W-:-:S04]  /*12c0*/  FMUL.FTZ R0, R0, R3 ;  /* 0x0000000300007220 */ /* 0x000fc80000410000 */
[----:B------:R-:W-:Y:S01]  /*12d0*/  FMUL.FTZ R4, R0, 13.28771209716796875 ;  /* 0x41549a7800047820 */ /* 0x000fe20000410000 */
[----:B-----5:R-:W-:-:S03]  /*12e0*/  IADD3 R0, -R26, UR4, RZ ;  /* 0x000000041a007c10 */ /* 0x020fc6000fffe1ff */
[----:B------:R-:W1:Y:S01]  /*12f0*/  MUFU.EX2 R9, -R4 ;  /* 0x8000000400097308 */ /* 0x000e620000000800 */
[----:B------:R-:W-:-:S05]  /*1300*/  I2FP.F32.S32 R0, R0 ;  /* 0x0000000000007245 */ /* 0x000fca0000201400 */
[----:B0-----:R-:W-:Y:S01]  /*1310*/  FMUL.FTZ R3, R0, R5 ;  /* 0x0000000500037220 */ /* 0x001fe20000410000 */
[--C-:B------:R-:W-:Y:S02]  /*1320*/  HADD2.F32 R5, -RZ, R33.reuse.H1_H1 ;  /* 0x30000021ff057230 */ /* 0x100fe40000004100 */
[----:B------:R-:W-:Y:S02]  /*1330*/  HADD2.F32 R33, -RZ, R33.H0_H0 ;  /* 0x20000021ff217230 */ /* 0x000fe40000004100 */
[----:B------:R-:W-:-:S04]  /*1340*/  FMUL.RZ R10, R3, 0.15915493667125701904 ;  /* 0x3e22f983030a7820 */ /* 0x000fc8000040c000 */
[----:B------:R-:W0:Y:S01]  /*1350*/  MUFU.SIN R7, R10 ;  /* 0x0000000a00077308 */ /* 0x000e220000000400 */
[----:B-1----:R-:W-:-:S04]  /*1360*/  FMUL.FTZ R0, R0, R9 ;  /* 0x0000000900007220 */ /* 0x002fc80000410000 */
[----:B------:R-:W-:-:S03]  /*1370*/  FMUL.RZ R11, R0, 0.15915493667125701904 ;  /* 0x3e22f983000b7820 */ /* 0x000fc6000040c000 */
[----:B------:R1:W2:Y:S08]  /*1380*/  MUFU.COS R6, R10 ;  /* 0x0000000a00067308 */ /* 0x0002b00000000000 */
[----:B------:R-:W3:Y:S01]  /*1390*/  MUFU.SIN R3, R11 ;  /* 0x0000000b00037308 */ /* 0x000ee20000000400 */
[C---:B0-----:R-:W-:Y:S01]  /*13a0*/  FMUL.FTZ R9, R7.reuse, R5 ;  /* 0x0000000507097220 */ /* 0x041fe20000410000 */
[----:B-1----:R-:W-:-:S06]  /*13b0*/  FMUL.FTZ R10, R7, R8 ;  /* 0x00000008070a7220 */ /* 0x002fcc0000410000 */
[----:B------:R-:W0:Y:S01]  /*13c0*/  MUFU.COS R0, R11 ;  /* 0x0000000b00007308 */ /* 0x000e220000000000 */
[C---:B--2---:R-:W-:Y:S01]  /*13d0*/  FMUL.FTZ R4, R6.reuse, R5 ;  /* 0x0000000506047220 */ /* 0x044fe20000410000 */
[C---:B------:R-:W-:Y:S01]  /*13e0*/  FMUL.FTZ R12, R6.reuse, R8 ;  /* 0x00000008060c7220 */ /* 0x040fe20000410000 */
[C---:B------:R-:W-:Y:S01]  /*13f0*/  FFMA.FTZ R9, R6.reuse, R33, -R9 ;  /* 0x0000002106097223 */ /* 0x040fe20000010809 */
[----:B------:R-:W-:Y:S01]  /*1400*/  FFMA.FTZ R10, R6, R31, -R10 ;  /* 0x0000001f060a7223 */ /* 0x000fe2000001080a */
[C---:B------:R-:W-:Y:S01]  /*1410*/  FFMA.FTZ R8, R7.reuse, R33, R4 ;  /* 0x0000002107087223 */ /* 0x040fe20000010004 */
[----:B------:R-:W-:Y:S02]  /*1420*/  HADD2.F32 R4, -RZ, R32.H1_H1 ;  /* 0x30000020ff047230 */ /* 0x000fe40000004100 */
[----:B------:R-:W-:Y:S01]  /*1430*/  FFMA.FTZ R31, R7, R31, R12 ;  /* 0x0000001f071f7223 */ /* 0x000fe2000001000c */
[----:B------:R-:W-:Y:S02]  /*1440*/  HADD2.F32 R6, -RZ, R30.H1_H1 ;  /* 0x3000001eff067230 */ /* 0x000fe40000004100 */
[----:B------:R-:W-:-:S02]  /*1450*/  HADD2.F32 R32, -RZ, R32.H0_H0 ;  /* 0x20000020ff207230 */ /* 0x000fc40000004100 */
[C---:B---3--:R-:W-:Y:S01]  /*1460*/  FMUL.FTZ R5, R3.reuse, R4 ;  /* 0x0000000403057220 */ /* 0x048fe20000410000 */
[----:B------:R-:W-:Y:S02]  /*1470*/  HADD2.F32 R30, -RZ, R30.H0_H0 ;  /* 0x2000001eff1e7230 */ /* 0x000fe40000004100 */
[----:B------:R-:W-:Y:S01]  /*1480*/  FMUL.FTZ R7, R3, R6 ;  /* 0x0000000603077220 */ /* 0x000fe20000410000 */
[----:B------:R-:W-:Y:S02]  /*1490*/  F2FP.F16.F32.PACK_AB R33, R8, R9 ;  /* 0x000000090821723e */ /* 0x000fe400000000ff */
[----:B------:R-:W-:Y:S01]  /*14a0*/  F2FP.F16.F32.PACK_AB R31, R31, R10 ;  /* 0x0000000a1f1f723e */ /* 0x000fe200000000ff */
[C---:B0-----:R-:W-:Y:S01]  /*14b0*/  FMUL.FTZ R4, R0.reuse, R4 ;  /* 0x0000000400047220 */ /* 0x041fe20000410000 */
[C---:B------:R-:W-:Y:S01]  /*14c0*/  FMUL.FTZ R6, R0.reuse, R6 ;  /* 0x0000000600067220 */ /* 0x040fe20000410000 */
[C---:B------:R-:W-:Y:S01]  /*14d0*/  FFMA.FTZ R5, R0.reuse, R32, -R5 ;  /* 0x0000002000057223 */ /* 0x040fe20000010805 */
[----:B------:R-:W-:Y:S01]  /*14e0*/  FFMA.FTZ R7, R0, R30, -R7 ;  /* 0x0000001e00077223 */ /* 0x000fe20000010807 */
[C---:B------:R-:W-:Y:S01]  /*14f0*/  FFMA.FTZ R32, R3.reuse, R32, R4 ;  /* 0x0000002003207223 */ /* 0x040fe20000010004 */
[----:B------:R-:W-:-:S04]  /*1500*/  FFMA.FTZ R30, R3, R30, R6 ;  /* 0x0000001e031e7223 */ /* 0x000fc80000010006 */
[----:B------:R-:W-:Y:S02]  /*1510*/  F2FP.F16.F32.PACK_AB R32, R32, R5 ;  /* 0x000000052020723e */ /* 0x000fe400000000ff */
[----:B------:R-:W-:-:S07]  /*1520*/  F2FP.F16.F32.PACK_AB R30, R30, R7 ;  /* 0x000000071e1e723e */ /* 0x000fce00000000ff */
.L_x_2188:
[----:B------:R-:W-:Y:S05]  /*1530*/  BSYNC B1 ;  /* 0x0000000000017941 */ /* 0x000fea0003800000 */
.L_x_2187:
[C-C-:B------:R-:W-:Y:S02]  /*1540*/  PRMT R0, R30.reuse, 0x5410, R31.reuse ;  /* 0x000054101e007816 */ /* 0x140fe4000000001f */
[----:B------:R-:W-:Y:S02]  /*1550*/  PRMT R3, R30, 0x7632, R31 ;  /* 0x000076321e037816 */ /* 0x000fe4000000001f */
[C-C-:B------:R-:W-:Y:S01]  /*1560*/  PRMT R4, R32.reuse, 0x5410, R33.reuse ;  /* 0x0000541020047816 */ /* 0x140fe20000000021 */
[----:B------:R0:W-:Y:S04]  /*1570*/  STS [R21], R0 ;  /* 0x0000000015007388 */ /* 0x0001e80000000800 */
[----:B------:R1:W-:Y:S04]  /*1580*/  STS [R20], R3 ;  /* 0x0000000314007388 */ /* 0x0003e80000000800 */
[----:B------:R1:W-:Y:S01]  /*1590*/  STS [R15], R4 ;  /* 0x000000040f007388 */ /* 0x0003e20000000800 */
[----:B0-----:R-:W-:-:S05]  /*15a0*/  PRMT R0, R32, 0x7632, R33 ;  /* 0x0000763220007816 */ /* 0x001fca0000000021 */
[----:B------:R1:W-:Y:S02]  /*15b0*/  STS [R29], R0 ;  /* 0x000000001d007388 */ /* 0x0003e40000000800 */
.L_x_2186:
[----:B------:R-:W-:Y:S05]  /*15c0*/  BSYNC B0 ;  /* 0x0000000000007941 */ /* 0x000fea0003800000 */
.L_x_2185:
[----:B------:R-:W-:Y:S06]  /*15d0*/  BAR.SYNC.DEFER_BLOCKING 0x0 ;  /* 0x0000000000007b1d */ /* 0x000fec0000010000 */
[----:B0-----:R0:W2:Y:S04]  /*15e0*/  @P6 LDS.64 R32, [R13] ;  /* 0x000000000d206984 */ /* 0x0010a80000000a00 */
[----:B------:R0:W3:Y:S01]  /*15f0*/  @P6 LDS.64 R30, [R14] ;  /* 0x000000000e1e6984 */ /* 0x0000e20000000a00 */
[----:B------:R-:W-:Y:S06]  /*1600*/  BAR.SYNC.DEFER_BLOCKING 0x0 ;  /* 0x0000000000007b1d */ /* 0x000fec0000010000 */
[----:B------:R-:W-:Y:S05]  /*1610*/  BRA `(.L_x_2183) ;  /* 0x0000000000d87947 */ /* 0x000fea0003800000 */
.L_x_2182:
[----:B------:R-:W-:Y:S01]  /*1620*/  ISETP.GE.AND P0, PT, R0, R21, PT ;  /* 0x000000150000720c */ /* 0x000fe20003f06270 */
[----:B------:R-:W-:-:S12]  /*1630*/  BSSY B0, `(.L_x_2183) ;  /* 0x0000034000007945 */ /* 0x000fd80003800000 */
[----:B------:R-:W-:Y:S05]  /*1640*/  @P0 BRA `(.L_x_2189) ;  /* 0x0000000000c80947 */ /* 0x000fea0003800000 */
[----:B------:R-:W-:Y:S01]  /*1650*/  I2FP.F32.S32 R21, R21 ;  /* 0x0000001500157245 */ /* 0x000fe20000201400 */
[----:B------:R-:W-:Y:S01]  /*1660*/  ULDC UR4, c[0x0][0x29c] ;  /* 0x0000a70000047ab9 */ /* 0x000fe20000000800 */
[----:B------:R-:W-:Y:S01]  /*1670*/  IADD3 R3, R0, 0x2, RZ ;  /* 0x0000000200037810 */ /* 0x000fe20007ffe0ff */
[----:B------:R-:W-:Y:S01]  /*1680*/  HADD2.F32 R9, -RZ, R31.H1_H1 ;  /* 0x3000001fff097230 */ /* 0x000fe20000004100 */
[----:B------:R-:W-:Y:S01]  /*1690*/  I2FP.F32.S32 R0, R0 ;  /* 0x0000000000007245 */ /* 0x000fe20000201400 */
[----:B------:R-:W-:Y:S01]  /*16a0*/  HADD2.F32 R12, -RZ, R33.H0_H0 ;  /* 0x20000021ff0c7230 */ /* 0x000fe20000004100 */
[----:B------:R-:W0:Y:S01]  /*16b0*/  MUFU.RCP R21, R21 ;  /* 0x0000001500157308 */ /* 0x000e220000001000 */
[----:B------:R-:W-:Y:S01]  /*16c0*/  I2FP.F32.S32 R3, R3 ;  /* 0x0000000300037245 */ /* 0x000fe20000201400 */
[----:B------:R-:W-:Y:S01]  /*16d0*/  HADD2.F32 R31, -RZ, R31.H0_H0 ;  /* 0x2000001fff1f7230 */ /* 0x000fe20000004100 */
[----:B-----5:R-:W-:-:S04]  /*16e0*/  IADD3 R4, -R26, UR4, RZ ;  /* 0x000000041a047c10 */ /* 0x020fc8000fffe1ff */
[----:B------:R-:W-:Y:S01]  /*16f0*/  I2FP.F32.S32 R7, R4 ;  /* 0x0000000400077245 */ /* 0x000fe20000201400 */
[-C--:B0-----:R-:W-:Y:S01]  /*1700*/  FMUL.FTZ R3, R3, R21.reuse ;  /* 0x0000001503037220 */ /* 0x081fe20000410000 */
[----:B------:R-:W-:-:S03]  /*1710*/  FMUL.FTZ R0, R0, R21 ;  /* 0x0000001500007220 */ /* 0x000fc60000410000 */
[----:B------:R-:W-:Y:S01]  /*1720*/  FMUL.FTZ R3, R3, 13.28771209716796875 ;  /* 0x41549a7803037820 */ /* 0x000fe20000410000 */
[----:B------:R-:W-:-:S05]  /*1730*/  FMUL.FTZ R0, R0, 13.28771209716796875 ;  /* 0x41549a7800007820 */ /* 0x000fca0000410000 */
[----:B------:R-:W0:Y:S08]  /*1740*/  MUFU.EX2 R3, -R3 ;  /* 0x8000000300037308 */ /* 0x000e300000000800 */
[----:B------:R-:W1:Y:S01]  /*1750*/  MUFU.EX2 R0, -R0 ;  /* 0x8000000000007308 */ /* 0x000e620000000800 */
[----:B0-----:R-:W-:-:S04]  /*1760*/  FMUL.FTZ R4, R7, R3 ;  /* 0x0000000307047220 */ /* 0x001fc80000410000 */
[----:B------:R-:W-:-:S04]  /*1770*/  FMUL.RZ R8, R4, 0.15915493667125701904 ;  /* 0x3e22f98304087820 */ /* 0x000fc8000040c000 */
[----:B------:R-:W0:Y:S01]  /*1780*/  MUFU.SIN R6, R8 ;  /* 0x0000000800067308 */ /* 0x000e220000000400 */
[----:B-1----:R-:W-:Y:S01]  /*1790*/  FMUL.FTZ R3, R7, R0 ;  /* 0x0000000007037220 */ /* 0x002fe20000410000 */
[----:B------:R-:W-:-:S03]  /*17a0*/  HADD2.F32 R7, -RZ, R33.H1_H1 ;  /* 0x30000021ff077230 */ /* 0x000fc60000004100 */
[----:B------:R-:W-:-:S03]  /*17b0*/  FMUL.RZ R11, R3, 0.15915493667125701904 ;  /* 0x3e22f983030b7820 */ /* 0x000fc6000040c000 */
[----:B------:R-:W1:Y:S08]  /*17c0*/  MUFU.COS R5, R8 ;  /* 0x0000000800057308 */ /* 0x000e700000000000 */
[----:B------:R-:W2:Y:S01]  /*17d0*/  MUFU.SIN R4, R11 ;  /* 0x0000000b00047308 */ /* 0x000ea20000000400 */
[C---:B0-----:R-:W-:Y:S01]  /*17e0*/  FMUL.FTZ R0, R6.reuse, R7 ;  /* 0x0000000706007220 */ /* 0x041fe20000410000 */
[----:B------:R-:W-:-:S06]  /*17f0*/  FMUL.FTZ R10, R6, R9 ;  /* 0x00000009060a7220 */ /* 0x000fcc0000410000 */
[----:B------:R0:W3:Y:S01]  /*1800*/  MUFU.COS R3, R11 ;  /* 0x0000000b00037308 */ /* 0x0000e20000000000 */
[C---:B-1----:R-:W-:Y:S01]  /*1810*/  FMUL.FTZ R7, R5.reuse, R7 ;  /* 0x0000000705077220 */ /* 0x042fe20000410000 */
[C---:B------:R-:W-:Y:S01]  /*1820*/  FMUL.FTZ R9, R5.reuse, R9 ;  /* 0x0000000905097220 */ /* 0x040fe20000410000 */
[CC--:B------:R-:W-:Y:S01]  /*1830*/  FFMA.FTZ R33, R5.reuse, R12.reuse, -R0 ;  /* 0x0000000c05217223 */ /* 0x0c0fe20000010800 */
[-C--:B------:R-:W-:Y:S01]  /*1840*/  FFMA.FTZ R10, R5, R31.reuse, -R10 ;  /* 0x0000001f050a7223 */ /* 0x080fe2000001080a */
[C---:B------:R-:W-:Y:S01]  /*1850*/  FFMA.FTZ R8, R6.reuse, R12, R7 ;  /* 0x0000000c06087223 */ /* 0x040fe20000010007 */
[----:B------:R-:W-:Y:S02]  /*1860*/  HADD2.F32 R5, -RZ, R32.H1_H1 ;  /* 0x30000020ff057230 */ /* 0x000fe40000004100 */
[----:B------:R-:W-:Y:S01]  /*1870*/  FFMA.FTZ R9, R6, R31, R9 ;  /* 0x0000001f06097223 */ /* 0x000fe20000010009 */
[----:B------:R-:W-:Y:S02]  /*1880*/  HADD2.F32 R7, -RZ, R30.H1_H1 ;  /* 0x3000001eff077230 */ /* 0x000fe40000004100 */
[----:B------:R-:W-:-:S02]  /*1890*/  HADD2.F32 R32, -RZ, R32.H0_H0 ;  /* 0x20000020ff207230 */ /* 0x000fc40000004100 */
[C---:B--2---:R-:W-:Y:S01]  /*18a0*/  FMUL.FTZ R0, R4.reuse, R5 ;  /* 0x0000000504007220 */ /* 0x044fe20000410000 */
[----:B0-----:R-:W-:Y:S02]  /*18b0*/  HADD2.F32 R11, -RZ, R30.H0_H0 ;  /* 0x2000001eff0b7230 */ /* 0x001fe40000004100 */
[----:B------:R-:W-:Y:S01]  /*18c0*/  FMUL.FTZ R6, R4, R7 ;  /* 0x0000000704067220 */ /* 0x000fe20000410000 */
[----:B------:R-:W-:Y:S02]  /*18d0*/  F2FP.F16.F32.PACK_AB R33, R8, R33 ;  /* 0x000000210821723e */ /* 0x000fe400000000ff */
[----:B------:R-:W-:Y:S01]  /*18e0*/  F2FP.F16.F32.PACK_AB R31, R9, R10 ;  /* 0x0000000a091f723e */ /* 0x000fe200000000ff */
[C---:B---3--:R-:W-:Y:S01]  /*18f0*/  FMUL.FTZ R5, R3.reuse, R5 ;  /* 0x0000000503057220 */ /* 0x048fe20000410000 */
[C---:B------:R-:W-:Y:S01]  /*1900*/  FMUL.FTZ R7, R3.reuse, R7 ;  /* 0x0000000703077220 */ /* 0x040fe20000410000 */
[CC--:B------:R-:W-:Y:S01]  /*1910*/  FFMA.FTZ R0, R3.reuse, R32.reuse, -R0 ;  /* 0x0000002003007223 */ /* 0x0c0fe20000010800 */
[-C--:B------:R-:W-:Y:S01]  /*1920*/  FFMA.FTZ R6, R3, R11.reuse, -R6 ;  /* 0x0000000b03067223 */ /* 0x080fe20000010806 */
[C---:B------:R-:W-:Y:S01]  /*1930*/  FFMA.FTZ R5, R4.reuse, R32, R5 ;  /* 0x0000002004057223 */ /* 0x040fe20000010005 */
[----:B------:R-:W-:-:S04]  /*1940*/  FFMA.FTZ R7, R4, R11, R7 ;  /* 0x0000000b04077223 */ /* 0x000fc80000010007 */
[----:B------:R-:W-:Y:S02]  /*1950*/  F2FP.F16.F32.PACK_AB R32, R5, R0 ;  /* 0x000000000520723e */ /* 0x000fe400000000ff */
[----:B------:R-:W-:-:S07]  /*1960*/  F2FP.F16.F32.PACK_AB R30, R7, R6 ;  /* 0x00000006071e723e */ /* 0x000fce00000000ff */
.L_x_2189:
[----:B------:R-:W-:Y:S05]  /*1970*/  BSYNC B0 ;  /* 0x0000000000007941 */ /* 0x000fea0003800000 */
.L_x_2183:
[----:B------:R-:W-:Y:S01]  /*1980*/  ISETP.GT.AND P0, PT, R25, 0x1f, PT ;  /* 0x0000001f1900780c */ /* 0x000fe20003f04270 */
[----:B------:R-:W-:Y:S01]  /*1990*/  BSSY B0, `(.L_x_2190) ;  /* 0x000002b000007945 */ /* 0x000fe20003800000 */
[----:B0-----:R-:W-:-:S11]  /*19a0*/  IMAD.MOV.U32 R14, RZ, RZ, RZ ;  /* 0x000000ffff0e7224 */ /* 0x001fd600078e00ff */
[----:B------:R-:W-:Y:S05]  /*19b0*/  @P0 BRA `(.L_x_2191) ;  /* 0x0000000000a00947 */ /* 0x000fea0003800000 */
[----:B------:R-:W0:Y:S01]  /*19c0*/  S2UR UR5, SR_CgaCtaId ;  /* 0x00000000000579c3 */ /* 0x000e220000008800 */
[----:B------:R-:W-:Y:S01]  /*19d0*/  UMOV UR4, 0x400 ;  /* 0x0000040000047882 */ /* 0x000fe20000000000 */
[----:B-123--:R-:W-:Y:S01]  /*19e0*/  HMUL2 R15, R33, R31 ;  /* 0x0000001f210f7232 */ /* 0x00efe20000000000 */
[----:B------:R-:W-:Y:S01]  /*19f0*/  UIADD3 UR4, UR4, 0x40, URZ ;  /* 0x0000004004047890 */ /* 0x000fe2000fffe03f */
[----:B------:R-:W-:Y:S01]  /*1a00*/  ISETP.GT.AND P0, PT, R25, 0x13, PT ;  /* 0x000000131900780c */ /* 0x000fe20003f04270 */
[----:B------:R-:W-:Y:S03]  /*1a10*/  BSSY B1, `(.L_x_2192) ;  /* 0x0000015000017945 */ /* 0x000fe60003800000 */
[----:B------:R-:W-:-:S10]  /*1a20*/  HFMA2.MMA R15, R32, R30, R15 ;  /* 0x0000001e200f7235 */ /* 0x000fd4000000000f */
[--C-:B------:R-:W-:Y:S02]  /*1a30*/  HADD2.F32 R13, -RZ, R15.reuse.H0_H0 ;  /* 0x2000000fff0d7230 */ /* 0x100fe40000004100 */
[----:B------:R-:W-:Y:S01]  /*1a40*/  HADD2.F32 R8, -RZ, R15.H1_H1 ;  /* 0x3000000fff087230 */ /* 0x000fe20000004100 */
[----:B0-----:R-:W-:-:S06]  /*1a50*/  ULEA UR4, UR5, UR4, 0x18 ;  /* 0x0000000405047291 */ /* 0x001fcc000f8ec03f */
[----:B------:R-:W-:-:S05]  /*1a60*/  LEA R0, R25, UR4, 0x3 ;  /* 0x0000000419007c11 */ /* 0x000fca000f8e18ff */
[----:B------:R0:W-:Y:S01]  /*1a70*/  STS.64 [R0], R32 ;  /* 0x0000002000007388 */ /* 0x0001e20000000a00 */
[----:B------:R-:W-:Y:S05]  /*1a80*/  @P0 BRA `(.L_x_2193) ;  /* 0x0000000000340947 */ /* 0x000fea0003800000 */
[----:B0-----:R-:W-:Y:S01]  /*1a90*/  LEA.HI R0, R25, R25, RZ, 0x1 ;  /* 0x0000001919007211 */ /* 0x001fe200078f08ff */
[----:B------:R-:W0:Y:S01]  /*1aa0*/  LDC.64 R4, c[0x0][0x248] ;  /* 0x00009200ff047b82 */ /* 0x000e220000000a00 */
[----:B------:R-:W-:Y:S02]  /*1ab0*/  ULDC UR4, c[0x0][0x284] ;  /* 0x0000a10000047ab9 */ /* 0x000fe40000000800 */
[C---:B------:R-:W-:Y:S02]  /*1ac0*/  LOP3.LUT R6, R0.reuse, 0x3ffffffe, RZ, 0xc0, !PT ;  /* 0x3ffffffe00067812 */ /* 0x040fe400078ec0ff */
[----:B------:R-:W-:-:S03]  /*1ad0*/  SHF.L.U32 R0, R0, 0x2, RZ ;  /* 0x0000000200007819 */ /* 0x000fc600000006ff */
[----:B------:R-:W-:Y:S01]  /*1ae0*/  IMAD.IADD R3, R25, 0x1, -R6 ;  /* 0x0000000119037824 */ /* 0x000fe200078e0a06 */
[----:B------:R-:W-:-:S04]  /*1af0*/  LOP3.LUT R0, R0, 0xfffffff8, RZ, 0xc0, !PT ;  /* 0xfffffff800007812 */ /* 0x000fc800078ec0ff */
[----:B------:R-:W-:Y:S01]  /*1b00*/  LEA R3, R22, R3, 0x1 ;  /* 0x0000000316037211 */ /* 0x000fe200078e08ff */
[----:B------:R-:W-:-:S03]  /*1b10*/  IMAD.IADD R27, R27, 0x1, R0 ;  /* 0x000000011b1b7824 */ /* 0x000fc600078e0200 */
[----:B------:R-:W-:-:S05]  /*1b20*/  SHF.L.U32 R0, R3, 0x2, RZ ;  /* 0x0000000203007819 */ /* 0x000fca00000006ff */
[----:B------:R-:W-:-:S04]  /*1b30*/  IMAD R27, R27, UR4, R0 ;  /* 0x000000041b1b7c24 */ /* 0x000fc8000f8e0200 */
[----:B0-----:R-:W-:-:S05]  /*1b40*/  IMAD.WIDE R4, R27, 0x2, R4 ;  /* 0x000000021b047825 */ /* 0x001fca00078e0204 */
[----:B------:R1:W-:Y:S02]  /*1b50*/  STG.E.64 desc[UR36][R4.64], R30 ;  /* 0x0000001e04007986 */ /* 0x0003e4000c101b24 */
.L_x_2193:
[----:B------:R-:W-:Y:S05]  /*1b60*/  BSYNC B1 ;  /* 0x0000000000017941 */ /* 0x000fea0003800000 */
.L_x_2192:
[----:B------:R-:W-:Y:S01]  /*1b70*/  UMOV UR4, 0xffffffff ;  /* 0xffffffff00047882 */ /* 0x000fe20000000000 */
[----:B------:R-:W-:Y:S02]  /*1b80*/  FADD.FTZ R13, R13, R8 ;  /* 0x000000080d0d7221 */ /* 0x000fe40000010000 */
[----:B------:R-:W-:Y:S05]  /*1b90*/  BRA.DIV UR4, `(.L_x_2194) ;  /* 0x0000005604d87947 */ /* 0x000fea000b800000 */
[----:B------:R-:W0:Y:S02]  /*1ba0*/  SHFL.BFLY PT, R14, R13, 0x10, 0x1f ;  /* 0x0e001f000d0e7f89 */ /* 0x000e2400000e0000 */
[----:B0-----:R-:W-:-:S05]  /*1bb0*/  FADD.FTZ R0, R13, R14 ;  /* 0x0000000e0d007221 */ /* 0x001fca0000010000 */
[----:B------:R-:W0:Y:S02]  /*1bc0*/  SHFL.BFLY PT, R14, R0, 0x8, 0x1f ;  /* 0x0d001f00000e7f89 */ /* 0x000e2400000e0000 */
[----:B0-----:R-:W-:-:S05]  /*1bd0*/  FADD.FTZ R3, R0, R14 ;  /* 0x0000000e00037221 */ /* 0x001fca0000010000 */
[----:B------:R-:W1:Y:S02]  /*1be0*/  SHFL.BFLY PT, R14, R3, 0x4, 0x1f ;  /* 0x0c801f00030e7f89 */ /* 0x000e6400000e0000 */
[----:B-1----:R-:W-:-:S05]  /*1bf0*/  FADD.FTZ R4, R3, R14 ;  /* 0x0000000e03047221 */ /* 0x002fca0000010000 */
[----:B------:R-:W0:Y:S02]  /*1c00*/  SHFL.BFLY PT, R14, R4, 0x2, 0x1f ;  /* 0x0c401f00040e7f89 */ /* 0x000e2400000e0000 */
[----:B0-----:R-:W-:-:S05]  /*1c10*/  FADD.FTZ R5, R4, R14 ;  /* 0x0000000e04057221 */ /* 0x001fca0000010000 */
[----:B------:R0:W1:Y:S02]  /*1c20*/  SHFL.BFLY PT, R14, R5, 0x1, 0x1f ;  /* 0x0c201f00050e7f89 */ /* 0x00006400000e0000 */
.L_x_2284:
[----:B-1----:R-:W-:-:S07]  /*1c30*/  FADD.FTZ R14, R5, R14 ;  /* 0x0000000e050e7221 */ /* 0x002fce0000010000 */
.L_x_2191:
[----:B------:R-:W-:Y:S05]  /*1c40*/  BSYNC B0 ;  /* 0x0000000000007941 */ /* 0x000fea0003800000 */
.L_x_2190:
[----:B------:R-:W-:-:S13]  /*1c50*/  ISETP.NE.AND P0, PT, R25, RZ, PT ;  /* 0x000000ff1900720c */ /* 0x000fda0003f05270 */
[----:B-1----:R-:W-:Y:S01]  /*1c60*/  @P0 IMAD.MOV.U32 R0, RZ, RZ, -0x800001 ;  /* 0xff7fffffff000424 */ /* 0x002fe200078e00ff */
[----:B------:R-:W-:Y:S06]  /*1c70*/  @P0 BRA `(.L_x_2195) ;  /* 0x0000000000540947 */ /* 0x000fec0003800000 */
[----:B------:R-:W-:Y:S02]  /*1c80*/  ULDC.64 UR4, c[0x0][0x2c8] ;  /* 0x0000b20000047ab9 */ /* 0x000fe40000000a00 */
[----:B------:R-:W-:Y:S01]  /*1c90*/  ISETP.NE.U32.AND P0, PT, RZ, UR4, PT ;  /* 0x00000004ff007c0c */ /* 0x000fe2000bf05070 */
[----:B------:R-:W-:-:S03]  /*1ca0*/  ULDC UR4, c[0x0][0x2a0] ;  /* 0x0000a80000047ab9 */ /* 0x000fc60000000800 */
[----:B------:R-:W-:-:S13]  /*1cb0*/  ISETP.NE.AND.EX P0, PT, RZ, UR5, PT, P0 ;  /* 0x00000005ff007c0c */ /* 0x000fda000bf05300 */
[----:B------:R-:W1:Y:S01]  /*1cc0*/  @P0 LDC R6, c[0x0][0x2d0] ;  /* 0x0000b400ff060b82 */ /* 0x000e620000000800 */
[----:B-----5:R-:W-:-:S07]  /*1cd0*/  @P0 IADD3 R0, -R26, R17, RZ ;  /* 0x000000111a000210 */ /* 0x020fce0007ffe1ff */
[----:B0-----:R-:W0:Y:S01]  /*1ce0*/  @P0 LDC.64 R4, c[0x0][0x2c8] ;  /* 0x0000b200ff040b82 */ /* 0x001e220000000a00 */
[----:B-1----:R-:W-:-:S04]  /*1cf0*/  @P0 IMAD R3, R19, R6, R0 ;  /* 0x0000000613030224 */ /* 0x002fc800078e0200 */
[----:B------:R-:W-:-:S04]  /*1d00*/  @P0 IMAD R3, R3, R6, R0 ;  /* 0x0000000603030224 */ /* 0x000fc800078e0200 */
[----:B0-----:R-:W-:-:S06]  /*1d10*/  @P0 IMAD.WIDE R4, R3, 0x2, R4 ;  /* 0x0000000203040825 */ /* 0x001fcc00078e0204 */
[----:B------:R-:W4:Y:S01]  /*1d20*/  @P0 LDG.E.U16 R4, desc[UR36][R4.64] ;  /* 0x0000002404040981 */ /* 0x000f22000c1e1500 */
[----:B------:R-:W-:Y:S02]  /*1d30*/  MOV R0, 0x400 ;  /* 0x0000040000007802 */ /* 0x000fe40000000f00 */
[----:B------:R-:W-:Y:S01]  /*1d40*/  IADD3 R6, -R24, R17, RZ ;  /* 0x0000001118067210 */ /* 0x000fe20007ffe1ff */
[----:B------:R-:W0:Y:S02]  /*1d50*/  S2R R3, SR_CgaCtaId ;  /* 0x0000000000037919 */ /* 0x000e240000008800 */
[----:B------:R-:W-:-:S05]  /*1d60*/  VIADD R0, R0, 0x140 ;  /* 0x0000014000007836 */ /* 0x000fca0000000000 */
[----:B0-----:R-:W-:Y:S01]  /*1d70*/  LEA R7, R3, R0, 0x18 ;  /* 0x0000000003077211 */ /* 0x001fe200078ec0ff */
[----:B------:R-:W-:-:S04]  /*1d80*/  FMUL.FTZ R0, R14, UR4 ;  /* 0x000000040e007c20 */ /* 0x000fc80008410000 */
[----:B------:R-:W-:Y:S02]  /*1d90*/  IMAD R7, R6, 0x4, R7 ;  /* 0x0000000406077824 */ /* 0x000fe400078e0207 */
[----:B----4-:R-:W-:-:S05]  /*1da0*/  @P0 HADD2.F32 R3, -RZ, R4.H0_H0 ;  /* 0x20000004ff030230 */ /* 0x010fca0000004100 */
[----:B------:R-:W-:-:S05]  /*1db0*/  @P0 FADD.FTZ R0, R0, R3 ;  /* 0x0000000300000221 */ /* 0x000fca0000010000 */
[----:B------:R1:W-:Y:S02]  /*1dc0*/  STS [R7], R0 ;  /* 0x0000000007007388 */ /* 0x0003e40000000800 */
.L_x_2195:
[----:B------:R-:W-:Y:S05]  /*1dd0*/  WARPSYNC.ALL ;  /* 0x0000000000007948 */ /* 0x000fea0003800000 */
[----:B------:R-:W-:Y:S01]  /*1de0*/  IADD3 R3, R17, 0x1f, -R24 ;  /* 0x0000001f11037810 */ /* 0x000fe20007ffe818 */
[----:B------:R-:W-:Y:S01]  /*1df0*/  ULDC UR4, c[0x0][0x280] ;  /* 0x0000a00000047ab9 */ /* 0x000fe20000000800 */
[----:B------:R-:W-:Y:S01]  /*1e00*/  IADD3 R144, R24, R25, RZ ;  /* 0x0000001918907210 */ /* 0x000fe20007ffe0ff */
[----:B------:R-:W-:Y:S01]  /*1e10*/  IMAD R20, R28, UR4, R19 ;  /* 0x000000041c147c24 */ /* 0x000fe2000f8e0213 */
[----:B------:R-:W-:Y:S01]  /*1e20*/  SHF.R.S32.HI R4, RZ, 0x1f, R3 ;  /* 0x0000001fff047819 */ /* 0x000fe20000011403 */
[----:B------:R-:W-:Y:S01]  /*1e30*/  ULDC UR10, c[0x0][0x2a0] ;  /* 0x0000a800000a7ab9 */ /* 0x000fe20000000800 */
[----:B------:R-:W-:Y:S01]  /*1e40*/  ULDC.64 UR8, c[0x0][0x258] ;  /* 0x0000960000087ab9 */ /* 0x000fe20000000a00 */
[----:B------:R-:W-:Y:S01]  /*1e50*/  ULDC.64 UR6, c[0x0][0x2b0] ;  /* 0x0000ac0000067ab9 */ /* 0x000fe20000000a00 */
[----:B------:R-:W-:Y:S01]  /*1e60*/  LEA.HI R4, R4, R3, RZ, 0x5 ;  /* 0x0000000304047211 */ /* 0x000fe200078f28ff */
[----:B------:R-:W-:Y:S01]  /*1e70*/  ULDC.64 UR12, c[0x0][0x2c8] ;  /* 0x0000b200000c7ab9 */ /* 0x000fe20000000a00 */
[----:B------:R-:W-:Y:S01]  /*1e80*/  BSSY B0, `(.L_x_2196) ;  /* 0x0000200000007945 */ /* 0x000fe20003800000 */
[----:B------:R-:W-:Y:S01]  /*1e90*/  IMAD R20, R20, 0x50, RZ ;  /* 0x0000005014147824 */ /* 0x000fe200078e02ff */
[----:B------:R-:W-:-:S05]  /*1ea0*/  LOP3.LUT R3, R4, 0xffffffe0, RZ, 0xc0, !PT ;  /* 0xffffffe004037812 */ /* 0x000fca00078ec0ff */
[----:B------:R-:W-:Y:S01]  /*1eb0*/  IMAD.IADD R3, R24, 0x1, R3 ;  /* 0x0000000118037824 */ /* 0x000fe200078e0203 */
[----:B------:R-:W-:Y:S04]  /*1ec0*/  BAR.SYNC.DEFER_BLOCKING 0x0 ;  /* 0x0000000000007b1d */ /* 0x000fe80000010000 */
[----:B------:R-:W-:-:S13]  /*1ed0*/  ISETP.GE.AND P0, PT, R144, R3, PT ;  /* 0x000000039000720c */ /* 0x000fda0003f06270 */
[----:B------:R-:W-:Y:S05]  /*1ee0*/  @P0 BRA `(.L_x_2197) ;  /* 0x0000001c00e40947 */ /* 0x000fea0003800000 */
[----:B------:R-:W4:Y:S01]  /*1ef0*/  LDC R27, c[0x0][0x284] ;  /* 0x0000a100ff1b7b82 */ /* 0x000f220000000800 */
[----:B------:R-:W-:-:S07]  /*1f00*/  UMOV UR4, 0x400 ;  /* 0x0000040000047882 */ /* 0x000fce0000000000 */
[----:B------:R-:W0:Y:S08]  /*1f10*/  S2UR UR5, SR_CgaCtaId ;  /* 0x00000000000579c3 */ /* 0x000e300000008800 */
[----:B------:R-:W2:Y:S01]  /*1f20*/  LDC R145, c[0x0][0x2c0] ;  /* 0x0000b000ff917b82 */ /* 0x000ea20000000800 */
[----:B----4-:R-:W-:Y:S01]  /*1f30*/  IABS R21, R27 ;  /* 0x0000001b00157213 */ /* 0x010fe20000000000 */
[----:B------:R-:W-:-:S03]  /*1f40*/  IMAD R27, R27, 0x50, RZ ;  /* 0x000000501b1b7824 */ /* 0x000fc600078e02ff */
[----:B------:R-:W4:Y:S01]  /*1f50*/  I2F.RP R25, R21 ;  /* 0x0000001500197306 */ /* 0x000f220000209400 */
[----:B0-----:R-:W-:-:S09]  /*1f60*/  ULEA UR4, UR5, UR4, 0x18 ;  /* 0x0000000405047291 */ /* 0x001fd2000f8ec03f */
[----:B-1----:R-:W0:Y:S01]  /*1f70*/  LDS.128 R4, [UR4+0x40] ;  /* 0x00004004ff047984 */ /* 0x002e220008000c00 */
[----:B----4-:R-:W1:Y:S03]  /*1f80*/  MUFU.RCP R25, R25 ;  /* 0x0000001900197308 */ /* 0x010e660000001000 */
[----:B------:R-:W4:Y:S04]  /*1f90*/  LDS.128 R8, [UR4+0x50] ;  /* 0x00005004ff087984 */ /* 0x000f280008000c00 */
[----:B------:R-:W0:Y:S04]  /*1fa0*/  LDS.128 R12, [UR4+0x60] ;  /* 0x00006004ff0c7984 */ /* 0x000e280008000c00 */
[----:B---3--:R-:W3:Y:S04]  /*1fb0*/  LDS.128 R28, [UR4+0x70] ;  /* 0x00007004ff1c7984 */ /* 0x008ee80008000c00 */
[----:B--2---:R-:W2:Y:S01]  /*1fc0*/  LDS.128 R32, [UR4+0x80] ;  /* 0x00008004ff207984 */ /* 0x004ea20008000c00 */
[----:B-1----:R-:W-:-:S03]  /*1fd0*/  IADD3 R80, R25, 0xffffffe, RZ ;  /* 0x0ffffffe19507810 */ /* 0x002fc60007ffe0ff */
[----:B------:R-:W1:Y:S01]  /*1fe0*/  LDS.128 R36, [UR4+0x90] ;  /* 0x00009004ff247984 */ /* 0x000e620008000c00 */
[----:B------:R4:W4:Y:S03]  /*1ff0*/  F2I.FTZ.U32.TRUNC.NTZ R81, R80 ;  /* 0x0000005000517305 */ /* 0x000926000021f000 */
[----:B------:R-:W0:Y:S04]  /*2000*/  LDS.128 R40, [UR4+0xa0] ;  /* 0x0000a004ff287984 */ /* 0x000e280008000c00 */
[----:B------:R-:W0:Y:S01]  /*2010*/  LDS.128 R44, [UR4+0xb0] ;  /* 0x0000b004ff2c7984 */ /* 0x000e220008000c00 */
[----:B----4-:R-:W-:-:S03]  /*2020*/  HFMA2.MMA R80, -RZ, RZ, 0, 0 ;  /* 0x00000000ff507435 */ /* 0x010fc600000001ff */
[----:B------:R-:W4:Y:S04]  /*2030*/  LDS.128 R48, [UR4+0xc0] ;  /* 0x0000c004ff307984 */ /* 0x000f280008000c00 */
[----:B------:R-:W0:Y:S01]  /*2040*/  LDS.128 R52, [UR4+0xd0] ;  /* 0x0000d004ff347984 */ /* 0x000e220008000c00 */
[----:B------:R-:W-:-:S03]  /*2050*/  IMAD.MOV R82, RZ, RZ, -R81 ;  /* 0x000000ffff527224 */ /* 0x000fc600078e0a51 */
[----:B------:R-:W0:Y:S01]  /*2060*/  LDS.128 R56, [UR4+0xe0] ;  /* 0x0000e004ff387984 */ /* 0x000e220008000c00 */
[----:B------:R-:W-:-:S03]  /*2070*/  IMAD R25, R82, R21, RZ ;  /* 0x0000001552197224 */ /* 0x000fc600078e02ff */
[----:B------:R-:W0:Y:S01]  /*2080*/  LDS.128 R60, [UR4+0xf0] ;  /* 0x0000f004ff3c7984 */ /* 0x000e220008000c00 */
[----:B------:R-:W-:-:S03]  /*2090*/  IMAD.HI.U32 R25, R81, R25, R80 ;  /* 0x0000001951197227 */ /* 0x000fc600078e0050 */
[----:B------:R-:W0:Y:S04]  /*20a0*/  LDS.128 R64, [UR4+0x100] ;  /* 0x00010004ff407984 */ /* 0x000e280008000c00 */
[----:B------:R-:W0:Y:S04]  /*20b0*/  LDS.128 R68, [UR4+0x110] ;  /* 0x00011004ff447984 */ /* 0x000e280008000c00 */
[----:B------:R-:W0:Y:S04]  /*20c0*/  LDS.128 R72, [UR4+0x120] ;  /* 0x00012004ff487984 */ /* 0x000e280008000c00 */
[----:B------:R-:W0:Y:S01]  /*20d0*/  LDS.128 R76, [UR4+0x130] ;  /* 0x00013004ff4c7984 */ /* 0x000e220008000c00 */
[----:B------:R-:W-:-:S02]  /*20e0*/  ULDC UR4, c[0x0][0x298] ;  /* 0x0000a60000047ab9 */ /* 0x000fc40000000800 */
[----:B-123--:R-:W-:-:S07]  /*20f0*/  VIADD R145, R145, UR4 ;  /* 0x0000000491917c36 */ /* 0x00efce0008000000 */
.L_x_2232:
[----:B-1----:R-:W1:Y:S01]  /*2100*/  LDC R147, c[0x0][0x284] ;  /* 0x0000a100ff937b82 */ /* 0x002e620000000800 */
[----:B------:R-:W-:-:S04]  /*2110*/  ISETP.NE.U32.AND P0, PT, RZ, UR6, PT ;  /* 0x00000006ff007c0c */ /* 0x000fc8000bf05070 */
[----:B------:R-:W-:-:S13]  /*2120*/  ISETP.NE.AND.EX P0, PT, RZ, UR7, PT, P0 ;  /* 0x00000007ff007c0c */ /* 0x000fda000bf05300 */
[----:B------:R-:W-:Y:S01]  /*2130*/  @P0 SHF.R.S32.HI R146, RZ, 0x1f, R144 ;  /* 0x0000001fff920819 */ /* 0x000fe20000011490 */
[----:B-123--:R-:W-:-:S05]  /*2140*/  IMAD R151, R2, R147, RZ ;  /* 0x0000009302977224 */ /* 0x00efca00078e02ff */
[--C-:B0-----:R-:W-:Y:S02]  /*2150*/  @P0 SHF.R.S32.HI R149, RZ, 0x1f, R151.reuse ;  /* 0x0000001fff950819 */ /* 0x101fe40000011497 */
[----:B------:R-:W-:-:S04]  /*2160*/  @P0 IADD3 R148, P1, P2, R144, UR6, R151 ;  /* 0x0000000690940c10 */ /* 0x000fc8000fa3e097 */
[----:B------:R-:W-:-:S05]  /*2170*/  @P0 IADD3.X R149, R146, UR7, R149, P1, P2 ;  /* 0x0000000792950c10 */ /* 0x000fca0008fe4495 */
[----:B------:R1:W2:Y:S01]  /*2180*/  @P0 LDG.E.U8 R148, desc[UR36][R148.64] ;  /* 0x0000002494940981 */ /* 0x0002a2000c1e1100 */
[----:B------:R-:W-:Y:S01]  /*2190*/  IABS R150, R144 ;  /* 0x0000009000967213 */ /* 0x000fe20000000000 */
[----:B------:R-:W-:Y:S01]  /*21a0*/  BSSY B1, `(.L_x_2198) ;  /* 0x0000026000017945 */ /* 0x000fe20003800000 */
[----:B------:R-:W-:Y:S02]  /*21b0*/  IABS R155, R147 ;  /* 0x00000093009b7213 */ /* 0x000fe40000000000 */
[----:B------:R-:W-:Y:S01]  /*21c0*/  ISETP.GE.AND P2, PT, R144, RZ, PT ;  /* 0x000000ff9000720c */ /* 0x000fe20003f46270 */
[----:B------:R-:W-:-:S05]  /*21d0*/  IMAD.HI.U32 R146, R25, R150, RZ ;  /* 0x0000009619927227 */ /* 0x000fca00078e00ff */
[----:B------:R-:W-:-:S05]  /*21e0*/  IADD3 R153, -R146, RZ, RZ ;  /* 0x000000ff92997210 */ /* 0x000fca0007ffe1ff */
[----:B------:R-:W-:-:S05]  /*21f0*/  IMAD R146, R155, R153, R150 ;  /* 0x000000999b927224 */ /* 0x000fca00078e0296 */
[----:B------:R-:W-:-:S13]  /*2200*/  ISETP.GT.U32.AND P1, PT, R21, R146, PT ;  /* 0x000000921500720c */ /* 0x000fda0003f24070 */
[----:B------:R-:W-:-:S05]  /*2210*/  @!P1 IMAD.IADD R146, R146, 0x1, -R155 ;  /* 0x0000000192929824 */ /* 0x000fca00078e0a9b */
[----:B------:R-:W-:-:S13]  /*2220*/  ISETP.GT.U32.AND P1, PT, R21, R146, PT ;  /* 0x000000921500720c */ /* 0x000fda0003f24070 */
[----:B------:R-:W-:Y:S02]  /*2230*/  @!P1 IADD3 R146, R146, -R155, RZ ;  /* 0x8000009b92929210 */ /* 0x000fe40007ffe0ff */
[----:B------:R-:W-:-:S03]  /*2240*/  ISETP.NE.AND P1, PT, R147, RZ, PT ;  /* 0x000000ff9300720c */ /* 0x000fc60003f25270 */
[----:B------:R-:W-:-:S10]  /*2250*/  @!P2 IMAD.MOV R146, RZ, RZ, -R146 ;  /* 0x000000ffff92a224 */ /* 0x000fd400078e0a92 */
[----:B------:R-:W-:-:S04]  /*2260*/  @!P1 LOP3.LUT R146, RZ, R147, RZ, 0x33, !PT ;  /* 0x00000093ff929212 */ /* 0x000fc800078e33ff */
[----:B-1----:R-:W-:Y:S02]  /*2270*/  IADD3 R149, P1, R146, R151, RZ ;  /* 0x0000009792957210 */ /* 0x002fe40007f3e0ff */
[----:B--2---:R-:W-:Y:S02]  /*2280*/  ISETP.NE.AND P0, PT, R148, RZ, P0 ;  /* 0x000000ff9400720c */ /* 0x004fe40000705270 */
[----:B------:R-:W-:-:S04]  /*2290*/  SHF.R.S32.HI R148, RZ, 0x1f, R146 ;  /* 0x0000001fff947819 */ /* 0x000fc80000011492 */
[----:B------:R-:W-:Y:S02]  /*22a0*/  LEA.HI.X.SX32 R150, R151, R148, 0x1, P1 ;  /* 0x0000009497967211 */ /* 0x000fe400008f0eff */
[----:B------:R-:W-:Y:S02]  /*22b0*/  ISETP.GE.AND P1, PT, R144, R17, PT ;  /* 0x000000119000720c */ /* 0x000fe40003f26270 */
[----:B------:R-:W-:-:S04]  /*22c0*/  LEA R148, P2, R149, UR8, 0x2 ;  /* 0x0000000895947c11 */ /* 0x000fc8000f8410ff */
[----:B------:R-:W-:-:S07]  /*22d0*/  LEA.HI.X R149, R149, UR9, R150, 0x2, P2 ;  /* 0x0000000995957c11 */ /* 0x000fce00090f1496 */
[----:B-----5:R-:W-:Y:S05]  /*22e0*/  @P1 BRA `(.L_x_2199) ;  /* 0x0000000000441947 */ /* 0x020fea0003800000 */
[----:B------:R-:W-:-:S04]  /*22f0*/  SHF.L.U32 R150, R146, 0x3, RZ ;  /* 0x0000000392967819 */ /* 0x000fc800000006ff */
[----:B------:R-:W-:-:S13]  /*2300*/  ISETP.GE.AND P2, PT, R150, R27, PT ;  /* 0x0000001b9600720c */ /* 0x000fda0003f46270 */
[----:B------:R-:W2:Y:S01]  /*2310*/  @!P2 LDG.E R82, desc[UR36][R148.64] ;  /* 0x000000249452a981 */ /* 0x000ea2000c1e1900 */
[----:B------:R-:W2:Y:S08]  /*2320*/  @!P2 LDC R83, c[0x0][0x288] ;  /* 0x0000a200ff53ab82 */ /* 0x000eb00000000800 */
[----:B------:R-:W1:Y:S01]  /*2330*/  @!P2 LDC.64 R80, c[0x0][0x248] ;  /* 0x00009200ff50ab82 */ /* 0x000e620000000a00 */
[----:B--2---:R-:W-:-:S02]  /*2340*/  @!P2 IMAD R82, R82, R83, RZ ;  /* 0x000000535252a224 */ /* 0x004fc400078e02ff */
[----:B------:R-:W-:Y:S02]  /*2350*/  @!P2 IMAD R83, R20, R147, RZ ;  /* 0x000000931453a224 */ /* 0x000fe400078e02ff */
[----:B------:R-:W-:-:S03]  /*2360*/  @!P2 IMAD R82, R82, 0x50, RZ ;  /* 0x000000505252a824 */ /* 0x000fc600078e02ff */
[----:B------:R-:W-:Y:S01]  /*2370*/  @!P2 SHF.R.S32.HI R151, RZ, 0x1f, R83 ;  /* 0x0000001fff97a819 */ /* 0x000fe20000011453 */
[----:B------:R-:W-:-:S05]  /*2380*/  @!P2 IMAD R82, R82, R147, R150 ;  /* 0x000000935252a224 */ /* 0x000fca00078e0296 */
[----:B------:R-:W-:-:S04]  /*2390*/  @!P2 IADD3 R83, P3, R82, R83, RZ ;  /* 0x000000535253a210 */ /* 0x000fc80007f7e0ff */
[----:B------:R-:W-:Y:S02]  /*23a0*/  @!P2 LEA.HI.X.SX32 R82, R82, R151, 0x1, P3 ;  /* 0x000000975252a211 */ /* 0x000fe400018f0eff */
[----:B-1----:R-:W-:-:S04]  /*23b0*/  @!P2 LEA R150, P3, R83, R80, 0x1 ;  /* 0x000000505396a211 */ /* 0x002fc800078608ff */
[----:B------:R-:W-:Y:S02]  /*23c0*/  @!P2 LEA.HI.X R151, R83, R81, R82, 0x1, P3 ;  /* 0x000000515397a211 */ /* 0x000fe400018f0c52 */
[----:B------:R-:W-:Y:S02]  /*23d0*/  CS2R R82, SRZ ;  /* 0x0000000000527805 */ /* 0x000fe4000001ff00 */
[----:B------:R-:W-:-:S06]  /*23e0*/  CS2R R80, SRZ ;  /* 0x0000000000507805 */ /* 0x000fcc000001ff00 */
[----:B------:R1:W5:Y:S02]  /*23f0*/  @!P2 LDG.E.128 R80, desc[UR36][R150.64] ;  /* 0x000000249650a981 */ /* 0x000364000c1e1d00 */
.L_x_2199:
[----:B------:R-:W-:Y:S05]  /*2400*/  BSYNC B1 ;  /* 0x0000000000017941 */ /* 0x000fea0003800000 */
.L_x_2198:
[----:B------:R-:W-:Y:S01]  /*2410*/  BSSY B1, `(.L_x_2200) ;  /* 0x0000014000017945 */ /* 0x000fe20003800000 */
[----:B------:R-:W-:-:S03]  /*2420*/  IMAD.IADD R152, R146, 0x1, R147 ;  /* 0x0000000192987824 */ /* 0x000fc600078e0293 */
[----:B------:R-:W-:Y:S05]  /*2430*/  @P1 BRA `(.L_x_2201) ;  /* 0x0000000000441947 */ /* 0x000fea0003800000 */
[----:B------:R-:W-:-:S04]  /*2440*/  SHF.L.U32 R86, R152, 0x3, RZ ;  /* 0x0000000398567819 */ /* 0x000fc800000006ff */
[----:B------:R-:W-:-:S13]  /*2450*/  ISETP.GE.AND P2, PT, R86, R27, PT ;  /* 0x0000001b5600720c */ /* 0x000fda0003f46270 */
[----:B------:R-:W2:Y:S01]  /*2460*/  @!P2 LDG.E R87, desc[UR36][R148.64] ;  /* 0x000000249457a981 */ /* 0x000ea2000c1e1900 */
[----:B-1----:R-:W2:Y:S08]  /*2470*/  @!P2 LDC R150, c[0x0][0x288] ;  /* 0x0000a200ff96ab82 */ /* 0x002eb00000000800 */
[----:B------:R-:W1:Y:S01]  /*2480*/  @!P2 LDC.64 R84, c[0x0][0x248] ;  /* 0x00009200ff54ab82 */ /* 0x000e620000000a00 */
[----:B--2---:R-:W-:-:S02]  /*2490*/  @!P2 IMAD R87, R87, R150, RZ ;  /* 0x000000965757a224 */ /* 0x004fc400078e02ff */
[----:B------:R-:W-:Y:S02]  /*24a0*/  @!P2 IMAD R150, R20, R147, RZ ;  /* 0x000000931496a224 */ /* 0x000fe400078e02ff */
[----:B------:R-:W-:-:S04]  /*24b0*/  @!P2 IMAD R87, R87, 0x50, RZ ;  /* 0x000000505757a824 */ /* 0x000fc800078e02ff */
[----:B------:R-:W-:-:S05]  /*24c0*/  @!P2 IMAD R86, R87, R147, R86 ;  /* 0x000000935756a224 */ /* 0x000fca00078e0256 */
[----:B------:R-:W-:Y:S02]  /*24d0*/  @!P2 SHF.R.S32.HI R87, RZ, 0x1f, R86 ;  /* 0x0000001fff57a819 */ /* 0x000fe40000011456 */
[----:B------:R-:W-:-:S04]  /*24e0*/  @!P2 IADD3 R86, P3, R150, R86, RZ ;  /* 0x000000569656a210 */ /* 0x000fc80007f7e0ff */
[----:B------:R-:W-:Y:S02]  /*24f0*/  @!P2 LEA.HI.X.SX32 R87, R150, R87, 0x1, P3 ;  /* 0x000000579657a211 */ /* 0x000fe400018f0eff */
[----:B-1----:R-:W-:-:S04]  /*2500*/  @!P2 LEA R150, P3, R86, R84, 0x1 ;  /* 0x000000545696a211 */ /* 0x002fc800078608ff */
[----:B------:R-:W-:Y:S02]  /*2510*/  @!P2 LEA.HI.X R151, R86, R85, R87, 0x1, P3 ;  /* 0x000000555697a211 */ /* 0x000fe400018f0c57 */
[----:B------:R-:W-:Y:S02]  /*2520*/  CS2R R86, SRZ ;  /* 0x0000000000567805 */ /* 0x000fe4000001ff00 */
[----:B------:R-:W-:-:S06]  /*2530*/  CS2R R84, SRZ ;  /* 0x0000000000547805 */ /* 0x000fcc000001ff00 */
[----:B------:R2:W5:Y:S02]  /*2540*/  @!P2 LDG.E.128 R84, desc[UR36][R150.64] ;  /* 0x000000249654a981 */ /* 0x000564000c1e1d00 */
.L_x_2201:
[----:B------:R-:W-:Y:S05]  /*2550*/  BSYNC B1 ;  /* 0x0000000000017941 */ /* 0x000fea0003800000 */
.L_x_2200:
[----:B------:R-:W-:Y:S04]  /*2560*/  BSSY B1, `(.L_x_2202) ;  /* 0x0000014000017945 */ /* 0x000fe80003800000 */
[----:B------:R-:W-:Y:S05]  /*2570*/  @P1 BRA `(.L_x_2203) ;  /* 0x0000000000481947 */ /* 0x000fea0003800000 */
[----:B------:R-:W-:-:S05]  /*2580*/  IMAD.IADD R88, R147, 0x1, R152 ;  /* 0x0000000193587824 */ /* 0x000fca00078e0298 */
[----:B------:R-:W-:-:S04]  /*2590*/  SHF.L.U32 R90, R88, 0x3, RZ ;  /* 0x00000003585a7819 */ /* 0x000fc800000006ff */
[----:B------:R-:W-:-:S13]  /*25a0*/  ISETP.GE.AND P2, PT, R90, R27, PT ;  /* 0x0000001b5a00720c */ /* 0x000fda0003f46270 */
[----:B------:R-:W3:Y:S01]  /*25b0*/  @!P2 LDG.E R91, desc[UR36][R148.64] ;  /* 0x00000024945ba981 */ /* 0x000ee2000c1e1900 */
[----:B-12---:R-:W3:Y:S08]  /*25c0*/  @!P2 LDC R150, c[0x0][0x288] ;  /* 0x0000a200ff96ab82 */ /* 0x006ef00000000800 */
[----:B------:R-:W1:Y:S01]  /*25d0*/  @!P2 LDC.64 R88, c[0x0][0x248] ;  /* 0x00009200ff58ab82 */ /* 0x000e620000000a00 */
[----:B---3--:R-:W-:-:S02]  /*25e0*/  @!P2 IMAD R91, R91, R150, RZ ;  /* 0x000000965b5ba224 */ /* 0x008fc400078e02ff */
        /* <DEDUP_REMOVED lines=11> */
.L_x_2203:
[----:B------:R-:W-:Y:S05]  /*26a0*/  BSYNC B1 ;  /* 0x0000000000017941 */ /* 0x000fea0003800000 */
.L_x_2202:
[----:B------:R-:W-:Y:S01]  /*26b0*/  BSSY B1, `(.L_x_2204) ;  /* 0x0000015000017945 */ /* 0x000fe20003800000 */
[----:B------:R-:W-:-:S03]  /*26c0*/  IMAD.IADD R152, R152, 0x1, R147 ;  /* 0x0000000198987824 */ /* 0x000fc600078e0293 */
[----:B------:R-:W-:Y:S05]  /*26d0*/  @P1 BRA `(.L_x_2205) ;  /* 0x0000000000481947 */ /* 0x000fea0003800000 */
[----:B------:R-:W-:-:S05]  /*26e0*/  IADD3 R92, R152, R147, RZ ;  /* 0x00000093985c7210 */ /* 0x000fca0007ffe0ff */
[----:B------:R-:W-:-:S05]  /*26f0*/  IMAD.SHL.U32 R94, R92, 0x8, RZ ;  /* 0x000000085c5e7824 */ /* 0x000fca00078e00ff */
[----:B------:R-:W-:-:S13]  /*2700*/  ISETP.GE.AND P2, PT, R94, R27, PT ;  /* 0x0000001b5e00720c */ /* 0x000fda0003f46270 */
[----:B------:R-:W4:Y:S01]  /*2710*/  @!P2 LDG.E R95, desc[UR36][R148.64] ;  /* 0x00000024945fa981 */ /* 0x000f22000c1e1900 */
[----:B-123--:R-:W4:Y:S08]  /*2720*/  @!P2 LDC R150, c[0x0][0x288] ;  /* 0x0000a200ff96ab82 */ /* 0x00ef300000000800 */
[----:B------:R-:W1:Y:S01]  /*2730*/  @!P2 LDC.64 R92, c[0x0][0x248] ;  /* 0x00009200ff5cab82 */ /* 0x000e620000000a00 */
[----:B----4-:R-:W-:-:S02]  /*2740*/  @!P2 IMAD R95, R95, R150, RZ ;  /* 0x000000965f5fa224 */ /* 0x010fc400078e02ff */
        /* <DEDUP_REMOVED lines=11> */
.L_x_2205:
[----:B------:R-:W-:Y:S05]  /*2800*/  BSYNC B1 ;  /* 0x0000000000017941 */ /* 0x000fea0003800000 */
.L_x_2204:
[----:B------:R-:W-:Y:S01]  /*2810*/  BSSY B1, `(.L_x_2206) ;  /* 0x0000014000017945 */ /* 0x000fe20003800000 */
[----:B------:R-:W-:-:S03]  /*2820*/  LEA R152, R147, R146, 0x2 ;  /* 0x0000009293987211 */ /* 0x000fc600078e10ff */
[----:B------:R-:W-:Y:S05]  /*2830*/  @P1 BRA `(.L_x_2207) ;  /* 0x0000000000441947 */ /* 0x000fea0003800000 */
        /* <DEDUP_REMOVED lines=17> */
.L_x_2207:
[----:B------:R-:W-:Y:S05]  /*2950*/  BSYNC B1 ;  /* 0x0000000000017941 */ /* 0x000fea0003800000 */
.L_x_2206:
[----:B------:R-:W-:Y:S01]  /*2960*/  BSSY B1, `(.L_x_2208) ;  /* 0x0000014000017945 */ /* 0x000fe20003800000 */
[----:B------:R-:W-:-:S03]  /*2970*/  IADD3 R152, R152, R147, RZ ;  /* 0x0000009398987210 */ /* 0x000fc60007ffe0ff */
        /* <DEDUP_REMOVED lines=18> */
.L_x_2209:
[----:B------:R-:W-:Y:S05]  /*2aa0*/  BSYNC B1 ;  /* 0x0000000000017941 */ /* 0x000fea0003800000 */
.L_x_2208:
[----:B------:R-:W-:Y:S04]  /*2ab0*/  BSSY B1, `(.L_x_2210) ;  /* 0x0000014000017945 */ /* 0x000fe80003800000 */
        /* <DEDUP_REMOVED lines=19> */
.L_x_2211:
[----:B------:R-:W-:Y:S05]  /*2bf0*/  BSYNC B1 ;  /* 0x0000000000017941 */ /* 0x000fea0003800000 */
.L_x_2210:
[----:B------:R-:W-:Y:S01]  /*2c00*/  BSSY B1, `(.L_x_2212) ;  /* 0x0000014000017945 */ /* 0x000fe20003800000 */
[----:B------:R-:W-:-:S03]  /*2c10*/  IMAD R152, R147, 0x7, R146 ;  /* 0x0000000793987824 */ /* 0x000fc600078e0292 */
[----:B------:R-:W-:Y:S05]  /*2c20*/  @P1 BRA `(.L_x_2213) ;  /* 0x0000000000441947 */ /* 0x000fea0003800000 */
[----:B------:R-:W-:-:S04]  /*2c30*/  SHF.L.U32 R110, R152, 0x3, RZ ;  /* 0x00000003986e7819 */ /* 0x000fc800000006ff */
        /* <DEDUP_REMOVED lines=16> */
.L_x_2213:
[----:B------:R-:W-:Y:S05]  /*2d40*/  BSYNC B1 ;  /* 0x0000000000017941 */ /* 0x000fea0003800000 */
.L_x_2212:
[----:B------:R-:W-:Y:S01]  /*2d50*/  BSSY B1, `(.L_x_2214) ;  /* 0x0000014000017945 */ /* 0x000fe20003800000 */
[----:B------:R-:W-:-:S03]  /*2d60*/  IMAD.IADD R152, R152, 0x1, R147 ;  /* 0x0000000198987824 */ /* 0x000fc600078e0293 */
        /* <DEDUP_REMOVED lines=18> */
.L_x_2215:
[----:B------:R-:W-:Y:S05]  /*2e90*/  BSYNC B1 ;  /* 0x0000000000017941 */ /* 0x000fea0003800000 */
.L_x_2214:
[----:B------:R-:W-:Y:S04]  /*2ea0*/  BSSY B1, `(.L_x_2216) ;  /* 0x0000014000017945 */ /* 0x000fe80003800000 */
[----:B------:R-:W-:Y:S05]  /*2eb0*/  @P1 BRA `(.L_x_2217) ;  /* 0x0000000000481947 */ /* 0x000fea0003800000 */
[----:B------:R-:W-:-:S05]  /*2ec0*/  IMAD.IADD R116, R152, 0x1, R147 ;  /* 0x0000000198747824 */ /* 0x000fca00078e0293 */
        /* <DEDUP_REMOVED lines=17> */
.L_x_2217:
[----:B------:R-:W-:Y:S05]  /*2fe0*/  BSYNC B1 ;  /* 0x0000000000017941 */ /* 0x000fea0003800000 */
.L_x_2216:
[----:B------:R-:W-:Y:S01]  /*2ff0*/  BSSY B1, `(.L_x_2218) ;  /* 0x0000014000017945 */ /* 0x000fe20003800000 */
[----:B------:R-:W-:-:S03]  /*3000*/  IMAD R152, R147, 0xa, R146 ;  /* 0x0000000a93987824 */ /* 0x000fc600078e0292 */
        /* <DEDUP_REMOVED lines=18> */
.L_x_2219:
[----:B------:R-:W-:Y:S05]  /*3130*/  BSYNC B1 ;  /* 0x0000000000017941 */ /* 0x000fea0003800000 */
.L_x_2218:
        /* <DEDUP_REMOVED lines=20> */
.L_x_2221:
[----:B------:R-:W-:Y:S05]  /*3280*/  BSYNC B1 ;  /* 0x0000000000017941 */ /* 0x000fea0003800000 */
.L_x_2220:
        /* <DEDUP_REMOVED lines=20> */
.L_x_2223:
[----:B------:R-:W-:Y:S05]  /*33d0*/  BSYNC B1 ;  /* 0x0000000000017941 */ /* 0x000fea0003800000 */
.L_x_2222:
        /* <DEDUP_REMOVED lines=20> */
.L_x_2225:
[----:B------:R-:W-:Y:S05]  /*3520*/  BSYNC B1 ;  /* 0x0000000000017941 */ /* 0x000fea0003800000 */
.L_x_2224:
        /* <DEDUP_REMOVED lines=20> */
.L_x_2227:
[----:B------:R-:W-:Y:S05]  /*3670*/  BSYNC B1 ;  /* 0x0000000000017941 */ /* 0x000fea0003800000 */
.L_x_2226:
[----:B------:R-:W-:Y:S04]  /*3680*/  BSSY B1, `(.L_x_2228) ;  /* 0x0000014000017945 */ /* 0x000fe80003800000 */
[----:B------:R-:W-:Y:S05]  /*3690*/  @P1 BRA `(.L_x_2229) ;  /* 0x0000000000481947 */ /* 0x000fea0003800000 */
[----:B------:R-:W-:-:S05]  /*36a0*/  IMAD.IADD R140, R146, 0x1, R147 ;  /* 0x00000001928c7824 */ /* 0x000fca00078e0293 */
[----:B------:R-:W-:-:S04]  /*36b0*/  SHF.L.U32 R142, R140, 0x3, RZ ;  /* 0x000000038c8e7819 */ /* 0x000fc800000006ff */
[----:B------:R-:W-:-:S13]  /*36c0*/  ISETP.GE.AND P2, PT, R142, R27, PT ;  /* 0x0000001b8e00720c */ /* 0x000fda0003f46270 */
[----:B------:R-:W4:Y:S01]  /*36d0*/  @!P2 LDG.E R148, desc[UR36][R148.64] ;  /* 0x000000249494a981 */ /* 0x000f22000c1e1900 */
[----:B------:R-:W4:Y:S01]  /*36e0*/  @!P2 LDC R143, c[0x0][0x288] ;  /* 0x0000a200ff8fab82 */ /* 0x000f220000000800 */
[----:B-123--:R-:W-:-:S07]  /*36f0*/  @!P2 IMAD R150, R20, R147, RZ ;  /* 0x000000931496a224 */ /* 0x00efce00078e02ff */
[----:B------:R-:W1:Y:S01]  /*3700*/  @!P2 LDC.64 R140, c[0x0][0x248] ;  /* 0x00009200ff8cab82 */ /* 0x000e620000000a00 */
[----:B----4-:R-:W-:-:S04]  /*3710*/  @!P2 IMAD R143, R148, R143, RZ ;  /* 0x0000008f948fa224 */ /* 0x010fc800078e02ff */
[----:B------:R-:W-:-:S04]  /*3720*/  @!P2 IMAD R143, R143, 0x50, RZ ;  /* 0x000000508f8fa824 */ /* 0x000fc800078e02ff */
[----:B------:R-:W-:-:S05]  /*3730*/  @!P2 IMAD R142, R143, R147, R142 ;  /* 0x000000938f8ea224 */ /* 0x000fca00078e028e */
[----:B------:R-:W-:Y:S02]  /*3740*/  @!P2 SHF.R.S32.HI R143, RZ, 0x1f, R142 ;  /* 0x0000001fff8fa819 */ /* 0x000fe4000001148e */
[----:B------:R-:W-:-:S04]  /*3750*/  @!P2 IADD3 R147, P3, R150, R142, RZ ;  /* 0x0000008e9693a210 */ /* 0x000fc80007f7e0ff */
[----:B------:R-:W-:Y:S02]  /*3760*/  @!P2 LEA.HI.X.SX32 R150, R150, R143, 0x1, P3 ;  /* 0x0000008f9696a211 */ /* 0x000fe400018f0eff */
[----:B------:R-:W-:Y:S02]  /*3770*/  CS2R R142, SRZ ;  /* 0x00000000008e7805 */ /* 0x000fe4000001ff00 */
[----:B-1----:R-:W-:-:S04]  /*3780*/  @!P2 LEA R146, P3, R147, R140, 0x1 ;  /* 0x0000008c9392a211 */ /* 0x002fc800078608ff */
[----:B------:R-:W-:Y:S02]  /*3790*/  @!P2 LEA.HI.X R147, R147, R141, R150, 0x1, P3 ;  /* 0x0000008d9393a211 */ /* 0x000fe400018f0c96 */
[----:B------:R-:W-:-:S06]  /*37a0*/  CS2R R140, SRZ ;  /* 0x00000000008c7805 */ /* 0x000fcc000001ff00 */
[----:B------:R1:W5:Y:S02]  /*37b0*/  @!P2 LDG.E.128 R140, desc[UR36][R146.64] ;  /* 0x00000024928ca981 */ /* 0x000364000c1e1d00 */
.L_x_2229:
[----:B------:R-:W-:Y:S05]  /*37c0*/  BSYNC B1 ;  /* 0x0000000000017941 */ /* 0x000fea0003800000 */
.L_x_2228:
[----:B------:R-:W-:Y:S04]  /*37d0*/  BSSY B1, `(.L_x_2230) ;  /* 0x0000067000017945 */ /* 0x000fe80003800000 */
[----:B------:R-:W-:Y:S05]  /*37e0*/  @P1 BRA `(.L_x_2231) ;  /* 0x0000000400941947 */ /* 0x000fea0003800000 */
[----:B-1----:R-:W1:Y:S01]  /*37f0*/  LDC.64 R146, c[0x0][0x2d8] ;  /* 0x0000b600ff927b82 */ /* 0x002e620000000a00 */
[----:B------:R-:W-:-:S04]  /*3800*/  ISETP.NE.U32.AND P1, PT, RZ, UR12, PT ;  /* 0x0000000cff007c0c */ /* 0x000fc8000bf25070 */
[----:B------:R-:W-:-:S13]  /*3810*/  ISETP.NE.AND.EX P2, PT, RZ, UR13, PT, P1 ;  /* 0x0000000dff007c0c */ /* 0x000fda000bf45310 */
[----:B--23--:R-:W2:Y:S01]  /*3820*/  @P2 LDC R150, c[0x0][0x2d0] ;  /* 0x0000b400ff962b82 */ /* 0x00cea20000000800 */
[----:B-1----:R-:W-:-:S04]  /*3830*/  ISETP.NE.U32.AND P1, PT, R146, RZ, PT ;  /* 0x000000ff9200720c */ /* 0x002fc80003f25070 */
[----:B------:R-:W-:-:S03]  /*3840*/  ISETP.NE.AND.EX P1, PT, R147, RZ, PT, P1 ;  /* 0x000000ff9300720c */ /* 0x000fc60003f25310 */
[----:B------:R-:W1:Y:S10]  /*3850*/  @P2 LDC.64 R146, c[0x0][0x2c8] ;  /* 0x0000b200ff922b82 */ /* 0x000e740000000a00 */
[----:B------:R-:W3:Y:S01]  /*3860*/  @P1 LDC.64 R148, c[0x0][0x2d8] ;  /* 0x0000b600ff941b82 */ /* 0x000ee20000000a00 */
[----:B--2---:R-:W-:-:S04]  /*3870*/  @P2 IMAD R151, R19, R150, R17 ;  /* 0x0000009613972224 */ /* 0x004fc800078e0211 */
[----:B------:R-:W-:-:S04]  /*3880*/  @P2 IMAD R151, R151, R150, R144 ;  /* 0x0000009697972224 */ /* 0x000fc800078e0290 */
[----:B-1----:R-:W-:-:S06]  /*3890*/  @P2 IMAD.WIDE R146, R151, 0x2, R146 ;  /* 0x0000000297922825 */ /* 0x002fcc00078e0292 */
[----:B------:R0:W2:Y:S01]  /*38a0*/  @P2 LDG.E.U16 R146, desc[UR36][R146.64] ;  /* 0x0000002492922981 */ /* 0x0000a2000c1e1500 */
[----:B---3--:R-:W-:-:S06]  /*38b0*/  @P1 IMAD.WIDE R148, R19, 0x2, R148 ;  /* 0x0000000213941825 */ /* 0x008fcc00078e0294 */
[----:B------:R1:W3:Y:S01]  /*38c0*/  @P1 LDG.E.U16 R148, desc[UR36][R148.64] ;  /* 0x0000002494941981 */ /* 0x0002e2000c1e1500 */
[----:B0----5:R-:W-:Y:S01]  /*38d0*/  HMUL2 R147, R4, R80 ;  /* 0x0000005004937232 */ /* 0x021fe20000000000 */
[----:B------:R-:W0:Y:S01]  /*38e0*/  S2UR UR5, SR_CgaCtaId ;  /* 0x00000000000579c3 */ /* 0x000e220000008800 */
[----:B------:R-:W-:Y:S01]  /*38f0*/  @P1 ISETP.GE.AND P3, PT, R144, R145, PT ;  /* 0x000000919000120c */ /* 0x000fe20003f66270 */
[----:B------:R-:W-:Y:S02]  /*3900*/  UMOV UR4, 0x400 ;  /* 0x0000040000047882 */ /* 0x000fe40000000000 */
[----:B------:R-:W-:Y:S01]  /*3910*/  UIADD3 UR4, UR4, 0x140, URZ ;  /* 0x0000014004047890 */ /* 0x000fe2000fffe03f */
[----:B------:R-:W-:Y:S02]  /*3920*/  HFMA2.MMA R147, R8, R84, R147 ;  /* 0x0000005408937235 */ /* 0x000fe40000000093 */
[----:B-1----:R-:W-:-:S06]  /*3930*/  HFMA2.MMA R149, R5, R81, -RZ ;  /* 0x0000005105957235 */ /* 0x002fcc00001000ff */
[----:B------:R-:W-:-:S04]  /*3940*/  HFMA2.MMA R147, R12, R88, R147 ;  /* 0x000000580c937235 */ /* 0x000fc80000000093 */
[----:B------:R-:W-:-:S04]  /*3950*/  HFMA2 R149, R9, R85, R149 ;  /* 0x0000005509957231 */ /* 0x000fc80000000095 */
[----:B------:R-:W-:Y:S01]  /*3960*/  HFMA2.MMA R147, R28, R92, R147 ;  /* 0x0000005c1c937235 */ /* 0x000fe20000000093 */
[----:B------:R-:W-:Y:S01]  /*3970*/  HFMA2 R149, R13, R89, R149 ;  /* 0x000000590d957231 */ /* 0x000fe20000000095 */
[----:B0-----:R-:W-:-:S03]  /*3980*/  ULEA UR4, UR5, UR4, 0x18 ;  /* 0x0000000405047291 */ /* 0x001fc6000f8ec03f */
        /* <DEDUP_REMOVED lines=8> */
[----:B----4-:R-:W-:-:S04]  /*3a10*/  HFMA2 R149, R49, R113, R149 ;  /* 0x0000007131957231 */ /* 0x010fc80000000095 */
        /* <DEDUP_REMOVED lines=9> */
[----:B------:R-:W-:Y:S02]  /*3ab0*/  HFMA2 R150, R77, R141, R149 ;  /* 0x0000008d4d967231 */ /* 0x000fe40000000095 */
[----:B------:R-:W-:Y:S01]  /*3ac0*/  HMUL2 R149, R6, R82 ;  /* 0x0000005206957232 */ /* 0x000fe20000000000 */
[----:B------:R-:W-:-:S08]  /*3ad0*/  HFMA2.MMA R147, R56, R120, R147 ;  /* 0x0000007838937235 */ /* 0x000fd00000000093 */
[----:B------:R-:W-:-:S08]  /*3ae0*/  HFMA2.MMA R147, R60, R124, R147 ;  /* 0x0000007c3c937235 */ /* 0x000fd00000000093 */
[----:B------:R-:W-:-:S08]  /*3af0*/  HFMA2.MMA R147, R64, R128, R147 ;  /* 0x0000008040937235 */ /* 0x000fd00000000093 */
[----:B------:R-:W-:-:S08]  /*3b00*/  HFMA2.MMA R147, R68, R132, R147 ;  /* 0x0000008444937235 */ /* 0x000fd00000000093 */
[----:B------:R-:W-:-:S08]  /*3b10*/  HFMA2.MMA R147, R72, R136, R147 ;  /* 0x0000008848937235 */ /* 0x000fd00000000093 */
[----:B------:R-:W-:-:S10]  /*3b20*/  HFMA2.MMA R147, R76, R140, R147 ;  /* 0x0000008c4c937235 */ /* 0x000fd40000000093 */
[----:B------:R-:W-:Y:S01]  /*3b30*/  HADD2 R147, R147, R150 ;  /* 0x0000009693937230 */ /* 0x000fe20000000000 */
[----:B------:R-:W-:Y:S01]  /*3b40*/  HFMA2.MMA R150, R10, R86, R149 ;  /* 0x000000560a967235 */ /* 0x000fe20000000095 */
[----:B------:R-:W-:-:S06]  /*3b50*/  HMUL2 R149, R7, R83 ;  /* 0x0000005307957232 */ /* 0x000fcc0000000000 */
[----:B------:R-:W-:-:S03]  /*3b60*/  HFMA2.MMA R149, R11, R87, R149 ;  /* 0x000000570b957235 */ /* 0x000fc60000000095 */
[----:B------:R-:W-:-:S04]  /*3b70*/  HFMA2 R150, R14, R90, R150 ;  /* 0x0000005a0e967231 */ /* 0x000fc80000000096 */
[----:B------:R-:W-:Y:S01]  /*3b80*/  HFMA2 R150, R30, R94, R150 ;  /* 0x0000005e1e967231 */ /* 0x000fe20000000096 */
        /* <DEDUP_REMOVED lines=19> */
[----:B------:R-:W-:-:S05]  /*3cc0*/  HADD2 R147, R147, R150 ;  /* 0x0000009693937230 */ /* 0x000fca0000000000 */
[----:B------:R-:W-:-:S08]  /*3cd0*/  HFMA2.MMA R149, R55, R119, R149 ;  /* 0x0000007737957235 */ /* 0x000fd00000000095 */
[----:B------:R-:W-:-:S08]  /*3ce0*/  HFMA2.MMA R149, R59, R123, R149 ;  /* 0x0000007b3b957235 */ /* 0x000fd00000000095 */
[----:B------:R-:W-:-:S08]  /*3cf0*/  HFMA2.MMA R149, R63, R127, R149 ;  /* 0x0000007f3f957235 */ /* 0x000fd00000000095 */
[----:B------:R-:W-:-:S08]  /*3d00*/  HFMA2.MMA R149, R67, R131, R149 ;  /* 0x0000008343957235 */ /* 0x000fd00000000095 */
[----:B------:R-:W-:-:S08]  /*3d10*/  HFMA2.MMA R149, R71, R135, R149 ;  /* 0x0000008747957235 */ /* 0x000fd00000000095 */
[----:B------:R-:W-:-:S10]  /*3d20*/  HFMA2.MMA R149, R75, R139, R149 ;  /* 0x0000008b4b957235 */ /* 0x000fd40000000095 */
[----:B------:R-:W-:-:S06]  /*3d30*/  HFMA2 R149, R79, R143, R149 ;  /* 0x0000008f4f957231 */ /* 0x000fcc0000000095 */
[----:B------:R-:W-:-:S10]  /*3d40*/  HFMA2.MMA R147, R147, 1, 1, R149 ;  /* 0x3c003c0093937835 */ /* 0x000fd40000000095 */
[--C-:B------:R-:W-:Y:S02]  /*3d50*/  HADD2.F32 R149, -RZ, R147.reuse.H0_H0 ;  /* 0x20000093ff957230 */ /* 0x100fe40000004100 */
[----:B------:R-:W-:Y:S01]  /*3d60*/  HADD2.F32 R150, -RZ, R147.H1_H1 ;  /* 0x30000093ff967230 */ /* 0x000fe20000004100 */
[----:B------:R-:W-:-:S04]  /*3d70*/  @P1 SEL R147, R26, RZ, !P3 ;  /* 0x000000ff1a931207 */ /* 0x000fc80005800000 */
[----:B------:R-:W-:Y:S01]  /*3d80*/  FADD.FTZ R149, R149, R150 ;  /* 0x0000009695957221 */ /* 0x000fe20000010000 */
[----:B------:R-:W-:Y:S01]  /*3d90*/  @P1 IADD3 R147, R147, R144, -R17 ;  /* 0x0000009093931210 */ /* 0x000fe20007ffe811 */
[----:B------:R-:W-:Y:S02]  /*3da0*/  IMAD.IADD R150, R144, 0x1, -R24 ;  /* 0x0000000190967824 */ /* 0x000fe400078e0a18 */
[----:B------:R-:W-:-:S03]  /*3db0*/  FMUL.FTZ R149, R149, UR10 ;  /* 0x0000000a95957c20 */ /* 0x000fc60008410000 */
[----:B------:R-:W-:Y:S01]  /*3dc0*/  LEA R150, R150, UR4, 0x2 ;  /* 0x0000000496967c11 */ /* 0x000fe2000f8e10ff */
[----:B--2---:R-:W-:-:S05]  /*3dd0*/  @P2 HADD2.F32 R146, -RZ, R146.H0_H0 ;  /* 0x20000092ff922230 */ /* 0x004fca0000004100 */
[----:B------:R-:W-:Y:S01]  /*3de0*/  @P2 FADD.FTZ R149, R149, R146 ;  /* 0x0000009295952221 */ /* 0x000fe20000010000 */
[----:B------:R-:W-:Y:S01]  /*3df0*/  @P1 I2FP.F32.S32 R146, R147 ;  /* 0x0000009300921245 */ /* 0x000fe20000201400 */
[----:B---3--:R-:W-:-:S05]  /*3e00*/  @P1 HADD2.F32 R148, -RZ, R148.H0_H0 ;  /* 0x20000094ff941230 */ /* 0x008fca0000004100 */
[----:B------:R-:W-:-:S05]  /*3e10*/  @P1 FFMA.FTZ R149, R146, R148, R149 ;  /* 0x0000009492951223 */ /* 0x000fca0000010095 */
[----:B------:R0:W-:Y:S01]  /*3e20*/  STS [R150], R149 ;  /* 0x0000009596007388 */ /* 0x0001e20000000800 */
[----:B------:R-:W-:-:S07]  /*3e30*/  @!P0 FMNMX.FTZ R0, R0, R149, !PT ;  /* 0x0000009500008209 */ /* 0x000fce0007810000 */
.L_x_2231:
[----:B------:R-:W-:Y:S05]  /*3e40*/  BSYNC B1 ;  /* 0x0000000000017941 */ /* 0x000fea0003800000 */
.L_x_2230:
[----:B------:R-:W-:-:S04]  /*3e50*/  IADD3 R144, R144, 0x100, RZ ;  /* 0x0000010090907810 */ /* 0x000fc80007ffe0ff */
[----:B------:R-:W-:-:S13]  /*3e60*/  ISETP.GE.AND P0, PT, R144, R3, PT ;  /* 0x000000039000720c */ /* 0x000fda0003f06270 */
[----:B------:R-:W-:Y:S05]  /*3e70*/  @!P0 BRA `(.L_x_2232) ;  /* 0xffffffe000a08947 */ /* 0x000fea000383ffff */
.L_x_2197:
[----:B------:R-:W-:Y:S05]  /*3e80*/  BSYNC B0 ;  /* 0x0000000000007941 */ /* 0x000fea0003800000 */
.L_x_2196:
[----:B------:R-:W0:Y:S01]  /*3e90*/  SHFL.BFLY PT, R3, R0, 0x10, 0x1f ;  /* 0x0e001f0000037f89 */ /* 0x000e2200000e0000 */
[----:B------:R-:W-:Y:S01]  /*3ea0*/  ULDC UR6, c[0x0][0x284] ;  /* 0x0000a10000067ab9 */ /* 0x000fe20000000800 */
[----:B------:R-:W-:Y:S01]  /*3eb0*/  ULDC.64 UR8, c[0x0][0x2b0] ;  /* 0x0000ac0000087ab9 */ /* 0x000fe20000000a00 */
[----:B------:R-:W-:Y:S01]  /*3ec0*/  BSSY B0, `(.L_x_2233) ;  /* 0x0000048000007945 */ /* 0x000fe20003800000 */
[----:B------:R-:W1:Y:S01]  /*3ed0*/  S2R R21, SR_TID.X ;  /* 0x0000000000157919 */ /* 0x000e620000002100 */
[----:B0-----:R-:W-:-:S05]  /*3ee0*/  FMNMX.FTZ R3, R3, R0, !PT ;  /* 0x0000000003037209 */ /* 0x001fca0007810000 */
[----:B------:R-:W0:Y:S01]  /*3ef0*/  SHFL.BFLY PT, R4, R3, 0x8, 0x1f ;  /* 0x0d001f0003047f89 */ /* 0x000e2200000e0000 */
[----:B-1----:R-:W-:-:S04]  /*3f00*/  SHF.R.S32.HI R8, RZ, 0x1f, R21 ;  /* 0x0000001fff087819 */ /* 0x002fc80000011415 */
[----:B------:R-:W-:-:S04]  /*3f10*/  LEA.HI R6, R8, R21, RZ, 0x5 ;  /* 0x0000001508067211 */ /* 0x000fc800078f28ff */
[----:B------:R-:W-:-:S05]  /*3f20*/  LOP3.LUT R10, R6, 0xffffffe0, RZ, 0xc0, !PT ;  /* 0xffffffe0060a7812 */ /* 0x000fca00078ec0ff */
[----:B------:R-:W-:Y:S01]  /*3f30*/  IMAD.IADD R10, R21, 0x1, -R10 ;  /* 0x00000001150a7824 */ /* 0x000fe200078e0a0a */
[----:B0-----:R-:W-:-:S04]  /*3f40*/  FMNMX.FTZ R4, R3, R4, !PT ;  /* 0x0000000403047209 */ /* 0x001fc80007810000 */
[C---:B------:R-:W-:Y:S02]  /*3f50*/  ISETP.NE.AND P0, PT, R10.reuse, RZ, PT ;  /* 0x000000ff0a00720c */ /* 0x040fe40003f05270 */
[----:B------:R-:W-:Y:S01]  /*3f60*/  ISETP.GT.AND P1, PT, R10, 0x7, PT ;  /* 0x000000070a00780c */ /* 0x000fe20003f24270 */
[----:B------:R-:W0:Y:S10]  /*3f70*/  SHFL.BFLY PT, R5, R4, 0x4, 0x1f ;  /* 0x0c801f0004057f89 */ /* 0x000e3400000e0000 */
[----:B------:R-:W1:Y:S01]  /*3f80*/  @!P0 S2R R7, SR_CgaCtaId ;  /* 0x0000000000078919 */ /* 0x000e620000008800 */
[----:B------:R-:W-:-:S02]  /*3f90*/  @!P0 SHF.R.S32.HI R6, RZ, 0x5, R6 ;  /* 0x00000005ff068819 */ /* 0x000fc40000011406 */
[----:B------:R-:W-:Y:S01]  /*3fa0*/  @!P1 MOV R9, 0x400 ;  /* 0x0000040000099802 */ /* 0x000fe20000000f00 */
[----:B------:R-:W2:Y:S01]  /*3fb0*/  @!P1 S2R R12, SR_CgaCtaId ;  /* 0x00000000000c9919 */ /* 0x000ea20000008800 */
[----:B0-----:R-:W-:-:S05]  /*3fc0*/  FMNMX.FTZ R5, R4, R5, !PT ;  /* 0x0000000504057209 */ /* 0x001fca0007810000 */
[----:B------:R-:W0:Y:S01]  /*3fd0*/  SHFL.BFLY PT, R0, R5, 0x2, 0x1f ;  /* 0x0c401f0005007f89 */ /* 0x000e2200000e0000 */
[----:B--2---:R-:W-:-:S05]  /*3fe0*/  @!P1 LEA R9, R12, R9, 0x18 ;  /* 0x000000090c099211 */ /* 0x004fca00078ec0ff */
[----:B------:R-:W-:Y:S01]  /*3ff0*/  @!P1 IMAD R10, R10, 0x4, R9 ;  /* 0x000000040a0a9824 */ /* 0x000fe200078e0209 */
[----:B0-----:R-:W-:Y:S02]  /*4000*/  FMNMX.FTZ R4, R5, R0, !PT ;  /* 0x0000000005047209 */ /* 0x001fe40007810000 */
[----:B------:R-:W-:-:S03]  /*4010*/  @!P0 MOV R0, 0x400 ;  /* 0x0000040000008802 */ /* 0x000fc60000000f00 */
[----:B------:R-:W0:Y:S01]  /*4020*/  SHFL.BFLY PT, R3, R4, 0x1, 0x1f ;  /* 0x0c201f0004037f89 */ /* 0x000e2200000e0000 */
[----:B-1----:R-:W-:Y:S02]  /*4030*/  @!P0 LEA R7, R7, R0, 0x18 ;  /* 0x0000000007078211 */ /* 0x002fe400078ec0ff */
[----:B------:R-:W-:Y:S02]  /*4040*/  MOV R0, 0xff7fffff ;  /* 0xff7fffff00007802 */ /* 0x000fe40000000f00 */
[----:B------:R-:W-:Y:S02]  /*4050*/  @!P0 LEA R6, R6, R7, 0x2 ;  /* 0x0000000706068211 */ /* 0x000fe400078e10ff */
[----:B0-----:R-:W-:-:S05]  /*4060*/  @!P0 FMNMX.FTZ R3, R4, R3, !PT ;  /* 0x0000000304038209 */ /* 0x001fca0007810000 */
[----:B------:R0:W-:Y:S01]  /*4070*/  @!P0 STS [R6], R3 ;  /* 0x0000000306008388 */ /* 0x0001e20000000800 */
[----:B------:R-:W-:Y:S01]  /*4080*/  BAR.SYNC.DEFER_BLOCKING 0x0 ;  /* 0x0000000000007b1d */ /* 0x000fe20000010000 */
[----:B0-----:R-:W-:-:S05]  /*4090*/  HFMA2.MMA R3, -RZ, RZ, 0, 0 ;  /* 0x00000000ff037435 */ /* 0x001fca00000001ff */
[----:B------:R-:W0:Y:S04]  /*40a0*/  @!P1 LDS R0, [R10] ;  /* 0x000000000a009984 */ /* 0x000e280000000800 */
[----:B0-----:R-:W0:Y:S02]  /*40b0*/  SHFL.BFLY PT, R5, R0, 0x4, 0x1f ;  /* 0x0c801f0000057f89 */ /* 0x001e2400000e0000 */
[----:B0-----:R-:W-:Y:S01]  /*40c0*/  FMNMX.FTZ R5, R5, R0, !PT ;  /* 0x0000000005057209 */ /* 0x001fe20007810000 */
[----:B------:R-:W-:-:S04]  /*40d0*/  IMAD.IADD R0, R24, 0x1, R21 ;  /* 0x0000000118007824 */ /* 0x000fc800078e0215 */
[----:B------:R-:W0:Y:S01]  /*40e0*/  SHFL.BFLY PT, R4, R5, 0x2, 0x1f ;  /* 0x0c401f0005047f89 */ /* 0x000e2200000e0000 */
[----:B------:R-:W-:Y:S02]  /*40f0*/  ISETP.GT.AND P1, PT, R0, R17, PT ;  /* 0x000000110000720c */ /* 0x000fe40003f24270 */
[----:B0-----:R-:W-:-:S05]  /*4100*/  FMNMX.FTZ R4, R5, R4, !PT ;  /* 0x0000000405047209 */ /* 0x001fca0007810000 */
[----:B------:R-:W0:Y:S02]  /*4110*/  SHFL.BFLY PT, R7, R4, 0x1, 0x1f ;  /* 0x0c201f0004077f89 */ /* 0x000e2400000e0000 */
[----:B0-----:R-:W-:-:S06]  /*4120*/  FMNMX.FTZ R7, R4, R7, !PT ;  /* 0x0000000704077209 */ /* 0x001fcc0007810000 */
[----:B------:R-:W0:Y:S01]  /*4130*/  SHFL.IDX PT, R7, R7, RZ, 0x1f ;  /* 0x00001fff07077589 */ /* 0x000e2200000e0000 */
[----:B------:R-:W-:Y:S05]  /*4140*/  @P1 BRA `(.L_x_2234) ;  /* 0x00000000007c1947 */ /* 0x000fea0003800000 */
[----:B------:R-:W1:Y:S01]  /*4150*/  S2R R4, SR_CgaCtaId ;  /* 0x0000000000047919 */ /* 0x000e620000008800 */
[----:B------:R-:W-:Y:S01]  /*4160*/  MOV R3, 0x400 ;  /* 0x0000040000037802 */ /* 0x000fe20000000f00 */
[----:B------:R-:W-:Y:S02]  /*4170*/  ULDC.64 UR4, c[0x0][0x2b0] ;  /* 0x0000ac0000047ab9 */ /* 0x000fe40000000a00 */
[----:B------:R-:W-:Y:S02]  /*4180*/  ISETP.NE.U32.AND P0, PT, RZ, UR4, PT ;  /* 0x00000004ff007c0c */ /* 0x000fe4000bf05070 */
[----:B------:R-:W-:Y:S02]  /*4190*/  VIADD R3, R3, 0x140 ;  /* 0x0000014003037836 */ /* 0x000fe40000000000 */
[----:B------:R-:W-:-:S03]  /*41a0*/  ISETP.NE.AND.EX P0, PT, RZ, UR5, PT, P0 ;  /* 0x00000005ff007c0c */ /* 0x000fc6000bf05300 */
[----:B-1----:R-:W-:Y:S02]  /*41b0*/  LEA R11, R4, R3, 0x18 ;  /* 0x00000003040b7211 */ /* 0x002fe400078ec0ff */
[----:B------:R-:W-:-:S08]  /*41c0*/  MOV R3, RZ ;  /* 0x000000ff00037202 */ /* 0x000fd00000000f00 */
.L_x_2238:
[----:B-1----:R-:W-:Y:S01]  /*41d0*/  IMAD.IADD R4, R0, 0x1, -R24 ;  /* 0x0000000100047824 */ /* 0x002fe200078e0a18 */
[----:B------:R-:W-:Y:S04]  /*41e0*/  BSSY B1, `(.L_x_2235) ;  /* 0x0000010000017945 */ /* 0x000fe80003800000 */
[----:B------:R-:W-:Y:S01]  /*41f0*/  LEA R9, R4, R11, 0x2 ;  /* 0x0000000b04097211 */ /* 0x000fe200078e10ff */
[----:B------:R-:W-:Y:S06]  /*4200*/  @!P0 BRA `(.L_x_2236) ;  /* 0x0000000000248947 */ /* 0x000fec0003800000 */
        /* <DEDUP_REMOVED lines=9> */
.L_x_2236:
[----:B------:R-:W0:Y:S02]  /*42a0*/  LDS R4, [R9] ;  /* 0x0000000009047984 */ /* 0x000e240000000800 */
[----:B0-----:R-:W-:-:S04]  /*42b0*/  FADD.FTZ R4, -R7, R4 ;  /* 0x0000000407047221 */ /* 0x001fc80000010100 */
[----:B------:R-:W-:-:S04]  /*42c0*/  FMUL.FTZ R4, R4, 1.4426950216293334961 ;  /* 0x3fb8aa3b04047820 */ /* 0x000fc80000410000 */
[----:B------:R1:W2:Y:S03]  /*42d0*/  MUFU.EX2 R6, R4 ;  /* 0x0000000400067308 */ /* 0x0002a60000000800 */
.L_x_2237:
[----:B------:R-:W-:Y:S05]  /*42e0*/  BSYNC B1 ;  /* 0x0000000000017941 */ /* 0x000fea0003800000 */
.L_x_2235:
[----:B--2---:R2:W-:Y:S01]  /*42f0*/  STS [R9], R6 ;  /* 0x0000000609007388 */ /* 0x0045e20000000800 */
[----:B------:R-:W-:Y:S01]  /*4300*/  IADD3 R0, R0, 0x100, RZ ;  /* 0x0000010000007810 */ /* 0x000fe20007ffe0ff */
[----:B------:R-:W-:-:S03]  /*4310*/  FADD.FTZ R3, R6, R3 ;  /* 0x0000000306037221 */ /* 0x000fc60000010000 */
[----:B------:R-:W-:-:S13]  /*4320*/  ISETP.GT.AND P2, PT, R0, R17, PT ;  /* 0x000000110000720c */ /* 0x000fda0003f44270 */
[----:B--2---:R-:W-:Y:S05]  /*4330*/  @!P2 BRA `(.L_x_2238) ;  /* 0xfffffffc00a4a947 */ /* 0x004fea000383ffff */
.L_x_2234:
[----:B------:R-:W-:Y:S05]  /*4340*/  BSYNC B0 ;  /* 0x0000000000007941 */ /* 0x000fea0003800000 */
.L_x_2233:
[----:B------:R-:W2:Y:S01]  /*4350*/  SHFL.BFLY PT, R0, R3, 0x10, 0x1f ;  /* 0x0e001f0003007f89 */ /* 0x000ea200000e0000 */
[----:B------:R-:W-:Y:S01]  /*4360*/  LOP3.LUT P0, R9, R21, 0x1f, RZ, 0xc0, !PT ;  /* 0x0000001f15097812 */ /* 0x000fe2000780c0ff */
[----:B------:R-:W1:Y:S01]  /*4370*/  S2UR UR5, SR_CgaCtaId ;  /* 0x00000000000579c3 */ /* 0x000e620000008800 */
[----:B------:R-:W-:Y:S01]  /*4380*/  UMOV UR4, 0x400 ;  /* 0x0000040000047882 */ /* 0x000fe20000000000 */
[----:B------:R-:W-:Y:S01]  /*4390*/  BSSY B0, `(.L_x_2239) ;  /* 0x0000045000007945 */ /* 0x000fe20003800000 */
[----:B------:R-:W-:-:S05]  /*43a0*/  ISETP.GT.U32.AND P2, PT, R9, 0x7, PT ;  /* 0x000000070900780c */ /* 0x000fca0003f44070 */
[----:B------:R-:W3:Y:S04]  /*43b0*/  LDC R11, c[0x0][0x284] ;  /* 0x0000a100ff0b7b82 */ /* 0x000ee80000000800 */
[----:B------:R-:W-:-:S04]  /*43c0*/  VOTEU.ALL UP0, P0 ;  /* 0x00000000003f7886 */ /* 0x000fc80000000000 */
[----:B------:R-:W4:Y:S01]  /*43d0*/  @!P2 S2R R10, SR_CgaCtaId ;  /* 0x00000000000aa919 */ /* 0x000f220000008800 */
[----:B--2---:R-:W-:Y:S01]  /*43e0*/  FADD.FTZ R0, R0, R3 ;  /* 0x0000000300007221 */ /* 0x004fe20000010000 */
[----:B------:R-:W-:Y:S01]  /*43f0*/  @!P2 MOV R3, 0x400 ;  /* 0x000004000003a802 */ /* 0x000fe20000000f00 */
[----:B-1----:R-:W-:Y:S02]  /*4400*/  @!UP0 ULEA UR6, UR5, UR4, 0x18 ;  /* 0x0000000405068291 */ /* 0x002fe4000f8ec03f */
[----:B------:R-:W-:Y:S01]  /*4410*/  UIADD3 UR4, UR4, 0x140, URZ ;  /* 0x0000014004047890 */ /* 0x000fe2000fffe03f */
[----:B------:R-:W1:Y:S03]  /*4420*/  SHFL.BFLY PT, R5, R0, 0x8, 0x1f ;  /* 0x0d001f0000057f89 */ /* 0x000e6600000e0000 */
[----:B------:R-:W-:Y:S01]  /*4430*/  ULEA UR4, UR5, UR4, 0x18 ;  /* 0x0000000405047291 */ /* 0x000fe2000f8ec03f */
[----:B----4-:R-:W-:Y:S01]  /*4440*/  @!P2 LEA R10, R10, R3, 0x18 ;  /* 0x000000030a0aa211 */ /* 0x010fe200078ec0ff */
[----:B-1----:R-:W-:Y:S01]  /*4450*/  FADD.FTZ R5, R0, R5 ;  /* 0x0000000500057221 */ /* 0x002fe20000010000 */
[----:B------:R-:W-:-:S03]  /*4460*/  @!P0 SHF.R.U32.HI R0, RZ, 0x3, R21 ;  /* 0x00000003ff008819 */ /* 0x000fc60000011615 */
[----:B------:R-:W-:Y:S02]  /*4470*/  @!P2 IMAD R9, R9, 0x4, R10 ;  /* 0x000000040909a824 */ /* 0x000fe400078e020a */
[----:B------:R-:W3:Y:S01]  /*4480*/  LDC R10, c[0x0][0x29c] ;  /* 0x0000a700ff0a7b82 */ /* 0x000ee20000000800 */
[----:B------:R-:W1:Y:S01]  /*4490*/  SHFL.BFLY PT, R4, R5, 0x4, 0x1f ;  /* 0x0c801f0005047f89 */ /* 0x000e6200000e0000 */
[----:B------:R-:W-:Y:S01]  /*44a0*/  @!P0 LOP3.LUT R3, R0, 0x1ffffffc, RZ, 0xc0, !PT ;  /* 0x1ffffffc00038812 */ /* 0x000fe200078ec0ff */
[----:B-1----:R-:W-:-:S05]  /*44b0*/  FADD.FTZ R4, R5, R4 ;  /* 0x0000000405047221 */ /* 0x002fca0000010000 */
[----:B0-----:R-:W0:Y:S02]  /*44c0*/  SHFL.BFLY PT, R7, R4, 0x2, 0x1f ;  /* 0x0c401f0004077f89 */ /* 0x001e2400000e0000 */
[----:B0-----:R-:W-:Y:S01]  /*44d0*/  FADD.FTZ R7, R4, R7 ;  /* 0x0000000704077221 */ /* 0x001fe20000010000 */
[----:B---3--:R-:W-:-:S04]  /*44e0*/  VIMNMX R4, R11, R10, PT ;  /* 0x0000000a0b047248 */ /* 0x008fc80003fe0100 */
[----:B------:R-:W0:Y:S02]  /*44f0*/  SHFL.BFLY PT, R6, R7, 0x1, 0x1f ;  /* 0x0c201f0007067f89 */ /* 0x000e2400000e0000 */
[----:B0-----:R-:W-:-:S05]  /*4500*/  FADD.FTZ R6, R7, R6 ;  /* 0x0000000607067221 */ /* 0x001fca0000010000 */
[----:B------:R-:W-:Y:S01]  /*4510*/  @!P0 STS [R3+UR6+0x20], R6 ;  /* 0x0000200603008988 */ /* 0x000fe20008000806 */
[----:B------:R-:W-:Y:S01]  /*4520*/  ULDC.U8 UR6, c[0x0][0x31c] ;  /* 0x0000c70000067ab9 */ /* 0x000fe20000000000 */
[----:B------:R-:W-:Y:S01]  /*4530*/  BAR.SYNC.DEFER_BLOCKING 0x0 ;  /* 0x0000000000007b1d */ /* 0x000fe20000010000 */
[----:B------:R-:W-:-:S05]  /*4540*/  ISETP.NE.AND P0, PT, RZ, UR6, PT ;  /* 0x00000006ff007c0c */ /* 0x000fca000bf05270 */
[----:B------:R-:W-:-:S08]  /*4550*/  ULDC.64 UR6, c[0x0][0x310] ;  /* 0x0000c40000067ab9 */ /* 0x000fd00000000a00 */
[----:B------:R-:W0:Y:S01]  /*4560*/  @P0 LDC R7, c[0x0][0x318] ;  /* 0x0000c600ff070b82 */ /* 0x000e220000000800 */
[----:B------:R-:W1:Y:S04]  /*4570*/  @!P2 LDS R6, [R9+0x20] ;  /* 0x000020000906a984 */ /* 0x000e680000000800 */
[----:B-1----:R-:W1:Y:S02]  /*4580*/  SHFL.BFLY PT, R5, R6, 0x4, 0x1f ;  /* 0x0c801f0006057f89 */ /* 0x002e6400000e0000 */
[----:B-1----:R-:W-:Y:S01]  /*4590*/  FADD.FTZ R5, R5, R6 ;  /* 0x0000000605057221 */ /* 0x002fe20000010000 */
[----:B------:R-:W-:Y:S01]  /*45a0*/  IADD3 R6, R4, 0x4, RZ ;  /* 0x0000000404067810 */ /* 0x000fe20007ffe0ff */
[----:B0-----:R-:W-:-:S03]  /*45b0*/  @P0 IMAD R4, R18, R7, R10 ;  /* 0x0000000712040224 */ /* 0x001fc600078e020a */
[----:B------:R-:W0:Y:S01]  /*45c0*/  SHFL.BFLY PT, R0, R5, 0x2, 0x1f ;  /* 0x0c401f0005007f89 */ /* 0x000e2200000e0000 */
[----:B------:R-:W-:Y:S02]  /*45d0*/  @P0 IMAD R7, R4, R11, RZ ;  /* 0x0000000b04070224 */ /* 0x000fe400078e02ff */
[----:B0-----:R-:W-:Y:S01]  /*45e0*/  FADD.FTZ R0, R5, R0 ;  /* 0x0000000005007221 */ /* 0x001fe20000010000 */
[----:B------:R-:W-:-:S04]  /*45f0*/  SHF.R.S32.HI R5, RZ, 0x1f, R6 ;  /* 0x0000001fff057819 */ /* 0x000fc80000011406 */
[----:B------:R-:W0:Y:S01]  /*4600*/  SHFL.BFLY PT, R3, R0, 0x1, 0x1f ;  /* 0x0c201f0000037f89 */ /* 0x000e2200000e0000 */
[----:B------:R-:W-:-:S05]  /*4610*/  LEA.HI R5, R5, R6, RZ, 0x2 ;  /* 0x0000000605057211 */ /* 0x000fca00078f10ff */
[----:B------:R-:W-:Y:S01]  /*4620*/  IMAD.SHL.U32 R39, R5, 0x4, RZ ;  /* 0x0000000405277824 */ /* 0x000fe200078e00ff */
[----:B------:R-:W-:Y:S02]  /*4630*/  CS2R R4, SRZ ;  /* 0x0000000000047805 */ /* 0x000fe4000001ff00 */
[--C-:B------:R-:W-:Y:S01]  /*4640*/  @P0 SHF.R.S32.HI R5, RZ, 0x1f, R7.reuse ;  /* 0x0000001fff050819 */ /* 0x100fe20000011407 */
[----:B------:R-:W-:Y:S01]  /*4650*/  @P0 IMAD.MOV.U32 R4, RZ, RZ, R7 ;  /* 0x000000ffff040224 */ /* 0x000fe200078e0007 */
[----:B------:R-:W-:-:S04]  /*4660*/  LOP3.LUT R39, R39, 0xfffffff0, RZ, 0xc0, !PT ;  /* 0xfffffff027277812 */ /* 0x000fc800078ec0ff */
[----:B------:R-:W-:Y:S01]  /*4670*/  IADD3 R12, R39, UR4, RZ ;  /* 0x00000004270c7c10 */ /* 0x000fe2000fffe0ff */
[----:B0-----:R-:W-:-:S06]  /*4680*/  FADD.FTZ R3, R0, R3 ;  /* 0x0000000300037221 */ /* 0x001fcc0000010000 */
[----:B------:R-:W0:Y:S01]  /*4690*/  SHFL.IDX PT, R3, R3, RZ, 0x1f ;  /* 0x00001fff03037589 */ /* 0x000e2200000e0000 */
[----:B------:R-:W-:Y:S05]  /*46a0*/  @P1 BRA `(.L_x_2240) ;  /* 0x00000000004c1947 */ /* 0x000fea0003800000 */
[----:B0-----:R-:W-:Y:S01]  /*46b0*/  FADD.FTZ R0, R3, 9.9999999747524270788e-07 ;  /* 0x358637bd03007421 */ /* 0x001fe20000010000 */
[----:B------:R-:W-:-:S03]  /*46c0*/  IADD3 R3, R24, R21, RZ ;  /* 0x0000001518037210 */ /* 0x000fc60007ffe0ff */
[----:B------:R0:W1:Y:S04]  /*46d0*/  MUFU.RCP R9, R0 ;  /* 0x0000000000097308 */ /* 0x0000680000001000 */
.L_x_2242:
[----:B------:R-:W-:-:S05]  /*46e0*/  IMAD.IADD R11, R3, 0x1, -R24 ;  /* 0x00000001030b7824 */ /* 0x000fca00078e0a18 */
[C---:B0-----:R-:W-:Y:S02]  /*46f0*/  LEA R0, R11.reuse, UR4, 0x2 ;  /* 0x000000040b007c11 */ /* 0x041fe4000f8e10ff */
[----:B-1----:R-:W-:-:S04]  /*4700*/  LEA R6, R11, R12, 0x1 ;  /* 0x0000000c0b067211 */ /* 0x002fc800078e08ff */
[----:B------:R-:W1:Y:S02]  /*4710*/  LDS R0, [R0] ;  /* 0x0000000000007984 */ /* 0x000e640000000800 */
[----:B-1----:R-:W-:-:S05]  /*4720*/  FMUL.FTZ R13, R0, R9 ;  /* 0x00000009000d7220 */ /* 0x002fca0000410000 */
[----:B------:R-:W-:-:S05]  /*4730*/  F2FP.F16.F32.PACK_AB R7, RZ, R13 ;  /* 0x0000000dff07723e */ /* 0x000fca00000000ff */
[----:B------:R0:W-:Y:S01]  /*4740*/  STS.U16 [R6], R7 ;  /* 0x0000000706007388 */ /* 0x0001e20000000400 */
[----:B------:R-:W-:Y:S05]  /*4750*/  @!P0 BRA `(.L_x_2241) ;  /* 0x0000000000148947 */ /* 0x000fea0003800000 */
[----:B------:R-:W-:-:S04]  /*4760*/  IADD3 R0, P1, R3, R4, RZ ;  /* 0x0000000403007210 */ /* 0x000fc80007f3e0ff */
[----:B0-----:R-:W-:Y:S02]  /*4770*/  LEA.HI.X.SX32 R7, R3, R5, 0x1, P1 ;  /* 0x0000000503077211 */ /* 0x001fe400008f0eff */
[----:B------:R-:W-:-:S04]  /*4780*/  LEA R6, P1, R0, UR6, 0x2 ;  /* 0x0000000600067c11 */ /* 0x000fc8000f8210ff */
[----:B------:R-:W-:-:S05]  /*4790*/  LEA.HI.X R7, R0, UR7, R7, 0x2, P1 ;  /* 0x0000000700077c11 */ /* 0x000fca00088f1407 */
[----:B------:R1:W-:Y:S04]  /*47a0*/  STG.E desc[UR36][R6.64], R13 ;  /* 0x0000000d06007986 */ /* 0x0003e8000c101924 */
.L_x_2241:
[----:B------:R-:W-:-:S05]  /*47b0*/  VIADD R3, R3, 0x100 ;  /* 0x0000010003037836 */ /* 0x000fca0000000000 */
[----:B------:R-:W-:-:S13]  /*47c0*/  ISETP.GT.AND P1, PT, R3, R17, PT ;  /* 0x000000110300720c */ /* 0x000fda0003f24270 */
[----:B------:R-:W-:Y:S05]  /*47d0*/  @!P1 BRA `(.L_x_2242) ;  /* 0xfffffffc00c09947 */ /* 0x000fea000383ffff */
.L_x_2240:
[----:B------:R-:W-:Y:S05]  /*47e0*/  BSYNC B0 ;  /* 0x0000000000007941 */ /* 0x000fea0003800000 */
.L_x_2239:
[----:B------:R-:W-:Y:S01]  /*47f0*/  SHF.R.S32.HI R4, RZ, 0x1f, R17 ;  /* 0x0000001fff047819 */ /* 0x000fe20000011411 */
[----:B------:R-:W-:Y:S01]  /*4800*/  ULDC.64 UR6, c[0x0][0x240] ;  /* 0x0000900000067ab9 */ /* 0x000fe20000000a00 */
[----:B------:R-:W-:Y:S01]  /*4810*/  LEA.HI R8, R8, R21, RZ, 0x4 ;  /* 0x0000001508087211 */ /* 0x000fe200078f20ff */
[----:B------:R-:W2:Y:S01]  /*4820*/  LDC R55, c[0x0][0x284] ;  /* 0x0000a100ff377b82 */ /* 0x000ea20000000800 */
[----:B------:R-:W-:Y:S02]  /*4830*/  LEA.HI R4, R4, R17, RZ, 0x4 ;  /* 0x0000001104047211 */ /* 0x000fe400078f20ff */
[----:B------:R-:W-:Y:S02]  /*4840*/  CS2R R30, SRZ ;  /* 0x00000000001e7805 */ /* 0x000fe4000001ff00 */
[----:B------:R-:W-:Y:S02]  /*4850*/  LOP3.LUT R0, R8, 0xfffffff0, RZ, 0xc0, !PT ;  /* 0xfffffff008007812 */ /* 0x000fe400078ec0ff */
[----:B------:R-:W-:-:S02]  /*4860*/  CS2R R28, SRZ ;  /* 0x00000000001c7805 */ /* 0x000fc4000001ff00 */
[----:B------:R-:W-:Y:S01]  /*4870*/  LOP3.LUT R4, R4, 0xfffffff0, RZ, 0xc0, !PT ;  /* 0xfffffff004047812 */ /* 0x000fe200078ec0ff */
[----:B------:R-:W-:Y:S01]  /*4880*/  ULDC.64 UR8, c[0x0][0x250] ;  /* 0x0000940000087ab9 */ /* 0x000fe20000000a00 */
[----:B------:R-:W-:Y:S02]  /*4890*/  IADD3 R0, -R0, R21, RZ ;  /* 0x0000001500007210 */ /* 0x000fe40007ffe1ff */
[----:B------:R-:W-:Y:S01]  /*48a0*/  SHF.R.S32.HI R27, RZ, 0x4, R8 ;  /* 0x00000004ff1b7819 */ /* 0x000fe20000011408 */
[----:B------:R-:W-:Y:S01]  /*48b0*/  IMAD.IADD R4, R17, 0x1, -R4 ;  /* 0x0000000111047824 */ /* 0x000fe200078e0a04 */
[----:B------:R-:W-:Y:S02]  /*48c0*/  ISETP.GT.AND P5, PT, R0, 0x9, PT ;  /* 0x000000090000780c */ /* 0x000fe40003fa4270 */
[----:B------:R-:W-:Y:S02]  /*48d0*/  ISETP.EQ.U32.AND P0, PT, RZ, UR6, PT ;  /* 0x00000006ff007c0c */ /* 0x000fe4000bf02070 */
[----:B------:R-:W-:-:S02]  /*48e0*/  ISETP.NE.OR P1, PT, R27, R4, P5 ;  /* 0x000000041b00720c */ /* 0x000fc40002f25670 */
[----:B------:R-:W-:Y:S02]  /*48f0*/  SHF.L.U32 R25, R0, 0x3, RZ ;  /* 0x0000000300197819 */ /* 0x000fe400000006ff */
[----:B------:R-:W-:-:S13]  /*4900*/  ISETP.EQ.OR.EX P0, PT, RZ, UR7, P1, P0 ;  /* 0x00000007ff007c0c */ /* 0x000fda0008f02700 */
[----:B------:R-:W3:Y:S01]  /*4910*/  @!P0 LDC.64 R4, c[0x0][0x240] ;  /* 0x00009000ff048b82 */ /* 0x000ee20000000a00 */
[----:B0-----:R-:W-:Y:S01]  /*4920*/  @!P0 IMAD R3, R19, 0x50, R25 ;  /* 0x0000005013038824 */ /* 0x001fe200078e0219 */
[----:B------:R-:W-:Y:S01]  /*4930*/  BSSY B0, `(.L_x_2243) ;  /* 0x000016c000007945 */ /* 0x000fe20003800000 */
[----:B-----5:R-:W-:Y:S01]  /*4940*/  HFMA2.MMA R26, -RZ, RZ, 0, 0 ;  /* 0x00000000ff1a7435 */ /* 0x020fe200000001ff */
[----:B------:R-:W-:Y:S01]  /*4950*/  IMAD.MOV.U32 R0, RZ, RZ, RZ ;  /* 0x000000ffff007224 */ /* 0x000fe200078e00ff */
[----:B-1----:R-:W-:Y:S02]  /*4960*/  MOV R13, RZ ;  /* 0x000000ff000d7202 */ /* 0x002fe40000000f00 */
[----:B------:R-:W-:Y:S02]  /*4970*/  CS2R R36, SRZ ;  /* 0x0000000000247805 */ /* 0x000fe4000001ff00 */
[----:B------:R-:W-:Y:S01]  /*4980*/  CS2R R32, SRZ ;  /* 0x0000000000207805 */ /* 0x000fe2000001ff00 */
[----:B--2---:R-:W-:-:S02]  /*4990*/  IMAD R14, R18, R55, RZ ;  /* 0x00000037120e7224 */ /* 0x004fc400078e02ff */
[----:B---3--:R-:W-:-:S05]  /*49a0*/  @!P0 IMAD.WIDE R4, R3, 0x2, R4 ;  /* 0x0000000203048825 */ /* 0x008fca00078e0204 */
[----:B------:R0:W5:Y:S01]  /*49b0*/  @!P0 LDG.E.128 R28, desc[UR36][R4.64] ;  /* 0x00000024041c8981 */ /* 0x000162000c1e1d00 */
[----:B------:R-:W-:Y:S01]  /*49c0*/  IMAD.MOV.U32 R3, RZ, RZ, RZ ;  /* 0x000000ffff037224 */ /* 0x000fe200078e00ff */
[----:B------:R-:W-:Y:S06]  /*49d0*/  BAR.SYNC.DEFER_BLOCKING 0x0 ;  /* 0x0000000000007b1d */ /* 0x000fec0000010000 */
[----:B------:R-:W-:Y:S05]  /*49e0*/  @P5 BRA `(.L_x_2244) ;  /* 0x0000001400805947 */ /* 0x000fea0003800000 */
[----:B------:R-:W-:Y:S01]  /*49f0*/  IMAD.IADD R34, R24, 0x1, R27 ;  /* 0x0000000118227824 */ /* 0x000fe200078e021b */
[-C--:B------:R-:W-:Y:S01]  /*4a00*/  VIMNMX R51, R17, R55.reuse, PT ;  /* 0x0000003711337248 */ /* 0x080fe20003fe0100 */
[----:B------:R-:W-:Y:S01]  /*4a10*/  IMAD R20, R20, R55, R25 ;  /* 0x0000003714147224 */ /* 0x000fe200078e0219 */
[----:B------:R-:W-:Y:S01]  /*4a20*/  BSSY B1, `(.L_x_2245) ;  /* 0x0000089000017945 */ /* 0x000fe20003800000 */
[----:B------:R-:W-:Y:S01]  /*4a30*/  LEA R38, R27, R12, 0x1 ;  /* 0x0000000c1b267211 */ /* 0x000fe200078e08ff */
[----:B------:R-:W-:Y:S01]  /*4a40*/  IMAD.MOV.U32 R0, RZ, RZ, RZ ;  /* 0x000000ffff007224 */ /* 0x000fe200078e00ff */
[----:B------:R-:W-:Y:S02]  /*4a50*/  ISETP.GE.AND P0, PT, R34, R51, PT ;  /* 0x000000332200720c */ /* 0x000fe40003f06270 */
[----:B------:R-:W-:-:S11]  /*4a60*/  SHF.R.S32.HI R35, RZ, 0x1f, R20 ;  /* 0x0000001fff237819 */ /* 0x000fd60000011414 */
[----:B------:R-:W-:Y:S05]  /*4a70*/  @P0 BRA `(.L_x_2246) ;  /* 0x00000008000c0947 */ /* 0x000fea0003800000 */
[----:B------:R-:W-:Y:S01]  /*4a80*/  IADD3 R0, -R24, -0x2, -R27 ;  /* 0xfffffffe18007810 */ /* 0x000fe20007ffe91b */
[----:B------:R-:W-:Y:S01]  /*4a90*/  BSSY B2, `(.L_x_2247) ;  /* 0x0000032000027945 */ /* 0x000fe20003800000 */
[----:B------:R-:W-:Y:S01]  /*4aa0*/  LOP3.LUT R3, RZ, R51, RZ, 0x33, !PT ;  /* 0x00000033ff037212 */ /* 0x000fe200078e33ff */
[----:B------:R-:W-:Y:S01]  /*4ab0*/  HFMA2.MMA R13, -RZ, RZ, 0, 0 ;  /* 0x00000000ff0d7435 */ /* 0x000fe200000001ff */
[----:B------:R-:W-:Y:S01]  /*4ac0*/  IMAD.MOV.U32 R26, RZ, RZ, RZ ;  /* 0x000000ffff1a7224 */ /* 0x000fe200078e00ff */
[----:B------:R-:W-:Y:S02]  /*4ad0*/  MOV R42, R34 ;  /* 0x00000022002a7202 */ /* 0x000fe40000000f00 */
[----:B------:R-:W-:Y:S02]  /*4ae0*/  CS2R R32, SRZ ;  /* 0x0000000000207805 */ /* 0x000fe4000001ff00 */
[----:B------:R-:W-:Y:S01]  /*4af0*/  IADD3 R0, R0, -R3, RZ ;  /* 0x8000000300007210 */ /* 0x000fe20007ffe0ff */
[----:B------:R-:W-:Y:S01]  /*4b00*/  IMAD.MOV.U32 R3, RZ, RZ, RZ ;  /* 0x000000ffff037224 */ /* 0x000fe200078e00ff */
[----:B------:R-:W-:-:S02]  /*4b10*/  CS2R R36, SRZ ;  /* 0x0000000000247805 */ /* 0x000fc4000001ff00 */
[C---:B------:R-:W-:Y:S02]  /*4b20*/  LOP3.LUT P2, RZ, R0.reuse, 0x10, RZ, 0xc0, !PT ;  /* 0x0000001000ff7812 */ /* 0x040fe4000784c0ff */
[----:B------:R-:W-:Y:S01]  /*4b30*/  LOP3.LUT P0, RZ, R0, 0xfffffff0, RZ, 0xc0, !PT ;  /* 0xfffffff000ff7812 */ /* 0x000fe2000780c0ff */
[----:B------:R-:W-:-:S10]  /*4b40*/  IMAD.MOV.U32 R0, RZ, RZ, RZ ;  /* 0x000000ffff007224 */ /* 0x000fd400078e00ff */
[----:B------:R-:W-:Y:S05]  /*4b50*/  @P2 BRA `(.L_x_2248) ;  /* 0x0000000000942947 */ /* 0x000fea0003800000 */
[----:B0-----:R-:W-:Y:S01]  /*4b60*/  IMAD R5, R2, R55, RZ ;  /* 0x0000003702057224 */ /* 0x001fe200078e02ff */
[----:B------:R-:W-:Y:S01]  /*4b70*/  SHF.R.S32.HI R0, RZ, 0x1f, R34 ;  /* 0x0000001fff007819 */ /* 0x000fe20000011422 */
[----:B------:R-:W-:Y:S01]  /*4b80*/  ULDC.64 UR6, c[0x0][0x258] ;  /* 0x0000960000067ab9 */ /* 0x000fe20000000a00 */
[----:B------:R-:W-:Y:S02]  /*4b90*/  ULDC UR5, c[0x0][0x288] ;  /* 0x0000a20000057ab9 */ /* 0x000fe40000000800 */
[----:B------:R-:W-:-:S04]  /*4ba0*/  IADD3 R3, P2, R5, R34, RZ ;  /* 0x0000002205037210 */ /* 0x000fc80007f5e0ff */
[----:B------:R-:W-:Y:S02]  /*4bb0*/  LEA.HI.X.SX32 R0, R5, R0, 0x1, P2 ;  /* 0x0000000005007211 */ /* 0x000fe400010f0eff */
[----:B------:R-:W-:-:S04]  /*4bc0*/  LEA R4, P2, R3, UR6, 0x2 ;  /* 0x0000000603047c11 */ /* 0x000fc8000f8410ff */
[----:B------:R-:W-:Y:S01]  /*4bd0*/  LEA.HI.X R5, R3, UR7, R0, 0x2, P2 ;  /* 0x0000000703057c11 */ /* 0x000fe200090f1400 */
[----:B------:R-:W-:-:S04]  /*4be0*/  ULDC.64 UR6, c[0x0][0x250] ;  /* 0x0000940000067ab9 */ /* 0x000fc80000000a00 */
[----:B------:R-:W2:Y:S02]  /*4bf0*/  LDG.E R4, desc[UR36][R4.64] ;  /* 0x0000002404047981 */ /* 0x000ea4000c1e1900 */
[----:B--2---:R-:W-:-:S04]  /*4c00*/  IMAD R3, R4, UR5, RZ ;  /* 0x0000000504037c24 */ /* 0x004fc8000f8e02ff */
[----:B------:R-:W-:-:S04]  /*4c10*/  IMAD R3, R3, R55, R34 ;  /* 0x0000003703037224 */ /* 0x000fc800078e0222 */
[----:B------:R-:W-:-:S05]  /*4c20*/  IMAD R3, R3, 0x50, RZ ;  /* 0x0000005003037824 */ /* 0x000fca00078e02ff */
[----:B------:R-:W-:-:S04]  /*4c30*/  IADD3 R0, P2, R20, R3, RZ ;  /* 0x0000000314007210 */ /* 0x000fc80007f5e0ff */
[----:B------:R-:W-:Y:S02]  /*4c40*/  LEA.HI.X.SX32 R3, R3, R35, 0x1, P2 ;  /* 0x0000002303037211 */ /* 0x000fe400010f0eff */
[----:B------:R-:W-:-:S04]  /*4c50*/  LEA R32, P2, R0, UR6, 0x1 ;  /* 0x0000000600207c11 */ /* 0x000fc8000f8408ff */
[----:B------:R-:W-:Y:S02]  /*4c60*/  LEA.HI.X R33, R0, UR7, R3, 0x1, P2 ;  /* 0x0000000700217c11 */ /* 0x000fe400090f0c03 */
[----:B------:R-:W0:Y:S04]  /*4c70*/  LDS.U16 R0, [R38] ;  /* 0x0000000026007984 */ /* 0x000e280000000400 */
[----:B------:R-:W2:Y:S01]  /*4c80*/  LDG.E.128 R40, desc[UR36][R32.64] ;  /* 0x0000002420287981 */ /* 0x000ea2000c1e1d00 */
[----:B0-----:R-:W-:Y:S02]  /*4c90*/  HADD2.F32 R0, -RZ, R0.H0_H0 ;  /* 0x20000000ff007230 */ /* 0x001fe40000004100 */
[--C-:B--2---:R-:W-:Y:S02]  /*4ca0*/  HADD2.F32 R37, -RZ, R40.reuse.H0_H0 ;  /* 0x20000028ff257230 */ /* 0x104fe40000004100 */
[----:B------:R-:W-:-:S02]  /*4cb0*/  HADD2.F32 R3, -RZ, R40.H1_H1 ;  /* 0x30000028ff037230 */ /* 0x000fc40000004100 */
[--C-:B------:R-:W-:Y:S02]  /*4cc0*/  HADD2.F32 R5, -RZ, R41.reuse.H0_H0 ;  /* 0x20000029ff057230 */ /* 0x100fe40000004100 */
[C---:B------:R-:W-:Y:S01]  /*4cd0*/  FFMA.FTZ R26, R0.reuse, R37, RZ ;  /* 0x00000025001a7223 */ /* 0x040fe200000100ff */
[----:B------:R-:W-:Y:S02]  /*4ce0*/  HADD2.F32 R7, -RZ, R41.H1_H1 ;  /* 0x30000029ff077230 */ /* 0x000fe40000004100 */
[C---:B------:R-:W-:Y:S01]  /*4cf0*/  FFMA.FTZ R33, R0.reuse, R3, RZ ;  /* 0x0000000300217223 */ /* 0x040fe200000100ff */
[--C-:B------:R-:W-:Y:S02]  /*4d00*/  HADD2.F32 R9, -RZ, R42.reuse.H0_H0 ;  /* 0x2000002aff097230 */ /* 0x100fe40000004100 */
[C---:B------:R-:W-:Y:S01]  /*4d10*/  FFMA.FTZ R3, R0.reuse, R5, RZ ;  /* 0x0000000500037223 */ /* 0x040fe200000100ff */
[----:B------:R-:W-:Y:S02]  /*4d20*/  HADD2.F32 R11, -RZ, R42.H1_H1 ;  /* 0x3000002aff0b7230 */ /* 0x000fe40000004100 */
[----:B------:R-:W-:Y:S01]  /*4d30*/  FFMA.FTZ R32, R0, R7, RZ ;  /* 0x0000000700207223 */ /* 0x000fe200000100ff */
[----:B------:R-:W-:-:S02]  /*4d40*/  HADD2.F32 R13, -RZ, R43.H0_H0 ;  /* 0x2000002bff0d7230 */ /* 0x000fc40000004100 */
[C---:B------:R-:W-:Y:S01]  /*4d50*/  FFMA.FTZ R36, R0.reuse, R9, RZ ;  /* 0x0000000900247223 */ /* 0x040fe200000100ff */
[----:B------:R-:W-:Y:S02]  /*4d60*/  HADD2.F32 R15, -RZ, R43.H1_H1 ;  /* 0x3000002bff0f7230 */ /* 0x000fe40000004100 */
[----:B------:R-:W-:Y:S01]  /*4d70*/  FFMA.FTZ R37, R0, R11, RZ ;  /* 0x0000000b00257223 */ /* 0x000fe200000100ff */
[----:B------:R-:W-:Y:S01]  /*4d80*/  IADD3 R42, R34, 0x10, RZ ;  /* 0x00000010222a7810 */ /* 0x000fe20007ffe0ff */
[C---:B------:R-:W-:Y:S01]  /*4d90*/  FFMA.FTZ R13, R0.reuse, R13, RZ ;  /* 0x0000000d000d7223 */ /* 0x040fe200000100ff */
[----:B------:R-:W-:-:S07]  /*4da0*/  FFMA.FTZ R0, R0, R15, RZ ;  /* 0x0000000f00007223 */ /* 0x000fce00000100ff */
.L_x_2248:
[----:B------:R-:W-:Y:S05]  /*4db0*/  BSYNC B2 ;  /* 0x0000000000027941 */ /* 0x000fea0003800000 */
.L_x_2247:
[----:B------:R-:W-:Y:S05]  /*4dc0*/  @!P0 BRA `(.L_x_2246) ;  /* 0x0000000400388947 */ /* 0x000fea0003800000 */
[----:B------:R-:W-:Y:S01]  /*4dd0*/  IMAD R7, R2, R55, RZ ;  /* 0x0000003702077224 */ /* 0x000fe200078e02ff */
[----:B------:R-:W-:Y:S01]  /*4de0*/  SHF.R.S32.HI R6, RZ, 0x1f, R42 ;  /* 0x0000001fff067819 */ /* 0x000fe2000001142a */
[C---:B0-----:R-:W-:Y:S01]  /*4df0*/  IMAD R4, R42.reuse, 0x2, R39 ;  /* 0x000000022a047824 */ /* 0x041fe200078e0227 */
[----:B------:R-:W-:Y:S01]  /*4e00*/  ULDC.64 UR6, c[0x0][0x258] ;  /* 0x0000960000067ab9 */ /* 0x000fe20000000a00 */
[----:B------:R-:W-:Y:S01]  /*4e10*/  ULDC UR5, c[0x0][0x288] ;  /* 0x0000a20000057ab9 */ /* 0x000fe20000000800 */
[----:B------:R-:W-:Y:S01]  /*4e20*/  IADD3 R50, P0, R7, R42, RZ ;  /* 0x0000002a07327210 */ /* 0x000fe20007f1e0ff */
[----:B------:R-:W-:Y:S01]  /*4e30*/  IMAD R52, R42, 0x50, RZ ;  /* 0x000000502a347824 */ /* 0x000fe200078e02ff */
[----:B------:R-:W-:Y:S01]  /*4e40*/  IADD3 R5, R4, 0x20, RZ ;  /* 0x0000002004057810 */ /* 0x000fe20007ffe0ff */
[----:B------:R-:W-:Y:S01]  /*4e50*/  IMAD R4, R55, UR5, RZ ;  /* 0x0000000537047c24 */ /* 0x000fe2000f8e02ff */
[----:B------:R-:W-:Y:S01]  /*4e60*/  LEA.HI.X.SX32 R7, R7, R6, 0x1, P0 ;  /* 0x0000000607077211 */ /* 0x000fe200000f0eff */
[----:B------:R-:W-:Y:S01]  /*4e70*/  IMAD.MOV.U32 R43, RZ, RZ, RZ ;  /* 0x000000ffff2b7224 */ /* 0x000fe200078e00ff */
[----:B------:R-:W-:Y:S01]  /*4e80*/  LEA R49, P0, R50, UR6, 0x2 ;  /* 0x0000000632317c11 */ /* 0x000fe2000f8010ff */
[----:B------:R-:W-:Y:S01]  /*4e90*/  IMAD R5, R24, -0x2, R5 ;  /* 0xfffffffe18057824 */ /* 0x000fe200078e0205 */
[----:B------:R-:W-:Y:S01]  /*4ea0*/  IADD3 R53, R52, 0x500, RZ ;  /* 0x0000050034357810 */ /* 0x000fe20007ffe0ff */
[----:B------:R-:W-:Y:S01]  /*4eb0*/  IMAD R15, R4, 0x50, RZ ;  /* 0x00000050040f7824 */ /* 0x000fe200078e02ff */
[----:B------:R-:W-:Y:S01]  /*4ec0*/  LEA.HI.X R50, R50, UR7, R7, 0x2, P0 ;  /* 0x0000000732327c11 */ /* 0x000fe200080f1407 */
[----:B------:R-:W-:-:S08]  /*4ed0*/  VIADD R44, R5, UR4 ;  /* 0x00000004052c7c36 */ /* 0x000fd00008000000 */
.L_x_2249:
[----:B------:R-:W-:Y:S01]  /*4ee0*/  MOV R40, R49 ;  /* 0x0000003100287202 */ /* 0x000fe20000000f00 */
[----:B------:R-:W-:Y:S01]  /*4ef0*/  IMAD.MOV.U32 R41, RZ, RZ, R50 ;  /* 0x000000ffff297224 */ /* 0x000fe200078e0032 */
[----:B------:R-:W0:Y:S04]  /*4f00*/  LDS.U16 R45, [R44+-0x20] ;  /* 0xffffe0002c2d7984 */ /* 0x000e280000000400 */
[----:B------:R-:W2:Y:S04]  /*4f10*/  LDG.E R4, desc[UR36][R40.64] ;  /* 0x0000002428047981 */ /* 0x000ea8000c1e1900 */
[----:B------:R-:W3:Y:S04]  /*4f20*/  LDG.E R6, desc[UR36][R40.64+0x40] ;  /* 0x0000402428067981 */ /* 0x000ee8000c1e1900 */
[----:B------:R1:W4:Y:S01]  /*4f30*/  LDS.U16 R47, [R44] ;  /* 0x000000002c2f7984 */ /* 0x0003220000000400 */
[----:B--2---:R-:W-:-:S02]  /*4f40*/  IMAD R4, R15, R4, R52 ;  /* 0x000000040f047224 */ /* 0x004fc400078e0234 */
[----:B---3--:R-:W-:-:S03]  /*4f50*/  IMAD R6, R15, R6, R53 ;  /* 0x000000060f067224 */ /* 0x008fc600078e0235 */
[----:B------:R-:W-:Y:S01]  /*4f60*/  IADD3 R4, R4, R43, RZ ;  /* 0x0000002b04047210 */ /* 0x000fe20007ffe0ff */
[----:B------:R-:W-:-:S03]  /*4f70*/  IMAD.IADD R6, R6, 0x1, R43 ;  /* 0x0000000106067824 */ /* 0x000fc600078e022b */
[----:B------:R-:W-:-:S04]  /*4f80*/  IADD3 R5, P0, R20, R4, RZ ;  /* 0x0000000414057210 */ /* 0x000fc80007f1e0ff */
[----:B------:R-:W-:Y:S02]  /*4f90*/  LEA.HI.X.SX32 R4, R4, R35, 0x1, P0 ;  /* 0x0000002304047211 */ /* 0x000fe400000f0eff */
[----:B------:R-:W-:-:S04]  /*4fa0*/  LEA R8, P0, R5, UR8, 0x1 ;  /* 0x0000000805087c11 */ /* 0x000fc8000f8008ff */
[----:B------:R-:W-:Y:S02]  /*4fb0*/  LEA.HI.X R9, R5, UR9, R4, 0x1, P0 ;  /* 0x0000000905097c11 */ /* 0x000fe400080f0c04 */
[----:B------:R-:W-:-:S04]  /*4fc0*/  IADD3 R5, P0, R20, R6, RZ ;  /* 0x0000000614057210 */ /* 0x000fc80007f1e0ff */
[----:B------:R-:W-:Y:S01]  /*4fd0*/  LEA.HI.X.SX32 R6, R6, R35, 0x1, P0 ;  /* 0x0000002306067211 */ /* 0x000fe200000f0eff */
[----:B------:R-:W2:Y:S01]  /*4fe0*/  LDG.E.128 R8, desc[UR36][R8.64] ;  /* 0x0000002408087981 */ /* 0x000ea2000c1e1d00 */
[----:B------:R-:W-:-:S04]  /*4ff0*/  LEA R4, P0, R5, UR8, 0x1 ;  /* 0x0000000805047c11 */ /* 0x000fc8000f8008ff */
[----:B------:R-:W-:-:S06]  /*5000*/  LEA.HI.X R5, R5, UR9, R6, 0x1, P0 ;  /* 0x0000000905057c11 */ /* 0x000fcc00080f0c06 */
[----:B------:R-:W3:Y:S01]  /*5010*/  LDG.E.128 R4, desc[UR36][R4.64] ;  /* 0x0000002404047981 */ /* 0x000ee2000c1e1d00 */
[----:B------:R-:W-:Y:S01]  /*5020*/  IADD3 R49, P0, R40, 0x80, RZ ;  /* 0x0000008028317810 */ /* 0x000fe20007f1e0ff */
[----:B------:R-:W-:Y:S01]  /*5030*/  VIADD R42, R42, 0x20 ;  /* 0x000000202a2a7836 */ /* 0x000fe20000000000 */
[----:B-1----:R-:W-:Y:S01]  /*5040*/  IADD3 R44, R44, 0x40, RZ ;  /* 0x000000402c2c7810 */ /* 0x002fe20007ffe0ff */
[----:B0-----:R-:W-:Y:S01]  /*5050*/  HADD2.F32 R45, -RZ, R45.H0_H0 ;  /* 0x2000002dff2d7230 */ /* 0x001fe20000004100 */
[----:B------:R-:W-:Y:S01]  /*5060*/  IADD3.X R50, RZ, R41, RZ, P0, !PT ;  /* 0x00000029ff327210 */ /* 0x000fe200007fe4ff */
[----:B----4-:R-:W-:Y:S01]  /*5070*/  HADD2.F32 R47, -RZ, R47.H0_H0 ;  /* 0x2000002fff2f7230 */ /* 0x010fe20000004100 */
[----:B------:R-:W-:Y:S01]  /*5080*/  ISETP.GE.AND P0, PT, R42, R51, PT ;  /* 0x000000332a00720c */ /* 0x000fe20003f06270 */
[----:B------:R-:W-:Y:S02]  /*5090*/  VIADD R43, R43, 0xa00 ;  /* 0x00000a002b2b7836 */ /* 0x000fe40000000000 */
[----:B--2---:R-:W-:-:S02]  /*50a0*/  HADD2.F32 R40, -RZ, R8.H0_H0 ;  /* 0x20000008ff287230 */ /* 0x004fc40000004100 */
[----:B------:R-:W-:Y:S02]  /*50b0*/  HADD2.F32 R48, -RZ, R11.H0_H0 ;  /* 0x2000000bff307230 */ /* 0x000fe40000004100 */
[----:B------:R-:W-:Y:S02]  /*50c0*/  HADD2.F32 R8, -RZ, R8.H1_H1 ;  /* 0x30000008ff087230 */ /* 0x000fe40000004100 */
[C---:B------:R-:W-:Y:S01]  /*50d0*/  FFMA.FTZ R26, R45.reuse, R40, R26 ;  /* 0x000000282d1a7223 */ /* 0x040fe2000001001a */
        /* <DEDUP_REMOVED lines=10> */
[--C-:B---3--:R-:W-:Y:S02]  /*5180*/  HADD2.F32 R11, -RZ, R4.reuse.H0_H0 ;  /* 0x20000004ff0b7230 */ /* 0x108fe40000004100 */
[----:B------:R-:W-:Y:S01]  /*5190*/  FFMA.FTZ R36, R45, R41, R36 ;  /* 0x000000292d247223 */ /* 0x000fe20000010024 */
[----:B------:R-:W-:-:S02]  /*51a0*/  HADD2.F32 R33, -RZ, R4.H1_H1 ;  /* 0x30000004ff217230 */ /* 0x000fc40000004100 */
[----:B------:R-:W-:Y:S01]  /*51b0*/  FFMA.FTZ R10, R45, R10, R37 ;  /* 0x0000000a2d0a7223 */ /* 0x000fe20000010025 */
[--C-:B------:R-:W-:Y:S02]  /*51c0*/  HADD2.F32 R4, -RZ, R5.reuse.H0_H0 ;  /* 0x20000005ff047230 */ /* 0x100fe40000004100 */
[C---:B------:R-:W-:Y:S01]  /*51d0*/  FFMA.FTZ R26, R47.reuse, R11, R26 ;  /* 0x0000000b2f1a7223 */ /* 0x040fe2000001001a */
[----:B------:R-:W-:Y:S02]  /*51e0*/  HADD2.F32 R32, -RZ, R5.H1_H1 ;  /* 0x30000005ff207230 */ /* 0x000fe40000004100 */
[C---:B------:R-:W-:Y:S01]  /*51f0*/  FFMA.FTZ R33, R47.reuse, R33, R8 ;  /* 0x000000212f217223 */ /* 0x040fe20000010008 */
[--C-:B------:R-:W-:Y:S02]  /*5200*/  HADD2.F32 R5, -RZ, R6.reuse.H0_H0 ;  /* 0x20000006ff057230 */ /* 0x100fe40000004100 */
[----:B------:R-:W-:Y:S01]  /*5210*/  FFMA.FTZ R3, R47, R4, R3 ;  /* 0x000000042f037223 */ /* 0x000fe20000010003 */
[----:B------:R-:W-:-:S02]  /*5220*/  HADD2.F32 R37, -RZ, R6.H1_H1 ;  /* 0x30000006ff257230 */ /* 0x000fc40000004100 */
[C---:B------:R-:W-:Y:S01]  /*5230*/  FFMA.FTZ R32, R47.reuse, R32, R9 ;  /* 0x000000202f207223 */ /* 0x040fe20000010009 */
[--C-:B------:R-:W-:Y:S02]  /*5240*/  HADD2.F32 R6, -RZ, R7.reuse.H0_H0 ;  /* 0x20000007ff067230 */ /* 0x100fe40000004100 */
[C---:B------:R-:W-:Y:S01]  /*5250*/  FFMA.FTZ R36, R47.reuse, R5, R36 ;  /* 0x000000052f247223 */ /* 0x040fe20000010024 */
[----:B------:R-:W-:Y:S02]  /*5260*/  HADD2.F32 R7, -RZ, R7.H1_H1 ;  /* 0x30000007ff077230 */ /* 0x000fe40000004100 */
[C---:B------:R-:W-:Y:S01]  /*5270*/  FFMA.FTZ R37, R47.reuse, R37, R10 ;  /* 0x000000252f257223 */ /* 0x040fe2000001000a */
[C---:B------:R-:W-:Y:S02]  /*5280*/  FFMA.FTZ R13, R47.reuse, R6, R13 ;  /* 0x000000062f0d7223 */ /* 0x040fe4000001000d */
[----:B------:R-:W-:Y:S01]  /*5290*/  FFMA.FTZ R0, R47, R7, R0 ;  /* 0x000000072f007223 */ /* 0x000fe20000010000 */
[----:B------:R-:W-:Y:S06]  /*52a0*/  @!P0 BRA `(.L_x_2249) ;  /* 0xfffffffc000c8947 */ /* 0x000fec000383ffff */
.L_x_2246:
[----:B------:R-:W-:Y:S05]  /*52b0*/  BSYNC B1 ;  /* 0x0000000000017941 */ /* 0x000fea0003800000 */
.L_x_2245:
[----:B------:R-:W-:-:S13]  /*52c0*/  ISETP.GE.AND P0, PT, R34, R17, PT ;  /* 0x000000112200720c */ /* 0x000fda0003f06270 */
[----:B------:R-:W-:Y:S05]  /*52d0*/  @P0 BRA `(.L_x_2244) ;  /* 0x0000000c00440947 */ /* 0x000fea0003800000 */
[----:B0-----:R-:W-:Y:S01]  /*52e0*/  LOP3.LUT R4, RZ, R27, RZ, 0x33, !PT ;  /* 0x0000001bff047212 */ /* 0x001fe200078e33ff */
[----:B------:R-:W-:Y:S03]  /*52f0*/  BSSY B1, `(.L_x_2250) ;  /* 0x0000044000017945 */ /* 0x000fe60003800000 */
[----:B------:R-:W-:-:S04]  /*5300*/  IADD3 R41, -R24, R17, R4 ;  /* 0x0000001118297210 */ /* 0x000fc80007ffe104 */
[----:B------:R-:W-:-:S13]  /*5310*/  LOP3.LUT P0, RZ, R41, 0x10, RZ, 0xc0, !PT ;  /* 0x0000001029ff7812 */ /* 0x000fda000780c0ff */
[----:B------:R-:W-:Y:S05]  /*5320*/  @P0 BRA `(.L_x_2251) ;  /* 0x0000000400000947 */ /* 0x000fea0003800000 */
[----:B------:R-:W-:Y:S01]  /*5330*/  ISETP.GE.AND P0, PT, R34, R55, PT ;  /* 0x000000372200720c */ /* 0x000fe20003f06270 */
[----:B------:R-:W-:-:S12]  /*5340*/  BSSY B2, `(.L_x_2252) ;  /* 0x000003d000027945 */ /* 0x000fd80003800000 */
[----:B------:R-:W-:Y:S05]  /*5350*/  @!P0 BRA `(.L_x_2253) ;  /* 0x0000000000ec8947 */ /* 0x000fea0003800000 */
[----:B------:R-:W-:Y:S01]  /*5360*/  IABS R7, R55 ;  /* 0x0000003700077213 */ /* 0x000fe20000000000 */
[----:B------:R-:W-:Y:S01]  /*5370*/  ULDC.64 UR6, c[0x0][0x258] ;  /* 0x0000960000067ab9 */ /* 0x000fe20000000a00 */
[----:B------:R-:W-:Y:S01]  /*5380*/  IABS R10, R34 ;  /* 0x00000022000a7213 */ /* 0x000fe20000000000 */
[----:B------:R-:W-:Y:S01]  /*5390*/  ULDC UR5, c[0x0][0x288] ;  /* 0x0000a20000057ab9 */ /* 0x000fe20000000800 */
[----:B------:R-:W0:Y:S01]  /*53a0*/  I2F.RP R6, R7 ;  /* 0x0000000700067306 */ /* 0x000e220000209400 */
[----:B------:R-:W-:Y:S01]  /*53b0*/  ISETP.GE.AND P2, PT, R34, RZ, PT ;  /* 0x000000ff2200720c */ /* 0x000fe20003f46270 */
[----:B------:R-:W1:Y:S01]  /*53c0*/  LDS.U16 R38, [R38] ;  /* 0x0000000026267984 */ /* 0x000e620000000400 */
        /* <DEDUP_REMOVED lines=17> */
[----:B------:R-:W-:-:S05]  /*54e0*/  IMAD.MOV.U32 R6, RZ, RZ, R4 ;  /* 0x000000ffff067224 */ /* 0x000fca00078e0004 */
[----:B------:R-:W-:Y:S02]  /*54f0*/  @!P2 IADD3 R6, -R6, RZ, RZ ;  /* 0x000000ff0606a210 */ /* 0x000fe40007ffe1ff */
[----:B------:R-:W-:-:S04]  /*5500*/  @!P3 LOP3.LUT R6, RZ, R55, RZ, 0x33, !PT ;  /* 0x00000037ff06b212 */ /* 0x000fc800078e33ff */
[----:B------:R-:W-:Y:S02]  /*5510*/  SHF.R.S32.HI R4, RZ, 0x1f, R6 ;  /* 0x0000001fff047819 */ /* 0x000fe40000011406 */
        /* <DEDUP_REMOVED lines=12> */
[----:B------:R-:W-:-:S05]  /*55e0*/  LEA.HI.X R7, R8, UR7, R7, 0x1, P0 ;  /* 0x0000000708077c11 */ /* 0x000fca00080f0c07 */
[----:B------:R-:W2:Y:S01]  /*55f0*/  LDG.E.128 R8, desc[UR36][R6.64] ;  /* 0x0000002406087981 */ /* 0x000ea2000c1e1d00 */
[----:B-1----:R-:W-:Y:S02]  /*5600*/  HADD2.F32 R5, -RZ, R38.H0_H0 ;  /* 0x20000026ff057230 */ /* 0x002fe40000004100 */
[----:B--2---:R-:W-:Y:S02]  /*5610*/  HADD2.F32 R4, -RZ, R8.H0_H0 ;  /* 0x20000008ff047230 */ /* 0x004fe40000004100 */
[----:B------:R-:W-:Y:S02]  /*5620*/  HADD2.F32 R40, -RZ, R9.H0_H0 ;  /* 0x20000009ff287230 */ /* 0x000fe40000004100 */
        /* <DEDUP_REMOVED lines=9> */
[----:B------:R-:W-:Y:S01]  /*56c0*/  FFMA.FTZ R33, R5, R8, R33 ;  /* 0x0000000805217223 */ /* 0x000fe20000010021 */
[----:B------:R-:W-:-:S02]  /*56d0*/  HADD2.F32 R11, -RZ, R11.H1_H1 ;  /* 0x3000000bff0b7230 */ /* 0x000fc40000004100 */
[C---:B------:R-:W-:Y:S01]  /*56e0*/  FFMA.FTZ R32, R5.reuse, R9, R32 ;  /* 0x0000000905207223 */ /* 0x040fe20000010020 */
[C---:B------:R-:W-:Y:S02]  /*56f0*/  FFMA.FTZ R37, R5.reuse, R10, R37 ;  /* 0x0000000a05257223 */ /* 0x040fe40000010025 */
[----:B------:R-:W-:-:S07]  /*5700*/  FFMA.FTZ R0, R5, R11, R0 ;  /* 0x0000000b05007223 */ /* 0x000fce0000010000 */
.L_x_2253:
[----:B------:R-:W-:Y:S05]  /*5710*/  BSYNC B2 ;  /* 0x0000000000027941 */ /* 0x000fea0003800000 */
.L_x_2252:
[----:B------:R-:W-:-:S07]  /*5720*/  VIADD R34, R34, 0x10 ;  /* 0x0000001022227836 */ /* 0x000fce0000000000 */
.L_x_2251:
[----:B------:R-:W-:Y:S05]  /*5730*/  BSYNC B1 ;  /* 0x0000000000017941 */ /* 0x000fea0003800000 */
.L_x_2250:
[----:B------:R-:W-:-:S13]  /*5740*/  LOP3.LUT P0, RZ, R41, 0xfffffff0, RZ, 0xc0, !PT ;  /* 0xfffffff029ff7812 */ /* 0x000fda000780c0ff */
[----:B------:R-:W-:Y:S05]  /*5750*/  @!P0 BRA `(.L_x_2244) ;  /* 0x0000000800248947 */ /* 0x000fea0003800000 */
[----:B------:R-:W-:Y:S01]  /*5760*/  LEA R39, R34, R39, 0x1 ;  /* 0x0000002722277211 */ /* 0x000fe200078e08ff */
[----:B------:R-:W-:-:S04]  /*5770*/  IMAD.MOV.U32 R8, RZ, RZ, RZ ;  /* 0x000000ffff087224 */ /* 0x000fc800078e00ff */
[----:B------:R-:W-:-:S05]  /*5780*/  IMAD R39, R24, -0x2, R39 ;  /* 0xfffffffe18277824 */ /* 0x000fca00078e0227 */
[----:B------:R-:W-:-:S07]  /*5790*/  IADD3 R39, R39, UR4, RZ ;  /* 0x0000000427277c10 */ /* 0x000fce000fffe0ff */
.L_x_2258:
[----:B------:R-:W0:Y:S01]  /*57a0*/  LDC R45, c[0x0][0x284] ;  /* 0x0000a100ff2d7b82 */ /* 0x000e220000000800 */
[C---:B------:R-:W-:Y:S01]  /*57b0*/  VIADD R15, R34.reuse, 0x10 ;  /* 0x00000010220f7836 */ /* 0x040fe20000000000 */
[----:B------:R-:W-:Y:S01]  /*57c0*/  BSSY B1, `(.L_x_2254) ;  /* 0x0000040000017945 */ /* 0x000fe20003800000 */
[----:B------:R-:W-:Y:S02]  /*57d0*/  IADD3 R11, R39, R8, RZ ;  /* 0x00000008270b7210 */ /* 0x000fe40007ffe0ff */
[-C--:B0-----:R-:W-:Y:S02]  /*57e0*/  ISETP.GE.AND P2, PT, R34, R45.reuse, PT ;  /* 0x0000002d2200720c */ /* 0x081fe40003f46270 */
[----:B------:R-:W-:-:S11]  /*57f0*/  ISETP.GE.AND P0, PT, R15, R45, PT ;  /* 0x0000002d0f00720c */ /* 0x000fd60003f06270 */
[----:B------:R-:W-:Y:S05]  /*5800*/  @!P2 BRA `(.L_x_2255) ;  /* 0x0000000000eca947 */ /* 0x000fea0003800000 */
[----:B------:R-:W-:Y:S01]  /*5810*/  IABS R7, R45 ;  /* 0x0000002d00077213 */ /* 0x000fe20000000000 */
[----:B------:R-:W-:Y:S01]  /*5820*/  ULDC.64 UR6, c[0x0][0x258] ;  /* 0x0000960000067ab9 */ /* 0x000fe20000000a00 */
[----:B------:R-:W-:Y:S01]  /*5830*/  IABS R10, R34 ;  /* 0x00000022000a7213 */ /* 0x000fe20000000000 */
[----:B------:R-:W-:Y:S01]  /*5840*/  ULDC UR5, c[0x0][0x288] ;  /* 0x0000a20000057ab9 */ /* 0x000fe20000000800 */
[----:B------:R-:W0:Y:S01]  /*5850*/  I2F.RP R6, R7 ;  /* 0x0000000700067306 */ /* 0x000e220000209400 */
[----:B------:R-:W-:Y:S02]  /*5860*/  ISETP.GE.AND P3, PT, R34, RZ, PT ;  /* 0x000000ff2200720c */ /* 0x000fe40003f66270 */
[----:B------:R-:W-:-:S05]  /*5870*/  ISETP.NE.AND P4, PT, R45, RZ, PT ;  /* 0x000000ff2d00720c */ /* 0x000fca0003f85270 */
[----:B0-----:R-:W0:Y:S02]  /*5880*/  MUFU.RCP R6, R6 ;  /* 0x0000000600067308 */ /* 0x001e240000001000 */
[----:B0-----:R-:W-:-:S06]  /*5890*/  VIADD R9, R6, 0xffffffe ;  /* 0x0ffffffe06097836 */ /* 0x001fcc0000000000 */
[----:B------:R-:W0:Y:S02]  /*58a0*/  F2I.FTZ.U32.TRUNC.NTZ R5, R9 ;  /* 0x0000000900057305 */ /* 0x000e24000021f000 */
[----:B0-----:R-:W-:-:S05]  /*58b0*/  IADD3 R4, RZ, -R5, RZ ;  /* 0x80000005ff047210 */ /* 0x001fca0007ffe0ff */
        /* <DEDUP_REMOVED lines=12> */
[----:B------:R-:W-:-:S04]  /*5980*/  MOV R6, R4 ;  /* 0x0000000400067202 */ /* 0x000fc80000000f00 */
        /* <DEDUP_REMOVED lines=9> */
[----:B--2---:R-:W-:Y:S02]  /*5a20*/  IMAD R7, R4, UR5, RZ ;  /* 0x0000000504077c24 */ /* 0x004fe4000f8e02ff */
[----:B------:R-:W0:Y:S02]  /*5a30*/  LDS.U16 R4, [R11] ;  /* 0x000000000b047984 */ /* 0x000e240000000400 */
[----:B------:R-:W-:-:S04]  /*5a40*/  IMAD R7, R7, R45, R6 ;  /* 0x0000002d07077224 */ /* 0x000fc800078e0206 */
[----:B------:R-:W-:-:S05]  /*5a50*/  IMAD R7, R7, 0x50, RZ ;  /* 0x0000005007077824 */ /* 0x000fca00078e02ff */
[----:B------:R-:W-:-:S04]  /*5a60*/  IADD3 R9, P2, R20, R7, RZ ;  /* 0x0000000714097210 */ /* 0x000fc80007f5e0ff */
[----:B------:R-:W-:Y:S02]  /*5a70*/  LEA.HI.X.SX32 R10, R7, R35, 0x1, P2 ;  /* 0x00000023070a7211 */ /* 0x000fe400010f0eff */
[----:B------:R-:W-:-:S04]  /*5a80*/  LEA R6, P2, R9, UR6, 0x1 ;  /* 0x0000000609067c11 */ /* 0x000fc8000f8408ff */
[----:B------:R-:W-:-:S05]  /*5a90*/  LEA.HI.X R7, R9, UR7, R10, 0x1, P2 ;  /* 0x0000000709077c11 */ /* 0x000fca00090f0c0a */
[----:B------:R-:W2:Y:S01]  /*5aa0*/  LDG.E.128 R40, desc[UR36][R6.64] ;  /* 0x0000002406287981 */ /* 0x000ea2000c1e1d00 */
[----:B0-----:R-:W-:Y:S02]  /*5ab0*/  HADD2.F32 R5, -RZ, R4.H0_H0 ;  /* 0x20000004ff057230 */ /* 0x001fe40000004100 */
        /* <DEDUP_REMOVED lines=16> */
.L_x_2255:
[----:B------:R-:W-:Y:S05]  /*5bc0*/  BSYNC B1 ;  /* 0x0000000000017941 */ /* 0x000fea0003800000 */
.L_x_2254:
[----:B------:R-:W-:Y:S04]  /*5bd0*/  BSSY B1, `(.L_x_2256) ;  /* 0x000003d000017945 */ /* 0x000fe80003800000 */
        /* <DEDUP_REMOVED lines=35> */
[----:B------:R-:W0:Y:S02]  /*5e10*/  LDS.U16 R4, [R11+0x20] ;  /* 0x000020000b047984 */ /* 0x000e240000000400 */
        /* <DEDUP_REMOVED lines=24> */
.L_x_2257:
[----:B------:R-:W-:Y:S05]  /*5fa0*/  BSYNC B1 ;  /* 0x0000000000017941 */ /* 0x000fea0003800000 */
.L_x_2256:
[----:B------:R-:W-:Y:S01]  /*5fb0*/  VIADD R34, R34, 0x20 ;  /* 0x0000002022227836 */ /* 0x000fe20000000000 */
[----:B------:R-:W-:-:S04]  /*5fc0*/  IADD3 R8, R8, 0x40, RZ ;  /* 0x0000004008087810 */ /* 0x000fc80007ffe0ff */
[----:B------:R-:W-:-:S13]  /*5fd0*/  ISETP.GE.AND P0, PT, R34, R17, PT ;  /* 0x000000112200720c */ /* 0x000fda0003f06270 */
[----:B------:R-:W-:Y:S05]  /*5fe0*/  @!P0 BRA `(.L_x_2258) ;  /* 0xfffffff400ec8947 */ /* 0x000fea000383ffff */
.L_x_2244:
[----:B------:R-:W-:Y:S05]  /*5ff0*/  BSYNC B0 ;  /* 0x0000000000007941 */ /* 0x000fea0003800000 */
.L_x_2243:
[----:B------:R-:W-:Y:S04]  /*6000*/  BSSY B0, `(.L_x_2259) ;  /* 0x000005a000007945 */ /* 0x000fe80003800000 */
[----:B------:R-:W-:Y:S05]  /*6010*/  @P1 BRA `(.L_x_2260) ;  /* 0x0000000400601947 */ /* 0x000fea0003800000 */
[----:B------:R-:W1:Y:S01]  /*6020*/  LDC R6, c[0x0][0x308] ;  /* 0x0000c200ff067b82 */ /* 0x000e620000000800 */
[----:B------:R-:W-:Y:S02]  /*6030*/  ULDC.64 UR6, c[0x0][0x2f0] ;  /* 0x0000bc0000067ab9 */ /* 0x000fe40000000a00 */
[----:B------:R-:W-:-:S04]  /*6040*/  ISETP.NE.U32.AND P0, PT, RZ, UR6, PT ;  /* 0x00000006ff007c0c */ /* 0x000fc8000bf05070 */
[----:B------:R-:W-:Y:S02]  /*6050*/  ISETP.NE.AND.EX P0, PT, RZ, UR7, PT, P0 ;  /* 0x00000007ff007c0c */ /* 0x000fe4000bf05300 */
[----:B------:R-:W-:Y:S01]  /*6060*/  IADD3 R23, R23, R25, RZ ;  /* 0x0000001917177210 */ /* 0x000fe20007ffe0ff */
[----:B------:R-:W-:Y:S01]  /*6070*/  IMAD.IADD R17, R17, 0x1, -R24 ;  /* 0x0000000111117824 */ /* 0x000fe200078e0a18 */
[----:B------:R-:W-:-:S09]  /*6080*/  ULDC.64 UR6, c[0x0][0x250] ;  /* 0x0000940000067ab9 */ /* 0x000fd20000000a00 */
[----:B------:R-:W2:Y:S01]  /*6090*/  @P0 LDC R2, c[0x0][0x288] ;  /* 0x0000a200ff020b82 */ /* 0x000ea20000000800 */
[----:B-1----:R-:W-:-:S07]  /*60a0*/  ISETP.NE.AND P2, PT, R6, 0x2, PT ;  /* 0x000000020600780c */ /* 0x002fce0003f45270 */
[----:B0-----:R-:W0:Y:S08]  /*60b0*/  @P0 LDC.64 R4, c[0x0][0x2e8] ;  /* 0x0000ba00ff040b82 */ /* 0x001e300000000a00 */
[----:B------:R-:W1:Y:S01]  /*60c0*/  @P2 LDC.64 R8, c[0x0][0x238] ;  /* 0x00008e00ff082b82 */ /* 0x000e620000000a00 */
[----:B--2---:R-:W-:-:S04]  /*60d0*/  @P0 IMAD R2, R16, R2, R19 ;  /* 0x0000000210020224 */ /* 0x004fc800078e0213 */
[----:B------:R-:W-:-:S04]  /*60e0*/  @P0 IMAD R7, R2, 0x50, R25 ;  /* 0x0000005002070824 */ /* 0x000fc800078e0219 */
[----:B0-----:R-:W-:-:S06]  /*60f0*/  @P0 IMAD.WIDE R4, R7, 0x2, R4 ;  /* 0x0000000207040825 */ /* 0x001fcc00078e0204 */
[----:B------:R-:W5:Y:S01]  /*6100*/  @P0 LDG.E.128 R4, desc[UR36][R4.64] ;  /* 0x0000002404040981 */ /* 0x000f62000c1e1d00 */
[----:B-1----:R-:W-:-:S05]  /*6110*/  @P2 IMAD.WIDE R8, R23, 0x2, R8 ;  /* 0x0000000217082825 */ /* 0x002fca00078e0208 */
[----:B------:R0:W5:Y:S01]  /*6120*/  @P2 LDG.E.128 R40, desc[UR36][R8.64] ;  /* 0x0000002408282981 */ /* 0x000162000c1e1d00 */
[----:B------:R-:W-:Y:S01]  /*6130*/  LEA R12, R17, R12, 0x1 ;  /* 0x0000000c110c7211 */ /* 0x000fe200078e08ff */
[----:B------:R-:W-:Y:S02]  /*6140*/  IMAD R11, R14, 0x50, R25 ;  /* 0x000000500e0b7824 */ /* 0x000fe400078e0219 */
[----:B------:R-:W-:Y:S02]  /*6150*/  IMAD R22, R22, 0x50, RZ ;  /* 0x0000005016167824 */ /* 0x000fe400078e02ff */
[----:B------:R0:W1:Y:S01]  /*6160*/  LDS.U16 R24, [R12] ;  /* 0x000000000c187984 */ /* 0x0000620000000400 */
[----:B------:R-:W-:Y:S02]  /*6170*/  SHF.R.S32.HI R15, RZ, 0x1f, R11 ;  /* 0x0000001fff0f7819 */ /* 0x000fe4000001140b */
[----:B------:R-:W-:-:S04]  /*6180*/  IADD3 R11, P1, R22, R11, RZ ;  /* 0x0000000b160b7210 */ /* 0x000fc80007f3e0ff */
[----:B------:R-:W-:Y:S02]  /*6190*/  LEA.HI.X.SX32 R22, R22, R15, 0x1, P1 ;  /* 0x0000000f16167211 */ /* 0x000fe400008f0eff */
[----:B------:R-:W-:-:S04]  /*61a0*/  LEA R10, P1, R11, UR6, 0x1 ;  /* 0x000000060b0a7c11 */ /* 0x000fc8000f8208ff */
[----:B------:R-:W-:Y:S01]  /*61b0*/  LEA.HI.X R11, R11, UR7, R22, 0x1, P1 ;  /* 0x000000070b0b7c11 */ /* 0x000fe200088f0c16 */
[----:B0-----:R-:W-:Y:S08]  /*61c0*/  @P2 BRA `(.L_x_2261) ;  /* 0x00000000008c2947 */ /* 0x001ff00003800000 */
[----:B------:R-:W-:Y:S02]  /*61d0*/  ULDC.64 UR6, c[0x0][0x238] ;  /* 0x00008e0000067ab9 */ /* 0x000fe40000000a00 */
[----:B------:R-:W-:-:S04]  /*61e0*/  IADD3 R8, P1, R23, UR6, RZ ;  /* 0x0000000617087c10 */ /* 0x000fc8000ff3e0ff */
[----:B------:R-:W-:Y:S01]  /*61f0*/  LEA.HI.X.SX32 R9, R23, UR7, 0x1, P1 ;  /* 0x0000000717097c11 */ /* 0x000fe200088f0eff */
[----:B------:R-:W0:Y:S04]  /*6200*/  LDC.64 R14, c[0x0][0x2f8] ;  /* 0x0000be00ff0e7b82 */ /* 0x000e280000000a00 */
[----:B------:R-:W2:Y:S04]  /*6210*/  LDG.E.64 R22, desc[UR36][R8.64] ;  /* 0x0000002408167981 */ /* 0x000ea8000c1e1b00 */
[----:B0-----:R0:W3:Y:S01]  /*6220*/  LDG.E R15, desc[UR36][R14.64+0x8] ;  /* 0x000008240e0f7981 */ /* 0x0010e2000c1e1900 */
[C---:B--2---:R-:W-:Y:S01]  /*6230*/  SHF.R.U64 R20, R22.reuse, 0x10, R23 ;  /* 0x0000001016147819 */ /* 0x044fe20000001217 */
[----:B------:R-:W3:Y:S01]  /*6240*/  I2F.S8 R16, R23 ;  /* 0x0000001700107306 */ /* 0x000ee20000001400 */
[----:B------:R-:W-:-:S02]  /*6250*/  PRMT R2, R22, 0x9910, RZ ;  /* 0x0000991016027816 */ /* 0x000fc400000000ff */
[----:B0-----:R-:W-:Y:S02]  /*6260*/  PRMT R14, R23, 0x9910, RZ ;  /* 0x00009910170e7816 */ /* 0x001fe400000000ff */
[----:B------:R-:W-:Y:S02]  /*6270*/  PRMT R8, R20, 0x9910, RZ ;  /* 0x0000991014087816 */ /* 0x000fe400000000ff */
[--C-:B------:R-:W-:Y:S01]  /*6280*/  SHF.R.U32.HI R17, RZ, 0x10, R23.reuse ;  /* 0x00000010ff117819 */ /* 0x100fe20000011617 */
[----:B------:R3:W0:Y:S01]  /*6290*/  I2F.S8 R9, R20 ;  /* 0x0000001400097306 */ /* 0x0006220000001400 */
[----:B------:R-:W-:Y:S02]  /*62a0*/  SHF.R.S32.HI R19, RZ, 0x18, R23 ;  /* 0x00000018ff137819 */ /* 0x000fe40000011417 */
[----:B------:R-:W-:Y:S02]  /*62b0*/  SHF.R.S32.HI R2, RZ, 0x8, R2 ;  /* 0x00000008ff027819 */ /* 0x000fe40000011402 */
[----:B------:R-:W-:-:S02]  /*62c0*/  SHF.R.S32.HI R14, RZ, 0x8, R14 ;  /* 0x00000008ff0e7819 */ /* 0x000fc4000001140e */
[----:B------:R-:W-:Y:S01]  /*62d0*/  SHF.R.S32.HI R8, RZ, 0x8, R8 ;  /* 0x00000008ff087819 */ /* 0x000fe20000011408 */
[----:B------:R-:W2:Y:S01]  /*62e0*/  I2F.S8 R17, R17 ;  /* 0x0000001100117306 */ /* 0x000ea20000001400 */
[-C--:B---3--:R-:W-:Y:S01]  /*62f0*/  FMUL.FTZ R20, R16, R15.reuse ;  /* 0x0000000f10147220 */ /* 0x088fe20000410000 */
[----:B0-----:R-:W-:-:S06]  /*6300*/  FMUL.FTZ R16, R9, R15 ;  /* 0x0000000f09107220 */ /* 0x001fcc0000410000 */
[----:B------:R2:W0:Y:S08]  /*6310*/  I2F.S8 R12, R22 ;  /* 0x00000016000c7306 */ /* 0x0004300000001400 */
[----:B------:R-:W3:Y:S01]  /*6320*/  I2F.S16 R19, R19 ;  /* 0x0000001300137306 */ /* 0x000ee20000101400 */
[-C--:B--2---:R-:W-:Y:S01]  /*6330*/  FMUL.FTZ R22, R17, R15.reuse ;  /* 0x0000000f11167220 */ /* 0x084fe20000410000 */
[----:B0-----:R-:W-:-:S06]  /*6340*/  FMUL.FTZ R12, R12, R15 ;  /* 0x0000000f0c0c7220 */ /* 0x001fcc0000410000 */
[----:B------:R-:W0:Y:S01]  /*6350*/  I2F.S16 R2, R2 ;  /* 0x0000000200027306 */ /* 0x000e220000101400 */
[----:B---3--:R-:W-:-:S07]  /*6360*/  FMUL.FTZ R19, R19, R15 ;  /* 0x0000000f13137220 */ /* 0x008fce0000410000 */
[----:B------:R-:W2:Y:S01]  /*6370*/  I2F.S16 R14, R14 ;  /* 0x0000000e000e7306 */ /* 0x000ea20000101400 */
[----:B-----5:R-:W-:Y:S01]  /*6380*/  F2FP.F16.F32.PACK_AB R43, R19, R22 ;  /* 0x00000016132b723e */ /* 0x020fe200000000ff */
[----:B0-----:R-:W-:-:S06]  /*6390*/  FMUL.FTZ R9, R2, R15 ;  /* 0x0000000f02097220 */ /* 0x001fcc0000410000 */
[----:B------:R-:W0:Y:S01]  /*63a0*/  I2F.S16 R8, R8 ;  /* 0x0000000800087306 */ /* 0x000e220000101400 */
[----:B------:R-:W-:Y:S01]  /*63b0*/  F2FP.F16.F32.PACK_AB R40, R9, R12 ;  /* 0x0000000c0928723e */ /* 0x000fe200000000ff */
[----:B--2---:R-:W-:-:S05]  /*63c0*/  FMUL.FTZ R17, R14, R15 ;  /* 0x0000000f0e117220 */ /* 0x004fca0000410000 */
[----:B------:R-:W-:Y:S01]  /*63d0*/  F2FP.F16.F32.PACK_AB R42, R17, R20 ;  /* 0x00000014112a723e */ /* 0x000fe200000000ff */
[----:B0-----:R-:W-:-:S05]  /*63e0*/  FMUL.FTZ R15, R8, R15 ;  /* 0x0000000f080f7220 */ /* 0x001fca0000410000 */
[----:B------:R-:W-:-:S07]  /*63f0*/  F2FP.F16.F32.PACK_AB R41, R15, R16 ;  /* 0x000000100f29723e */ /* 0x000fce00000000ff */
.L_x_2261:
[----:B-----5:R-:W-:Y:S01]  /*6400*/  HFMA2.MMA R28, R40, 1, 1, R28 ;  /* 0x3c003c00281c7835 */ /* 0x020fe2000000001c */
[----:B------:R-:W-:Y:S01]  /*6410*/  HADD2 R29, R41, R29 ;  /* 0x0000001d291d7230 */ /* 0x000fe20000000000 */
[----:B------:R-:W-:Y:S01]  /*6420*/  HFMA2.MMA R30, R42, 1, 1, R30 ;  /* 0x3c003c002a1e7835 */ /* 0x000fe2000000001e */
[----:B------:R-:W-:-:S04]  /*6430*/  HADD2 R31, R43, R31 ;  /* 0x0000001f2b1f7230 */ /* 0x000fc80000000000 */
[----:B------:R-:W-:Y:S01]  /*6440*/  @P0 HFMA2.MMA R29, R29, R5, -RZ ;  /* 0x000000051d1d0235 */ /* 0x000fe200001000ff */
[----:B-1----:R-:W-:Y:S01]  /*6450*/  HADD2.F32 R5, -RZ, R24.H0_H0 ;  /* 0x20000018ff057230 */ /* 0x002fe20000004100 */
[----:B------:R-:W-:Y:S01]  /*6460*/  @P0 HFMA2.MMA R31, R31, R7, -RZ ;  /* 0x000000071f1f0235 */ /* 0x000fe200001000ff */
[----:B------:R-:W-:Y:S02]  /*6470*/  @P0 HMUL2 R28, R28, R4 ;  /* 0x000000041c1c0232 */ /* 0x000fe40000000000 */
[----:B------:R-:W-:-:S03]  /*6480*/  @P0 HMUL2 R30, R30, R6 ;  /* 0x000000061e1e0232 */ /* 0x000fc60000000000 */
[--C-:B------:R-:W-:Y:S02]  /*6490*/  HADD2.F32 R2, -RZ, R28.reuse.H0_H0 ;  /* 0x2000001cff027230 */ /* 0x100fe40000004100 */
[----:B------:R1:W-:Y:S01]  /*64a0*/  STG.E.128 desc[UR36][R10.64], R28 ;  /* 0x0000001c0a007986 */ /* 0x0003e2000c101d24 */
[----:B------:R-:W-:Y:S02]  /*64b0*/  HADD2.F32 R4, -RZ, R28.H1_H1 ;  /* 0x3000001cff047230 */ /* 0x000fe40000004100 */
[--C-:B------:R-:W-:Y:S02]  /*64c0*/  HADD2.F32 R6, -RZ, R29.reuse.H0_H0 ;  /* 0x2000001dff067230 */ /* 0x100fe40000004100 */
[C---:B------:R-:W-:Y:S01]  /*64d0*/  FFMA.FTZ R26, R5.reuse, R2, R26 ;  /* 0x00000002051a7223 */ /* 0x040fe2000001001a */
[----:B------:R-:W-:Y:S02]  /*64e0*/  HADD2.F32 R7, -RZ, R29.H1_H1 ;  /* 0x3000001dff077230 */ /* 0x000fe40000004100 */
[----:B------:R-:W-:Y:S01]  /*64f0*/  FFMA.FTZ R33, R5, R4, R33 ;  /* 0x0000000405217223 */ /* 0x000fe20000010021 */
[----:B------:R-:W-:-:S02]  /*6500*/  HADD2.F32 R9, -RZ, R30.H0_H0 ;  /* 0x2000001eff097230 */ /* 0x000fc40000004100 */
        /* <DEDUP_REMOVED lines=8> */
[----:B-1----:R-:W-:-:S07]  /*6590*/  FFMA.FTZ R0, R5, R15, R0 ;  /* 0x0000000f05007223 */ /* 0x002fce0000010000 */
.L_x_2260:
[----:B------:R-:W-:Y:S05]  /*65a0*/  BSYNC B0 ;  /* 0x0000000000007941 */ /* 0x000fea0003800000 */
.L_x_2259:
[----:B------:R-:W-:Y:S06]  /*65b0*/  BAR.SYNC.DEFER_BLOCKING 0x0 ;  /* 0x0000000000007b1d */ /* 0x000fec0000010000 */
[----:B------:R-:W-:Y:S05]  /*65c0*/  @P5 BRA `(.L_x_2262) ;  /* 0x00000008001c5947 */ /* 0x000fea0003800000 */
[----:B------:R-:W-:Y:S01]  /*65d0*/  LOP3.LUT R2, R21, 0xffffff80, RZ, 0xc0, !PT ;  /* 0xffffff8015027812 */ /* 0x000fe200078ec0ff */
[----:B------:R-:W-:Y:S01]  /*65e0*/  IMAD R27, R27, 0x50, R25 ;  /* 0x000000501b1b7824 */ /* 0x000fe200078e0219 */
[C---:B------:R-:W-:Y:S02]  /*65f0*/  ISETP.GT.AND P0, PT, R21.reuse, 0x3f, PT ;  /* 0x0000003f1500780c */ /* 0x040fe40003f04270 */
[----:B------:R-:W-:Y:S02]  /*6600*/  ISETP.NE.AND P6, PT, R2, 0x80, PT ;  /* 0x000000800200780c */ /* 0x000fe40003fc5270 */
[C---:B------:R-:W-:Y:S02]  /*6610*/  LOP3.LUT R2, R21.reuse, 0xfffffff0, RZ, 0xc0, !PT ;  /* 0xfffffff015027812 */ /* 0x040fe400078ec0ff */
[C---:B0-----:R-:W-:Y:S02]  /*6620*/  LOP3.LUT R4, R21.reuse, 0xffffffc0, RZ, 0xc0, !PT ;  /* 0xffffffc015047812 */ /* 0x041fe400078ec0ff */
        /* <DEDUP_REMOVED lines=14> */
.L_x_2263:
[----:B------:R-:W-:Y:S05]  /*6710*/  WARPSYNC.ALL ;  /* 0x0000000000007948 */ /* 0x000fea0003800000 */
[----:B------:R-:W-:Y:S01]  /*6720*/  BAR.SYNC.DEFER_BLOCKING 0x0 ;  /* 0x0000000000007b1d */ /* 0x000fe20000010000 */
[----:B------:R-:W-:-:S05]  /*6730*/  ISETP.GT.AND P6, PT, R21, 0xf, PT ;  /* 0x0000000f1500780c */ /* 0x000fca0003fc4270 */
[----:B------:R-:W-:Y:S04]  /*6740*/  BSSY B0, `(.L_x_2264) ;  /* 0x0000013000007945 */ /* 0x000fe80003800000 */
[----:B------:R-:W-:Y:S05]  /*6750*/  @P1 BRA `(.L_x_2265) ;  /* 0x0000000000441947 */ /* 0x000fea0003800000 */
[----:B0-----:R-:W0:Y:S02]  /*6760*/  LDS.128 R4, [R27] ;  /* 0x000000001b047984 */ /* 0x001e240000000c00 */
[----:B0-----:R-:W-:Y:S02]  /*6770*/  HADD2.F32 R9, -RZ, R4.H0_H0 ;  /* 0x20000004ff097230 */ /* 0x001fe40000004100 */
[----:B------:R-:W-:Y:S02]  /*6780*/  HADD2.F32 R2, -RZ, R5.H0_H0 ;  /* 0x20000005ff027230 */ /* 0x000fe40000004100 */
        /* <DEDUP_REMOVED lines=8> */
[----:B------:R-:W-:Y:S02]  /*6810*/  HADD2.F32 R6, -RZ, R6.H1_H1 ;  /* 0x30000006ff067230 */ /* 0x000fe40000004100 */
[----:B------:R-:W-:Y:S01]  /*6820*/  FADD.FTZ R33, R33, R4 ;  /* 0x0000000421217221 */ /* 0x000fe20000010000 */
[----:B------:R-:W-:Y:S02]  /*6830*/  HADD2.F32 R7, -RZ, R7.H1_H1 ;  /* 0x30000007ff077230 */ /* 0x000fe40000004100 */
[----:B------:R-:W-:Y:S01]  /*6840*/  FADD.FTZ R32, R32, R5 ;  /* 0x0000000520207221 */ /* 0x000fe20000010000 */
[----:B------:R-:W-:-:S02]  /*6850*/  FADD.FTZ R37, R37, R6 ;  /* 0x0000000625257221 */ /* 0x000fc40000010000 */
[----:B------:R-:W-:-:S07]  /*6860*/  FADD.FTZ R0, R0, R7 ;  /* 0x0000000700007221 */ /* 0x000fce0000010000 */
.L_x_2265:
[----:B------:R-:W-:Y:S05]  /*6870*/  BSYNC B0 ;  /* 0x0000000000007941 */ /* 0x000fea0003800000 */
.L_x_2264:
[----:B------:R-:W-:Y:S06]  /*6880*/  BAR.SYNC.DEFER_BLOCKING 0x0 ;  /* 0x0000000000007b1d */ /* 0x000fec0000010000 */
[----:B------:R-:W-:Y:S04]  /*6890*/  BSSY B0, `(.L_x_2266) ;  /* 0x0000007000007945 */ /* 0x000fe80003800000 */
[----:B------:R-:W-:Y:S05]  /*68a0*/  @P4 BRA `(.L_x_2267) ;  /* 0x0000000000144947 */ /* 0x000fea0003800000 */
[----:B0-----:R-:W-:Y:S02]  /*68b0*/  F2FP.F16.F32.PACK_AB R4, R33, R26 ;  /* 0x0000001a2104723e */ /* 0x001fe400000000ff */
[----:B------:R-:W-:Y:S02]  /*68c0*/  F2FP.F16.F32.PACK_AB R5, R32, R3 ;  /* 0x000000032005723e */ /* 0x000fe400000000ff */
[----:B------:R-:W-:Y:S02]  /*68d0*/  F2FP.F16.F32.PACK_AB R6, R37, R36 ;  /* 0x000000242506723e */ /* 0x000fe400000000ff */
[----:B------:R-:W-:-:S05]  /*68e0*/  F2FP.F16.F32.PACK_AB R7, R0, R13 ;  /* 0x0000000d0007723e */ /* 0x000fca00000000ff */
[----:B------:R1:W-:Y:S02]  /*68f0*/  STS.128 [R27+-0x280], R4 ;  /* 0xfffd80041b007388 */ /* 0x0003e40000000c00 */
.L_x_2267:
[----:B------:R-:W-:Y:S05]  /*6900*/  BSYNC B0 ;  /* 0x0000000000007941 */ /* 0x000fea0003800000 */
.L_x_2266:
[----:B------:R-:W-:Y:S01]  /*6910*/  BAR.SYNC.DEFER_BLOCKING 0x0 ;  /* 0x0000000000007b1d */ /* 0x000fe20000010000 */
[----:B------:R-:W-:-:S05]  /*6920*/  ISETP.GT.AND P1, PT, R21, 0x3f, PT ;  /* 0x0000003f1500780c */ /* 0x000fca0003f24270 */
[----:B------:R-:W-:Y:S08]  /*6930*/  BSSY B0, `(.L_x_2268) ;  /* 0x0000013000007945 */ /* 0x000ff00003800000 */
[----:B------:R-:W-:Y:S05]  /*6940*/  @P1 BRA `(.L_x_2269) ;  /* 0x0000000000441947 */ /* 0x000fea0003800000 */
[----:B01----:R-:W0:Y:S02]  /*6950*/  LDS.128 R4, [R27] ;  /* 0x000000001b047984 */ /* 0x003e240000000c00 */
        /* <DEDUP_REMOVED lines=16> */
.L_x_2269:
[----:B------:R-:W-:Y:S05]  /*6a60*/  BSYNC B0 ;  /* 0x0000000000007941 */ /* 0x000fea0003800000 */
.L_x_2268:
[----:B------:R-:W-:Y:S06]  /*6a70*/  BAR.SYNC.DEFER_BLOCKING 0x0 ;  /* 0x0000000000007b1d */ /* 0x000fec0000010000 */
[----:B------:R-:W-:Y:S04]  /*6a80*/  BSSY B0, `(.L_x_2270) ;  /* 0x0000007000007945 */ /* 0x000fe80003800000 */
[----:B------:R-:W-:Y:S05]  /*6a90*/  @P3 BRA `(.L_x_2271) ;  /* 0x0000000000143947 */ /* 0x000fea0003800000 */
[----:B01----:R-:W-:Y:S02]  /*6aa0*/  F2FP.F16.F32.PACK_AB R4, R33, R26 ;  /* 0x0000001a2104723e */ /* 0x003fe400000000ff */
[----:B------:R-:W-:Y:S02]  /*6ab0*/  F2FP.F16.F32.PACK_AB R5, R32, R3 ;  /* 0x000000032005723e */ /* 0x000fe400000000ff */
[----:B------:R-:W-:Y:S02]  /*6ac0*/  F2FP.F16.F32.PACK_AB R6, R37, R36 ;  /* 0x000000242506723e */ /* 0x000fe400000000ff */
[----:B------:R-:W-:-:S05]  /*6ad0*/  F2FP.F16.F32.PACK_AB R7, R0, R13 ;  /* 0x0000000d0007723e */ /* 0x000fca00000000ff */
[----:B------:R2:W-:Y:S02]  /*6ae0*/  STS.128 [R27+-0x140], R4 ;  /* 0xfffec0041b007388 */ /* 0x0005e40000000c00 */
.L_x_2271:
[----:B------:R-:W-:Y:S05]  /*6af0*/  BSYNC B0 ;  /* 0x0000000000007941 */ /* 0x000fea0003800000 */
.L_x_2270:
[----:B------:R-:W-:Y:S06]  /*6b00*/  BAR.SYNC.DEFER_BLOCKING 0x0 ;  /* 0x0000000000007b1d */ /* 0x000fec0000010000 */
[----:B------:R-:W-:Y:S04]  /*6b10*/  BSSY B0, `(.L_x_2272) ;  /* 0x0000013000007945 */ /* 0x000fe80003800000 */
[----:B------:R-:W-:Y:S05]  /*6b20*/  @P0 BRA `(.L_x_2273) ;  /* 0x0000000000440947 */ /* 0x000fea0003800000 */
[----:B012---:R-:W0:Y:S02]  /*6b30*/  LDS.128 R4, [R27] ;  /* 0x000000001b047984 */ /* 0x007e240000000c00 */
        /* <DEDUP_REMOVED lines=16> */
.L_x_2273:
[----:B------:R-:W-:Y:S05]  /*6c40*/  BSYNC B0 ;  /* 0x0000000000007941 */ /* 0x000fea0003800000 */
.L_x_2272:
[----:B------:R-:W-:Y:S06]  /*6c50*/  BAR.SYNC.DEFER_BLOCKING 0x0 ;  /* 0x0000000000007b1d */ /* 0x000fec0000010000 */
[----:B------:R-:W-:Y:S04]  /*6c60*/  BSSY B0, `(.L_x_2274) ;  /* 0x0000007000007945 */ /* 0x000fe80003800000 */
[----:B------:R-:W-:Y:S05]  /*6c70*/  @P2 BRA `(.L_x_2275) ;  /* 0x0000000000142947 */ /* 0x000fea0003800000 */
[----:B012---:R-:W-:Y:S02]  /*6c80*/  F2FP.F16.F32.PACK_AB R4, R33, R26 ;  /* 0x0000001a2104723e */ /* 0x007fe400000000ff */
[----:B------:R-:W-:Y:S02]  /*6c90*/  F2FP.F16.F32.PACK_AB R5, R32, R3 ;  /* 0x000000032005723e */ /* 0x000fe400000000ff */
[----:B------:R-:W-:Y:S02]  /*6ca0*/  F2FP.F16.F32.PACK_AB R6, R37, R36 ;  /* 0x000000242506723e */ /* 0x000fe400000000ff */
[----:B------:R-:W-:-:S05]  /*6cb0*/  F2FP.F16.F32.PACK_AB R7, R0, R13 ;  /* 0x0000000d0007723e */ /* 0x000fca00000000ff */
[----:B------:R3:W-:Y:S02]  /*6cc0*/  STS.128 [R27+-0xa0], R4 ;  /* 0xffff60041b007388 */ /* 0x0007e40000000c00 */
.L_x_2275:
[----:B------:R-:W-:Y:S05]  /*6cd0*/  BSYNC B0 ;  /* 0x0000000000007941 */ /* 0x000fea0003800000 */
.L_x_2274:
[----:B------:R-:W-:Y:S06]  /*6ce0*/  BAR.SYNC.DEFER_BLOCKING 0x0 ;  /* 0x0000000000007b1d */ /* 0x000fec0000010000 */
[----:B------:R-:W-:Y:S04]  /*6cf0*/  BSSY B0, `(.L_x_2276) ;  /* 0x0000013000007945 */ /* 0x000fe80003800000 */
[----:B------:R-:W-:Y:S05]  /*6d00*/  @P6 BRA `(.L_x_2277) ;  /* 0x0000000000446947 */ /* 0x000fea0003800000 */
[----:B0123--:R-:W0:Y:S02]  /*6d10*/  LDS.128 R4, [R27] ;  /* 0x000000001b047984 */ /* 0x00fe240000000c00 */
        /* <DEDUP_REMOVED lines=16> */
.L_x_2277:
[----:B------:R-:W-:Y:S05]  /*6e20*/  BSYNC B0 ;  /* 0x0000000000007941 */ /* 0x000fea0003800000 */
.L_x_2276:
[----:B------:R-:W-:Y:S06]  /*6e30*/  BAR.SYNC.DEFER_BLOCKING 0x0 ;  /* 0x0000000000007b1d */ /* 0x000fec0000010000 */
.L_x_2262:
[----:B------:R-:W-:-:S04]  /*6e40*/  IADD3 R21, R21, 0xf, RZ ;  /* 0x0000000f15157810 */ /* 0x000fc80007ffe0ff */
[----:B------:R-:W-:-:S13]  /*6e50*/  ISETP.GT.U32.OR P5, PT, R21, 0x1e, P5 ;  /* 0x0000001e1500780c */ /* 0x000fda0002fa4470 */
[----:B------:R-:W-:Y:S05]  /*6e60*/  @P5 EXIT ;  /* 0x000000000000594d */ /* 0x000fea0003800000 */
[----:B------:R-:W4:Y:S02]  /*6e70*/  LDC R2, c[0x0][0x308] ;  /* 0x0000c200ff027b82 */ /* 0x000f240000000800 */
[----:B----4-:R-:W-:-:S13]  /*6e80*/  ISETP.NE.AND P0, PT, R2, 0x2, PT ;  /* 0x000000020200780c */ /* 0x010fda0003f05270 */
[----:B------:R-:W-:Y:S05]  /*6e90*/  @!P0 BRA `(.L_x_2278) ;  /* 0x0000000000308947 */ /* 0x000fea0003800000 */
[----:B0123--:R-:W0:Y:S01]  /*6ea0*/  LDC.64 R4, c[0x0][0x210] ;  /* 0x00008400ff047b82 */ /* 0x00fe220000000a00 */
[----:B------:R-:W-:Y:S01]  /*6eb0*/  IMAD R25, R18, 0x50, R25 ;  /* 0x0000005012197824 */ /* 0x000fe200078e0219 */
[----:B------:R-:W-:Y:S02]  /*6ec0*/  F2FP.F16.F32.PACK_AB R33, R33, R26 ;  /* 0x0000001a2121723e */ /* 0x000fe400000000ff */
[----:B------:R-:W-:Y:S02]  /*6ed0*/  F2FP.F16.F32.PACK_AB R3, R32, R3 ;  /* 0x000000032003723e */ /* 0x000fe400000000ff */
[----:B------:R-:W-:Y:S02]  /*6ee0*/  F2FP.F16.F32.PACK_AB R37, R37, R36 ;  /* 0x000000242525723e */ /* 0x000fe400000000ff */
[----:B------:R-:W-:Y:S01]  /*6ef0*/  F2FP.F16.F32.PACK_AB R13, R0, R13 ;  /* 0x0000000d000d723e */ /* 0x000fe200000000ff */
[----:B0-----:R-:W-:-:S05]  /*6f00*/  IMAD.WIDE R4, R25, 0x2, R4 ;  /* 0x0000000219047825 */ /* 0x001fca00078e0204 */
[----:B------:R-:W-:Y:S04]  /*6f10*/  STG.E desc[UR36][R4.64], R33 ;  /* 0x0000002104007986 */ /* 0x000fe8000c101924 */
[----:B------:R-:W-:Y:S04]  /*6f20*/  STG.E desc[UR36][R4.64+0x4], R3 ;  /* 0x0000040304007986 */ /* 0x000fe8000c101924 */
[----:B------:R-:W-:Y:S04]  /*6f30*/  STG.E desc[UR36][R4.64+0x8], R37 ;  /* 0x0000082504007986 */ /* 0x000fe8000c101924 */
[----:B------:R-:W-:Y:S01]  /*6f40*/  STG.E desc[UR36][R4.64+0xc], R13 ;  /* 0x00000c0d04007986 */ /* 0x000fe2000c101924 */
[----:B------:R-:W-:Y:S05]  /*6f50*/  EXIT ;  /* 0x000000000000794d */ /* 0x000fea0003800000 */
.L_x_2278:
[----:B0123--:R-:W0:Y:S01]  /*6f60*/  LDC.64 R4, c[0x0][0x300] ;  /* 0x0000c000ff047b82 */ /* 0x00fe220000000a00 */
[----:B------:R-:W-:Y:S01]  /*6f70*/  IMAD R18, R18, 0x50, R25 ;  /* 0x0000005012127824 */ /* 0x000fe200078e0219 */
[----:B------:R-:W-:Y:S01]  /*6f80*/  ULDC.64 UR6, c[0x0][0x210] ;  /* 0x0000840000067ab9 */ /* 0x000fe20000000a00 */
[----:B0-----:R-:W2:Y:S02]  /*6f90*/  LDG.E R4, desc[UR36][R4.64] ;  /* 0x0000002404047981 */ /* 0x001ea4000c1e1900 */
[C---:B--2---:R-:W-:Y:S01]  /*6fa0*/  FMUL.FTZ R33, R4.reuse, R33 ;  /* 0x0000002104217220 */ /* 0x044fe20000410000 */
[C---:B------:R-:W-:Y:S01]  /*6fb0*/  FMUL.FTZ R3, R4.reuse, R3 ;  /* 0x0000000304037220 */ /* 0x040fe20000410000 */
[C---:B------:R-:W-:Y:S01]  /*6fc0*/  FMUL.FTZ R32, R4.reuse, R32 ;  /* 0x0000002004207220 */ /* 0x040fe20000410000 */
[C---:B------:R-:W-:Y:S01]  /*6fd0*/  FMUL.FTZ R36, R4.reuse, R36 ;  /* 0x0000002404247220 */ /* 0x040fe20000410000 */
[C---:B------:R-:W-:Y:S01]  /*6fe0*/  FMUL.FTZ R26, R4.reuse, R26 ;  /* 0x0000001a041a7220 */ /* 0x040fe20000410000 */
[C---:B------:R-:W-:Y:S01]  /*6ff0*/  FMUL.FTZ R37, R4.reuse, R37 ;  /* 0x0000002504257220 */ /* 0x040fe20000410000 */
[----:B------:R-:W0:Y:S01]  /*7000*/  F2I.S8.NTZ R33, R33 ;  /* 0x0000002100217305 */ /* 0x000e220000202100 */
[C---:B------:R-:W-:Y:S01]  /*7010*/  FMUL.FTZ R13, R4.reuse, R13 ;  /* 0x0000000d040d7220 */ /* 0x040fe20000410000 */
[----:B------:R-:W-:-:S06]  /*7020*/  FMUL.FTZ R0, R4, R0 ;  /* 0x0000000004007220 */ /* 0x000fcc0000410000 */
[----:B------:R-:W1:Y:S01]  /*7030*/  F2I.S8.NTZ R3, R3 ;  /* 0x0000000300037305 */ /* 0x000e620000202100 */
[----:B0-----:R-:W-:-:S07]  /*7040*/  PRMT R2, R33, 0x8880, RZ ;  /* 0x0000888021027816 */ /* 0x001fce00000000ff */
[----:B------:R-:W0:Y:S01]  /*7050*/  F2I.S8.NTZ R32, R32 ;  /* 0x0000002000207305 */ /* 0x000e220000202100 */
[----:B------:R-:W-:Y:S02]  /*7060*/  PRMT R2, R2, 0x7710, RZ ;  /* 0x0000771002027816 */ /* 0x000fe400000000ff */
[----:B-1----:R-:W-:-:S05]  /*7070*/  PRMT R5, R3, 0x8880, RZ ;  /* 0x0000888003057816 */ /* 0x002fca00000000ff */
[----:B------:R-:W1:Y:S01]  /*7080*/  F2I.S8.NTZ R36, R36 ;  /* 0x0000002400247305 */ /* 0x000e620000202100 */
[----:B------:R-:W-:Y:S02]  /*7090*/  LOP3.LUT R9, R2, 0xff, RZ, 0xc0, !PT ;  /* 0x000000ff02097812 */ /* 0x000fe400078ec0ff */
[----:B------:R-:W-:Y:S02]  /*70a0*/  PRMT R3, R5, 0x7710, RZ ;  /* 0x0000771005037816 */ /* 0x000fe400000000ff */
[----:B------:R-:W-:Y:S02]  /*70b0*/  SHF.L.U64.HI R8, R9, 0x8, RZ ;  /* 0x0000000809087819 */ /* 0x000fe400000102ff */
[----:B0-----:R-:W-:Y:S01]  /*70c0*/  PRMT R6, R32, 0x8880, RZ ;  /* 0x0000888020067816 */ /* 0x001fe200000000ff */
[----:B------:R-:W0:Y:S01]  /*70d0*/  F2I.S8.NTZ R26, R26 ;  /* 0x0000001a001a7305 */ /* 0x000e220000202100 */
[----:B------:R-:W-:Y:S02]  /*70e0*/  LOP3.LUT R7, R3, 0xff, RZ, 0xc0, !PT ;  /* 0x000000ff03077812 */ /* 0x000fe400078ec0ff */
[----:B------:R-:W-:-:S02]  /*70f0*/  PRMT R4, R6, 0x7710, RZ ;  /* 0x0000771006047816 */ /* 0x000fc400000000ff */
[C---:B------:R-:W-:Y:S01]  /*7100*/  SHF.L.U64.HI R3, R7.reuse, 0x10, RZ ;  /* 0x0000001007037819 */ /* 0x040fe200000102ff */
[----:B------:R-:W-:Y:S01]  /*7110*/  IMAD.U32 R7, R7, 0x10000, RZ ;  /* 0x0001000007077824 */ /* 0x000fe200078e00ff */
[----:B------:R-:W-:Y:S01]  /*7120*/  LOP3.LUT R6, R4, 0xff, RZ, 0xc0, !PT ;  /* 0x000000ff04067812 */ /* 0x000fe200078ec0ff */
[----:B------:R-:W2:Y:S01]  /*7130*/  F2I.S8.NTZ R37, R37 ;  /* 0x0000002500257305 */ /* 0x000ea20000202100 */
[----:B-1----:R-:W-:Y:S02]  /*7140*/  PRMT R2, R36, 0x8880, RZ ;  /* 0x0000888024027816 */ /* 0x002fe400000000ff */
[----:B------:R-:W-:Y:S02]  /*7150*/  SHF.L.U64.HI R4, R6, 0x18, RZ ;  /* 0x0000001806047819 */ /* 0x000fe400000102ff */
[----:B------:R-:W-:Y:S02]  /*7160*/  PRMT R2, R2, 0x7710, RZ ;  /* 0x0000771002027816 */ /* 0x000fe400000000ff */
[----:B0-----:R-:W-:Y:S01]  /*7170*/  PRMT R26, R26, 0x8880, RZ ;  /* 0x000088801a1a7816 */ /* 0x001fe200000000ff */
[----:B------:R-:W0:Y:S01]  /*7180*/  F2I.S8.NTZ R13, R13 ;  /* 0x0000000d000d7305 */ /* 0x000e220000202100 */
[----:B------:R-:W-:-:S02]  /*7190*/  LOP3.LUT R4, R4, R3, R8, 0xfe, !PT ;  /* 0x0000000304047212 */ /* 0x000fc400078efe08 */
[----:B------:R-:W-:Y:S02]  /*71a0*/  LOP3.LUT R3, R2, 0xff, RZ, 0xc0, !PT ;  /* 0x000000ff02037812 */ /* 0x000fe400078ec0ff */
[----:B--2---:R-:W-:-:S03]  /*71b0*/  PRMT R37, R37, 0x8880, RZ ;  /* 0x0000888025257816 */ /* 0x004fc600000000ff */
[----:B------:R1:W2:Y:S01]  /*71c0*/  F2I.S8.NTZ R5, R0 ;  /* 0x0000000000057305 */ /* 0x0002a20000202100 */
[----:B------:R-:W-:Y:S02]  /*71d0*/  LOP3.LUT R3, R3, 0xffffff00, R4, 0xf8, !PT ;  /* 0xffffff0003037812 */ /* 0x000fe400078ef804 */
[----:B------:R-:W-:Y:S02]  /*71e0*/  PRMT R2, R37, 0x7710, RZ ;  /* 0x0000771025027816 */ /* 0x000fe400000000ff */
[----:B------:R-:W-:Y:S02]  /*71f0*/  IADD3 R4, P0, R18, UR6, RZ ;  /* 0x0000000612047c10 */ /* 0x000fe4000ff1e0ff */
[----:B0-----:R-:W-:Y:S02]  /*7200*/  PRMT R13, R13, 0x8880, RZ ;  /* 0x000088800d0d7816 */ /* 0x001fe400000000ff */
[----:B-1----:R-:W-:Y:S02]  /*7210*/  PRMT R0, R26, 0x7710, RZ ;  /* 0x000077101a007816 */ /* 0x002fe400000000ff */
[----:B------:R-:W-:-:S02]  /*7220*/  PRMT R2, R2, 0x7604, RZ ;  /* 0x0000760402027816 */ /* 0x000fc400000000ff */
[----:B------:R-:W-:Y:S02]  /*7230*/  PRMT R8, R0, 0x6540, R9 ;  /* 0x0000654000087816 */ /* 0x000fe40000000009 */
[----:B------:R-:W-:Y:S02]  /*7240*/  PRMT R0, R13, 0x7710, RZ ;  /* 0x000077100d007816 */ /* 0x000fe400000000ff */
[----:B------:R-:W-:Y:S02]  /*7250*/  LOP3.LUT R3, R2, 0xffff00ff, R3, 0xf8, !PT ;  /* 0xffff00ff02037812 */ /* 0x000fe400078ef803 */
[----:B------:R-:W-:Y:S02]  /*7260*/  PRMT R0, R0, 0x7054, RZ ;  /* 0x0000705400007816 */ /* 0x000fe400000000ff */
[----:B--2---:R-:W-:Y:S02]  /*7270*/  PRMT R5, R5, 0x8880, RZ ;  /* 0x0000888005057816 */ /* 0x004fe400000000ff */
        /* <DEDUP_REMOVED lines=8> */
.L_x_2194:
[----:B------:R-:W-:Y:S01]  /*7300*/  HFMA2.MMA R12, -RZ, RZ, 0, 9.5367431640625e-07 ;  /* 0x00000010ff0c7435 */ /* 0x000fe200000001ff */
[----:B------:R-:W-:Y:S01]  /*7310*/  MOV R11, 0x1f ;  /* 0x0000001f000b7802 */ /* 0x000fe20000000f00 */
[----:B------:R-:W-:-:S09]  /*7320*/  IMAD.MOV.U32 R15, RZ, RZ, -0x1 ;  /* 0xffffffffff0f7424 */ /* 0x000fd200078e00ff */
[----:B01---5:R-:W-:Y:S05]  /*7330*/  WARPSYNC.COLLECTIVE R15, `(.L_x_2279) ;  /* 0x000000000f087348 */ /* 0x023fea0003c00000 */
[----:B------:R2:W3:Y:S02]  /*7340*/  SHFL.BFLY P6, R14, R13, R12, R11 ;  /* 0x0c00000c0d0e7389 */ /* 0x0004e400000c000b */
[----:B0123-5:R-:W-:Y:S01]  /*7350*/  ENDCOLLECTIVE ;  /* 0x000000000000791b */ /* 0x02ffe20003800000 */
.L_x_2279:
[----:B------:R-:W-:Y:S01]  /*7360*/  HFMA2.MMA R12, -RZ, RZ, 0, 4.76837158203125e-07 ;  /* 0x00000008ff0c7435 */ /* 0x000fe200000001ff */
[----:B------:R-:W-:-:S05]  /*7370*/  FADD.FTZ R0, R13, R14 ;  /* 0x0000000e0d007221 */ /* 0x000fca0000010000 */
[----:B------:R-:W-:-:S07]  /*7380*/  MOV R13, R0 ;  /* 0x00000000000d7202 */ /* 0x000fce0000000f00 */
[----:B------:R-:W-:Y:S05]  /*7390*/  WARPSYNC.COLLECTIVE R15, `(.L_x_2280) ;  /* 0x000000000f087348 */ /* 0x000fea0003c00000 */
[----:B------:R0:W1:Y:S02]  /*73a0*/  SHFL.BFLY P6, R14, R13, R12, R11 ;  /* 0x0c00000c0d0e7389 */ /* 0x00006400000c000b */
[----:B01----:R-:W-:Y:S01]  /*73b0*/  ENDCOLLECTIVE ;  /* 0x000000000000791b */ /* 0x003fe20003800000 */
.L_x_2280:
[----:B------:R-:W-:Y:S01]  /*73c0*/  MOV R12, 0x4 ;  /* 0x00000004000c7802 */ /* 0x000fe20000000f00 */
[----:B------:R-:W-:-:S04]  /*73d0*/  FADD.FTZ R3, R0, R14 ;  /* 0x0000000e00037221 */ /* 0x000fc80000010000 */
[----:B------:R-:W-:-:S07]  /*73e0*/  IMAD.MOV.U32 R13, RZ, RZ, R3 ;  /* 0x000000ffff0d7224 */ /* 0x000fce00078e0003 */
[----:B------:R-:W-:Y:S05]  /*73f0*/  WARPSYNC.COLLECTIVE R15, `(.L_x_2281) ;  /* 0x000000000f087348 */ /* 0x000fea0003c00000 */
[----:B------:R0:W1:Y:S02]  /*7400*/  SHFL.BFLY P6, R14, R13, R12, R11 ;  /* 0x0c00000c0d0e7389 */ /* 0x00006400000c000b */
[----:B01----:R-:W-:Y:S01]  /*7410*/  ENDCOLLECTIVE ;  /* 0x000000000000791b */ /* 0x003fe20003800000 */
.L_x_2281:
[----:B------:R-:W-:Y:S02]  /*7420*/  IMAD.MOV.U32 R12, RZ, RZ, 0x2 ;  /* 0x00000002ff0c7424 */ /* 0x000fe400078e00ff */
[----:B------:R-:W-:-:S05]  /*7430*/  FADD.FTZ R4, R3, R14 ;  /* 0x0000000e03047221 */ /* 0x000fca0000010000 */
[----:B------:R-:W-:-:S07]  /*7440*/  MOV R13, R4 ;  /* 0x00000004000d7202 */ /* 0x000fce0000000f00 */
[----:B------:R-:W-:Y:S05]  /*7450*/  WARPSYNC.COLLECTIVE R15, `(.L_x_2282) ;  /* 0x000000000f087348 */ /* 0x000fea0003c00000 */
[----:B------:R0:W1:Y:S02]  /*7460*/  SHFL.BFLY P6, R14, R13, R12, R11 ;  /* 0x0c00000c0d0e7389 */ /* 0x00006400000c000b */
[----:B01----:R-:W-:Y:S01]  /*7470*/  ENDCOLLECTIVE ;  /* 0x000000000000791b */ /* 0x003fe20003800000 */
.L_x_2282:
[----:B------:R-:W-:Y:S01]  /*7480*/  HFMA2.MMA R12, -RZ, RZ, 0, 5.9604644775390625e-08 ;  /* 0x00000001ff0c7435 */ /* 0x000fe200000001ff */
[----:B------:R-:W-:-:S05]  /*7490*/  FADD.FTZ R5, R4, R14 ;  /* 0x0000000e04057221 */ /* 0x000fca0000010000 */
[----:B------:R-:W-:-:S07]  /*74a0*/  MOV R13, R5 ;  /* 0x00000005000d7202 */ /* 0x000fce0000000f00 */
[----:B------:R-:W-:Y:S05]  /*74b0*/  WARPSYNC.COLLECTIVE R15, `(.L_x_2283) ;  /* 0x000000000f087348 */ /* 0x000fea0003c00000 */
[----:B------:R0:W1:Y:S02]  /*74c0*/  SHFL.BFLY P6, R14, R13, R12, R11 ;  /* 0x0c00000c0d0e7389 */ /* 0x00006400000c000b */
[----:B01----:R-:W-:Y:S01]  /*74d0*/  ENDCOLLECTIVE ;  /* 0x000000000000791b */ /* 0x003fe20003800000 */
.L_x_2283:
[----:B------:R-:W-:Y:S05]  /*74e0*/  BRA `(.L_x_2284) ;  /* 0xffffffa400d07947 */ /* 0x000fea000383ffff */
.L_x_2285:
        /* <DEDUP_REMOVED lines=9> */
.L_x_3331:


//--------------------- .text._ZN4mmha33masked_multihead_attention_kernelItLi80ELi128ELi2ELi16ELi128ELb0ELb1EEEv26Multihead_attention_paramsIT_XT5_EE --------------------------
	.section	.text._ZN4mmha33masked_multihead_attention_kernelItLi80ELi128ELi2ELi16ELi128ELb0ELb1EEEv26Multihead_attention_paramsIT_XT5_EE,"ax",@progbits
	.align	128
        .global         _ZN4mmha33masked_multihead_attention_kernelItLi80ELi128ELi2ELi16ELi128ELb0ELb1EEEv26Multihead_attention_paramsIT_XT5_EE
        .type           _ZN4mmha33masked_multihead_attention_kernelItLi80ELi128ELi2ELi16ELi128ELb0ELb1EEEv26Multihead_attention_paramsIT_XT5_EE,@function
        .size           _ZN4mmha33masked_multihead_attention_kernelItLi80ELi128ELi2ELi16ELi128ELb0ELb1EEEv26Multihead_attention_paramsIT_XT5_EE,(.L_x_3332 - _ZN4mmha33masked_multihead_attention_kernelItLi80ELi128ELi2ELi16ELi128ELb0ELb1EEEv26Multihead_attention_paramsIT_XT5_EE)
        .other          _ZN4mmha33masked_multihead_attention_kernelItLi80ELi128ELi2ELi16ELi128ELb0ELb1EEEv26Multihead_attention_paramsIT_XT5_EE,@"STO_CUDA_ENTRY STV_DEFAULT"
_ZN4mmha33masked_multihead_attention_kernelItLi80ELi128ELi2ELi16ELi128ELb0ELb1EEEv26Multihead_attention_paramsIT_XT5_EE:
.text._ZN4mmha33masked_multihead_attention_kernelItLi80ELi128ELi2ELi16ELi128ELb0ELb1EEEv26Multihead_attention_paramsIT_XT5_EE:
[----:B------:R-:W0:Y:S01]  /*0000*/  LDC R1, c[0x0][0x28] ;  /* 0x00000a00ff017b82 */ /* 0x000e220000000800 */
[----:B------:R-:W-:Y:S01]  /*0010*/  ULDC.64 UR4, c[0x0][0x320] ;  /* 0x0000c80000047ab9 */ /* 0x000fe20000000a00 */
[----:B------:R-:W-:Y:S01]  /*0020*/  ULDC.64 UR36, c[0x0][0x208] ;  /* 0x0000820000247ab9 */ /* 0x000fe20000000a00 */
[----:B------:R-:W-:-:S05]  /*0030*/  ISETP.NE.U32.AND P0, PT, RZ, UR4, PT ;  /* 0x00000004ff007c0c */ /* 0x000fca000bf05070 */
[----:B------:R-:W1:Y:S01]  /*0040*/  S2UR UR6, SR_CTAID.Y ;  /* 0x00000000000679c3 */ /* 0x000e620000002600 */
[----:B------:R-:W-:-:S13]  /*0050*/  ISETP.NE.AND.EX P0, PT, RZ, UR5, PT, P0 ;  /* 0x00000005ff007c0c */ /* 0x000fda000bf05300 */
[----:B------:R-:W-:Y:S05]  /*0060*/  @!P0 BRA `(.L_x_2286) ;  /* 0x00000000001c8947 */ /* 0x000fea0003800000 */
[----:B-1----:R-:W-:-:S04]  /*0070*/  UIADD3 UR4, UP0, UR6, UR4, URZ ;  /* 0x0000000406047290 */ /* 0x002fc8000ff1e03f */
[----:B------:R-:W-:Y:S02]  /*0080*/  ULEA.HI.X.SX32 UR5, UR6, UR5, 0x1, UP0 ;  /* 0x0000000506057291 */ /* 0x000fe400080f0e3f */
[----:B------:R-:W-:-:S04]  /*0090*/  IMAD.U32 R2, RZ, RZ, UR4 ;  /* 0x00000004ff027e24 */ /* 0x000fc8000f8e00ff */
[----:B------:R-:W-:-:S05]  /*00a0*/  IMAD.U32 R3, RZ, RZ, UR5 ;  /* 0x00000005ff037e24 */ /* 0x000fca000f8e00ff */
[----:B------:R-:W2:Y:S02]  /*00b0*/  LDG.E.U8 R2, desc[UR36][R2.64] ;  /* 0x0000002402027981 */ /* 0x000ea4000c1e1100 */
[----:B--2---:R-:W-:-:S13]  /*00c0*/  ISETP.NE.AND P0, PT, R2, 0x1, PT ;  /* 0x000000010200780c */ /* 0x004fda0003f05270 */
[----:B------:R-:W-:Y:S05]  /*00d0*/  @!P0 EXIT ;  /* 0x000000000000894d */ /* 0x000fea0003800000 */
.L_x_2286:
[----:B------:R-:W2:Y:S01]  /*00e0*/  LDC R11, c[0x0][0x280] ;  /* 0x0000a000ff0b7b82 */ /* 0x000ea20000000800 */
[----:B------:R-:W-:Y:S01]  /*00f0*/  ULDC.64 UR4, c[0x0][0x330] ;  /* 0x0000cc0000047ab9 */ /* 0x000fe20000000a00 */
[----:B------:R-:W3:Y:S01]  /*0100*/  S2R R6, SR_CTAID.Y ;  /* 0x0000000000067919 */ /* 0x000ee20000002600 */
[----:B------:R-:W-:Y:S01]  /*0110*/  UISETP.NE.U32.AND UP0, UPT, UR4, URZ, UPT ;  /* 0x0000003f0400728c */ /* 0x000fe2000bf05070 */
[----:B------:R-:W-:Y:S01]  /*0120*/  ULDC UR7, c[0x0][0x288] ;  /* 0x0000a20000077ab9 */ /* 0x000fe20000000800 */
[----:B------:R-:W4:Y:S02]  /*0130*/  S2R R16, SR_TID.X ;  /* 0x0000000000107919 */ /* 0x000f240000002100 */
[----:B------:R-:W-:Y:S01]  /*0140*/  UISETP.NE.AND.EX UP0, UPT, UR5, URZ, UPT, UP0 ;  /* 0x0000003f0500728c */ /* 0x000fe2000bf05300 */
[----:B------:R-:W5:Y:S01]  /*0150*/  S2UR UR46, SR_CTAID.X ;  /* 0x00000000002e79c3 */ /* 0x000f620000002500 */
[----:B------:R-:W-:Y:S01]  /*0160*/  UMOV UR38, URZ ;  /* 0x0000003f00267c82 */ /* 0x000fe20008000000 */
[----:B------:R-:W-:-:S03]  /*0170*/  ULDC UR41, c[0x0][0x278] ;  /* 0x00009e0000297ab9 */ /* 0x000fc60000000800 */
[----:B------:R-:W-:-:S05]  /*0180*/  PLOP3.LUT P4, PT, PT, PT, UP0, 0x80, 0x0 ;  /* 0x000000000000781c */ /* 0x000fca0003f8f008 */
[----:B------:R-:W-:Y:S02]  /*0190*/  @UP0 ULDC.64 UR4, c[0x0][0x330] ;  /* 0x0000cc0000040ab9 */ /* 0x000fe40000000a00 */
[----:B-1----:R-:W-:Y:S01]  /*01a0*/  @UP0 UIMAD.WIDE UR4, UR6, 0x4, UR4 ;  /* 0x00000004060408a5 */ /* 0x002fe2000f8e0204 */
[----:B--2---:R-:W-:-:S05]  /*01b0*/  IABS R7, R11 ;  /* 0x0000000b00077213 */ /* 0x004fca0000000000 */
[----:B------:R-:W-:Y:S01]  /*01c0*/  IMAD.U32 R2, RZ, RZ, UR4 ;  /* 0x00000004ff027e24 */ /* 0x000fe2000f8e00ff */
[----:B------:R-:W-:Y:S01]  /*01d0*/  @UP0 ULDC UR4, c[0x0][0x2c0] ;  /* 0x0000b00000040ab9 */ /* 0x000fe20000000800 */
[----:B------:R-:W1:Y:S01]  /*01e0*/  I2F.RP R0, R7 ;  /* 0x0000000700007306 */ /* 0x000e620000209400 */
[----:B------:R-:W-:Y:S01]  /*01f0*/  IMAD.U32 R3, RZ, RZ, UR5 ;  /* 0x00000005ff037e24 */ /* 0x000fe2000f8e00ff */
[----:B------:R-:W-:-:S04]  /*0200*/  ULDC UR5, c[0x0][0x284] ;  /* 0x0000a10000057ab9 */ /* 0x000fc80000000800 */
[----:B------:R2:W4:Y:S02]  /*0210*/  @P4 LDG.E R10, desc[UR36][R2.64] ;  /* 0x00000024020a4981 */ /* 0x000524000c1e1900 */
[----:B-1----:R-:W1:Y:S02]  /*0220*/  MUFU.RCP R0, R0 ;  /* 0x0000000000007308 */ /* 0x002e640000001000 */
[----:B-1----:R-:W-:-:S06]  /*0230*/  IADD3 R4, R0, 0xffffffe, RZ ;  /* 0x0ffffffe00047810 */ /* 0x002fcc0007ffe0ff */
[----:B------:R1:W0:Y:S01]  /*0240*/  F2I.FTZ.U32.TRUNC.NTZ R5, R4 ;  /* 0x0000000400057305 */ /* 0x000222000021f000 */
[----:B---3--:R-:W-:Y:S01]  /*0250*/  IABS R6, R6 ;  /* 0x0000000600067213 */ /* 0x008fe20000000000 */
[----:B-1----:R-:W-:Y:S01]  /*0260*/  IMAD.MOV.U32 R4, RZ, RZ, RZ ;  /* 0x000000ffff047224 */ /* 0x002fe200078e00ff */
[----:B0-----:R-:W-:-:S05]  /*0270*/  IADD3 R0, RZ, -R5, RZ ;  /* 0x80000005ff007210 */ /* 0x001fca0007ffe0ff */
[----:B------:R-:W-:-:S04]  /*0280*/  IMAD R9, R0, R7, RZ ;  /* 0x0000000700097224 */ /* 0x000fc800078e02ff */
[----:B------:R-:W-:Y:S02]  /*0290*/  IMAD.HI.U32 R0, R5, R9, R4 ;  /* 0x0000000905007227 */ /* 0x000fe400078e0004 */
[----:B------:R-:W0:Y:S04]  /*02a0*/  LDC.64 R4, c[0x0][0x2f0] ;  /* 0x0000bc00ff047b82 */ /* 0x000e280000000a00 */
[----:B------:R-:W-:-:S04]  /*02b0*/  IMAD.HI.U32 R0, R0, R6, RZ ;  /* 0x0000000600007227 */ /* 0x000fc800078e00ff */
[----:B------:R-:W-:-:S04]  /*02c0*/  IMAD.MOV R8, RZ, RZ, -R0 ;  /* 0x000000ffff087224 */ /* 0x000fc800078e0a00 */
[----:B--2---:R-:W-:-:S05]  /*02d0*/  IMAD R2, R7, R8, R6 ;  /* 0x0000000807027224 */ /* 0x004fca00078e0206 */
[----:B------:R-:W-:Y:S02]  /*02e0*/  ISETP.GT.U32.AND P2, PT, R7, R2, PT ;  /* 0x000000020700720c */ /* 0x000fe40003f44070 */
[----:B0-----:R-:W-:-:S04]  /*02f0*/  ISETP.NE.U32.AND P0, PT, R4, RZ, PT ;  /* 0x000000ff0400720c */ /* 0x001fc80003f05070 */
[----:B------:R-:W-:-:S07]  /*0300*/  ISETP.NE.AND.EX P0, PT, R5, RZ, PT, P0 ;  /* 0x000000ff0500720c */ /* 0x000fce0003f05300 */
[----:B------:R-:W-:-:S04]  /*0310*/  @!P2 IADD3 R2, R2, -R7, RZ ;  /* 0x800000070202a210 */ /* 0x000fc80007ffe0ff */
[----:B------:R-:W-:Y:S02]  /*0320*/  ISETP.GE.U32.AND P1, PT, R2, R7, PT ;  /* 0x000000070200720c */ /* 0x000fe40003f26070 */
[C---:B------:R-:W-:Y:S01]  /*0330*/  LOP3.LUT R6, R11.reuse, UR6, RZ, 0x3c, !PT ;  /* 0x000000060b067c12 */ /* 0x040fe2000f8e3cff */
[----:B------:R-:W-:Y:S01]  /*0340*/  @!P2 VIADD R0, R0, 0x1 ;  /* 0x000000010000a836 */ /* 0x000fe20000000000 */
[----:B------:R-:W0:Y:S02]  /*0350*/  @P0 LDC.64 R2, c[0x0][0x2f0] ;  /* 0x0000bc00ff020b82 */ /* 0x000e240000000a00 */
[----:B------:R-:W-:Y:S02]  /*0360*/  ISETP.GE.AND P3, PT, R6, RZ, PT ;  /* 0x000000ff0600720c */ /* 0x000fe40003f66270 */
[----:B------:R-:W-:-:S05]  /*0370*/  ISETP.NE.AND P2, PT, R11, RZ, PT ;  /* 0x000000ff0b00720c */ /* 0x000fca0003f45270 */
[----:B------:R-:W-:-:S05]  /*0380*/  @P1 VIADD R0, R0, 0x1 ;  /* 0x0000000100001836 */ /* 0x000fca0000000000 */
[----:B------:R-:W-:-:S05]  /*0390*/  MOV R17, R0 ;  /* 0x0000000000117202 */ /* 0x000fca0000000f00 */
[----:B------:R-:W-:Y:S01]  /*03a0*/  @!P3 IMAD.MOV R17, RZ, RZ, -R17 ;  /* 0x000000ffff11b224 */ /* 0x000fe200078e0a11 */
[----:B------:R-:W-:-:S05]  /*03b0*/  @!P2 LOP3.LUT R17, RZ, R11, RZ, 0x33, !PT ;  /* 0x0000000bff11a212 */ /* 0x000fca00078e33ff */
[----:B0-----:R-:W-:-:S06]  /*03c0*/  @P0 IMAD.WIDE R2, R17, 0x4, R2 ;  /* 0x0000000411020825 */ /* 0x001fcc00078e0202 */
[----:B------:R0:W2:Y:S01]  /*03d0*/  @P0 LDG.E R3, desc[UR36][R2.64] ;  /* 0x0000002402030981 */ /* 0x0000a2000c1e1900 */
[----:B------:R-:W-:-:S05]  /*03e0*/  IMAD.U32 R0, RZ, RZ, UR5 ;  /* 0x00000005ff007e24 */ /* 0x000fca000f8e00ff */
[----:B------:R-:W-:-:S04]  /*03f0*/  IABS R9, R0 ;  /* 0x0000000000097213 */ /* 0x000fc80000000000 */
[----:B------:R-:W1:Y:S08]  /*0400*/  I2F.RP R0, R9 ;  /* 0x0000000900007306 */ /* 0x000e700000209400 */
[----:B-1----:R-:W1:Y:S02]  /*0410*/  MUFU.RCP R0, R0 ;  /* 0x0000000000007308 */ /* 0x002e640000001000 */
[----:B-1----:R-:W-:-:S06]  /*0420*/  IADD3 R6, R0, 0xffffffe, RZ ;  /* 0x0ffffffe00067810 */ /* 0x002fcc0007ffe0ff */
[----:B------:R1:W0:Y:S02]  /*0430*/  F2I.FTZ.U32.TRUNC.NTZ R7, R6 ;  /* 0x0000000600077305 */ /* 0x000224000021f000 */
[----:B-1----:R-:W-:Y:S02]  /*0440*/  IMAD.MOV.U32 R6, RZ, RZ, RZ ;  /* 0x000000ffff067224 */ /* 0x002fe400078e00ff */
[----:B0-----:R-:W-:-:S04]  /*0450*/  IMAD.MOV R2, RZ, RZ, -R7 ;  /* 0x000000ffff027224 */ /* 0x001fc800078e0a07 */
[----:B------:R-:W-:-:S04]  /*0460*/  IMAD R11, R2, R9, RZ ;  /* 0x00000009020b7224 */ /* 0x000fc800078e02ff */
[----:B------:R-:W-:Y:S02]  /*0470*/  IMAD.HI.U32 R7, R7, R11, R6 ;  /* 0x0000000b07077227 */ /* 0x000fe400078e0006 */
[----:B------:R-:W0:Y:S01]  /*0480*/  LDC R6, c[0x0][0x308] ;  /* 0x0000c200ff067b82 */ /* 0x000e220000000800 */
[----:B-----5:R-:W-:Y:S01]  /*0490*/  UIMAD UR43, UR6, UR7, UR46 ;  /* 0x00000007062b72a4 */ /* 0x020fe2000f8e022e */
[----:B----4-:R-:W-:-:S03]  /*04a0*/  ISETP.GE.AND P2, PT, R16, 0x14, PT ;  /* 0x000000141000780c */ /* 0x010fc60003f46270 */
[----:B------:R-:W-:Y:S01]  /*04b0*/  UIMAD UR47, UR43, 0x50, URZ ;  /* 0x000000502b2f78a4 */ /* 0x000fe2000f8e023f */
[----:B------:R-:W-:Y:S01]  /*04c0*/  SHF.L.U32 R0, R16, 0x2, RZ ;  /* 0x0000000210007819 */ /* 0x000fe200000006ff */
[----:B------:R-:W-:Y:S01]  /*04d0*/  UIMAD UR44, UR6, UR5, URZ ;  /* 0x00000005062c72a4 */ /* 0x000fe2000f8e023f */
[----:B------:R-:W-:Y:S03]  /*04e0*/  BSSY B0, `(.L_x_2287) ;  /* 0x0000038000007945 */ /* 0x000fe60003800000 */
[----:B------:R-:W-:Y:S01]  /*04f0*/  USHF.R.S32.HI UR45, URZ, 0x1f, UR44 ;  /* 0x0000001f3f2d7899 */ /* 0x000fe2000801142c */
[----:B------:R-:W-:-:S13]  /*0500*/  @P4 R2UR UR40, R10 ;  /* 0x000000000a2842ca */ /* 0x000fda00000e0000 */
[----:B------:R-:W-:-:S07]  /*0510*/  @UP0 UIADD3 UR40, UR40, UR4, URZ ;  /* 0x0000000428280290 */ /* 0x000fce000fffe03f */
[----:B------:R-:W-:Y:S02]  /*0520*/  @!UP0 ULDC UR40, c[0x0][0x29c] ;  /* 0x0000a70000288ab9 */ /* 0x000fe40000000800 */
[----:B------:R-:W-:-:S05]  /*0530*/  IABS R2, UR40 ;  /* 0x0000002800027c13 */ /* 0x000fca0008000000 */
[----:B------:R-:W-:-:S05]  /*0540*/  IMAD.HI.U32 R7, R7, R2, RZ ;  /* 0x0000000207077227 */ /* 0x000fca00078e00ff */
[----:B------:R-:W-:-:S05]  /*0550*/  IADD3 R7, -R7, RZ, RZ ;  /* 0x000000ff07077210 */ /* 0x000fca0007ffe1ff */
[----:B------:R-:W-:-:S05]  /*0560*/  IMAD R2, R9, R7, R2 ;  /* 0x0000000709027224 */ /* 0x000fca00078e0202 */
[----:B------:R-:W-:-:S13]  /*0570*/  ISETP.GT.U32.AND P1, PT, R9, R2, PT ;  /* 0x000000020900720c */ /* 0x000fda0003f24070 */
[----:B------:R-:W-:-:S05]  /*0580*/  @!P1 IMAD.IADD R2, R2, 0x1, -R9 ;  /* 0x0000000102029824 */ /* 0x000fca00078e0a09 */
[----:B------:R-:W-:Y:S01]  /*0590*/  ISETP.GT.U32.AND P1, PT, R9, R2, PT ;  /* 0x000000020900720c */ /* 0x000fe20003f24070 */
[----:B------:R-:W-:Y:S02]  /*05a0*/  UIMAD UR4, UR46, 0x50, URZ ;  /* 0x000000502e0478a4 */ /* 0x000fe4000f8e023f */
[----:B------:R-:W-:Y:S02]  /*05b0*/  UISETP.NE.AND UP0, UPT, UR41, URZ, UPT ;  /* 0x0000003f2900728c */ /* 0x000fe4000bf05270 */
[----:B------:R-:W-:-:S08]  /*05c0*/  UIMAD UR41, UR6, UR41, UR4 ;  /* 0x00000029062972a4 */ /* 0x000fd0000f8e0204 */
[----:B------:R-:W-:Y:S01]  /*05d0*/  @!P1 IMAD.IADD R2, R2, 0x1, -R9 ;  /* 0x0000000102029824 */ /* 0x000fe200078e0a09 */
[----:B------:R-:W-:Y:S01]  /*05e0*/  ISETP.LE.AND P1, PT, RZ, UR40, PT ;  /* 0x00000028ff007c0c */ /* 0x000fe2000bf23270 */
[----:B------:R-:W-:Y:S02]  /*05f0*/  UIADD3 UR42, UR40, 0x1, -UR5 ;  /* 0x00000001282a7890 */ /* 0x000fe4000fffe805 */
[----:B------:R-:W-:Y:S02]  /*0600*/  USEL UR41, UR47, UR41, !UP0 ;  /* 0x000000292f297287 */ /* 0x000fe4000c000000 */
[----:B------:R-:W-:Y:S01]  /*0610*/  UISETP.LT.AND UP0, UPT, URZ, UR42, UPT ;  /* 0x0000002a3f00728c */ /* 0x000fe2000bf01270 */
[----:B------:R-:W-:-:S03]  /*0620*/  VIADD R13, R0, UR4 ;  /* 0x00000004000d7c36 */ /* 0x000fc60008000000 */
[----:B------:R-:W-:-:S04]  /*0630*/  USEL UR42, URZ, UR42, !UP0 ;  /* 0x0000002a3f2a7287 */ /* 0x000fc8000c000000 */
[----:B------:R-:W-:Y:S01]  /*0640*/  @!P1 IMAD.MOV R2, RZ, RZ, -R2 ;  /* 0x000000ffff029224 */ /* 0x000fe200078e0a02 */
[----:B0-----:R-:W-:Y:S02]  /*0650*/  ISETP.NE.AND P3, PT, R6, 0x2, PT ;  /* 0x000000020600780c */ /* 0x001fe40003f65270 */
[----:B------:R-:W-:Y:S02]  /*0660*/  @P2 CS2R R22, SRZ ;  /* 0x0000000000162805 */ /* 0x000fe4000001ff00 */
[----:B--2---:R-:W-:Y:S02]  /*0670*/  @P0 R2UR UR38, R3 ;  /* 0x00000000032602ca */ /* 0x004fe400000e0000 */
[----:B------:R-:W-:Y:S02]  /*0680*/  ISETP.NE.AND P0, PT, RZ, UR5, PT ;  /* 0x00000005ff007c0c */ /* 0x000fe4000bf05270 */
[----:B------:R-:W-:-:S11]  /*0690*/  IADD3 R3, R0, UR41, RZ ;  /* 0x0000002900037c10 */ /* 0x000fd6000fffe0ff */
[----:B------:R-:W-:Y:S01]  /*06a0*/  @!P0 LOP3.LUT R2, RZ, UR5, RZ, 0x33, !PT ;  /* 0x00000005ff028c12 */ /* 0x000fe2000f8e33ff */
[----:B------:R-:W-:Y:S06]  /*06b0*/  @P2 BRA `(.L_x_2288) ;  /* 0x0000000000682947 */ /* 0x000fec0003800000 */
[----:B------:R-:W0:Y:S02]  /*06c0*/  LDC R6, c[0x0][0x308] ;  /* 0x0000c200ff067b82 */ /* 0x000e240000000800 */
        /* <DEDUP_REMOVED lines=25> */
.L_x_2288:
[----:B------:R-:W-:Y:S05]  /*0860*/  BSYNC B0 ;  /* 0x0000000000007941 */ /* 0x000fea0003800000 */
.L_x_2287:
[----:B------:R-:W-:Y:S01]  /*0870*/  BSSY B0, `(.L_x_2289) ;  /* 0x000001e000007945 */ /* 0x000fe20003800000 */
[----:B------:R-:W-:-:S03]  /*0880*/  IMAD R17, R17, UR7, RZ ;  /* 0x0000000711117c24 */ /* 0x000fc6000f8e02ff */
[----:B------:R-:W-:Y:S05]  /*0890*/  @!P3 BRA `(.L_x_2290) ;  /* 0x00000000001cb947 */ /* 0x000fea0003800000 */
[----:B------:R-:W-:Y:S02]  /*08a0*/  ISETP.GT.AND P0, PT, R16, 0x13, PT ;  /* 0x000000131000780c */ /* 0x000fe40003f04270 */
[----:B------:R-:W-:-:S11]  /*08b0*/  CS2R R18, SRZ ;  /* 0x0000000000127805 */ /* 0x000fd6000001ff00 */
[----:B------:R-:W-:Y:S05]  /*08c0*/  @P0 BRA `(.L_x_2291) ;  /* 0x0000000000600947 */ /* 0x000fea0003800000 */
[----:B------:R-:W0:Y:S02]  /*08d0*/  LDC.64 R6, c[0x0][0x228] ;  /* 0x00008a00ff067b82 */ /* 0x000e240000000a00 */
[----:B0-----:R-:W-:-:S05]  /*08e0*/  IMAD.WIDE R6, R3, 0x2, R6 ;  /* 0x0000000203067825 */ /* 0x001fca00078e0206 */
[----:B------:R0:W5:Y:S01]  /*08f0*/  LDG.E.64 R18, desc[UR36][R6.64] ;  /* 0x0000002406127981 */ /* 0x000162000c1e1b00 */
[----:B------:R-:W-:Y:S05]  /*0900*/  BRA `(.L_x_2291) ;  /* 0x0000000000507947 */ /* 0x000fea0003800000 */
.L_x_2290:
        /* <DEDUP_REMOVED lines=20> */
.L_x_2291:
[----:B------:R-:W-:Y:S05]  /*0a50*/  BSYNC B0 ;  /* 0x0000000000007941 */ /* 0x000fea0003800000 */
.L_x_2289:
[----:B------:R-:W-:Y:S01]  /*0a60*/  ULDC.64 UR4, c[0x0][0x220] ;  /* 0x0000880000047ab9 */ /* 0x000fe20000000a00 */
[----:B------:R-:W-:Y:S01]  /*0a70*/  ULDC.64 UR8, c[0x0][0x230] ;  /* 0x00008c0000087ab9 */ /* 0x000fe20000000a00 */
[----:B------:R-:W-:Y:S02]  /*0a80*/  ISETP.GT.AND P3, PT, R16, 0x13, PT ;  /* 0x000000131000780c */ /* 0x000fe40003f64270 */
[----:B------:R-:W-:Y:S02]  /*0a90*/  ISETP.EQ.U32.AND P0, PT, RZ, UR4, PT ;  /* 0x00000004ff007c0c */ /* 0x000fe4000bf02070 */
[----:B------:R-:W-:Y:S02]  /*0aa0*/  ISETP.EQ.U32.AND P2, PT, RZ, UR8, PT ;  /* 0x00000008ff007c0c */ /* 0x000fe4000bf42070 */
[----:B------:R-:W-:Y:S01]  /*0ab0*/  ISETP.EQ.OR.EX P0, PT, RZ, UR5, P3, P0 ;  /* 0x00000005ff007c0c */ /* 0x000fe20009f02700 */
[----:B------:R-:W-:Y:S01]  /*0ac0*/  ULDC.64 UR4, c[0x0][0x2a8] ;  /* 0x0000aa0000047ab9 */ /* 0x000fe20000000a00 */
[----:B------:R-:W-:Y:S01]  /*0ad0*/  ISETP.EQ.OR.EX P2, PT, RZ, UR9, P3, P2 ;  /* 0x00000009ff007c0c */ /* 0x000fe20009f42720 */
[----:B------:R-:W-:Y:S01]  /*0ae0*/  UISETP.NE.U32.AND UP0, UPT, UR4, URZ, UPT ;  /* 0x0000003f0400728c */ /* 0x000fe2000bf05070 */
[----:B------:R-:W-:-:S02]  /*0af0*/  P2R R3, PR, RZ, 0x8 ;  /* 0x00000008ff037803 */ /* 0x000fc40000000000 */
[----:B------:R-:W-:Y:S01]  /*0b00*/  ISETP.EQ.U32.AND P1, PT, R4, RZ, PT ;  /* 0x000000ff0400720c */ /* 0x000fe20003f22070 */
[----:B------:R-:W-:Y:S01]  /*0b10*/  UISETP.NE.AND.EX UP0, UPT, UR5, URZ, UPT, UP0 ;  /* 0x0000003f0500728c */ /* 0x000fe2000bf05300 */
[----:B------:R-:W-:-:S04]  /*0b20*/  ISETP.GT.AND P3, PT, R16, 0x1f, PT ;  /* 0x0000001f1000780c */ /* 0x000fc80003f64270 */
[----:B------:R-:W-:Y:S02]  /*0b30*/  ISETP.EQ.OR.EX P1, PT, R5, RZ, P3, P1 ;  /* 0x000000ff0500720c */ /* 0x000fe40001f22710 */
[----:B------:R-:W1:Y:S01]  /*0b40*/  @!P0 LDC.64 R4, c[0x0][0x220] ;  /* 0x00008800ff048b82 */ /* 0x000e620000000a00 */
[----:B------:R-:W-:Y:S02]  /*0b50*/  P2R R3, PR, RZ, 0x8 ;  /* 0x00000008ff037803 */ /* 0x000fe40000000000 */
[----:B------:R-:W-:Y:S01]  /*0b60*/  PLOP3.LUT P3, PT, PT, PT, UP0, 0x80, 0x0 ;  /* 0x000000000000781c */ /* 0x000fe20003f6f008 */
[----:B------:R-:W-:Y:S02]  /*0b70*/  @UP0 ULDC.64 UR4, c[0x0][0x2a8] ;  /* 0x0000aa0000040ab9 */ /* 0x000fe40000000a00 */
[----:B------:R-:W-:Y:S02]  /*0b80*/  @UP0 UIMAD.WIDE UR4, UR6, 0x4, UR4 ;  /* 0x00000004060408a5 */ /* 0x000fe4000f8e0204 */
[----:B0-----:R-:W0:Y:S03]  /*0b90*/  @!P2 LDC.64 R6, c[0x0][0x230] ;  /* 0x00008c00ff06ab82 */ /* 0x001e260000000a00 */
[----:B------:R-:W-:Y:S01]  /*0ba0*/  VOTEU.ALL UP1, P1 ;  /* 0x00000000003f7886 */ /* 0x000fe20000820000 */
[----:B------:R-:W-:Y:S01]  /*0bb0*/  IMAD.U32 R10, RZ, RZ, UR4 ;  /* 0x00000004ff0a7e24 */ /* 0x000fe2000f8e00ff */
[----:B------:R-:W-:Y:S01]  /*0bc0*/  CS2R R14, SRZ ;  /* 0x00000000000e7805 */ /* 0x000fe2000001ff00 */
[----:B------:R-:W-:Y:S01]  /*0bd0*/  IMAD.U32 R11, RZ, RZ, UR5 ;  /* 0x00000005ff0b7e24 */ /* 0x000fe2000f8e00ff */
[----:B------:R-:W-:Y:S01]  /*0be0*/  UMOV UR39, URZ ;  /* 0x0000003f00277c82 */ /* 0x000fe20008000000 */
[----:B------:R-:W2:Y:S01]  /*0bf0*/  @!P1 LDC.64 R8, c[0x0][0x2e0] ;  /* 0x0000b800ff089b82 */ /* 0x000ea20000000a00 */
[----:B------:R-:W-:-:S02]  /*0c00*/  @!UP1 UIMAD UR6, UR38, UR7, UR46 ;  /* 0x00000007260692a4 */ /* 0x000fc4000f8e022e */
[----:B------:R3:W4:Y:S01]  /*0c10*/  @P3 LDG.E R10, desc[UR36][R10.64] ;  /* 0x000000240a0a3981 */ /* 0x000722000c1e1900 */
[----:B------:R-:W-:-:S03]  /*0c20*/  ULDC.U8 UR4, c[0x0][0x294] ;  /* 0x0000a50000047ab9 */ /* 0x000fc60000000000 */
[----:B------:R-:W-:Y:S01]  /*0c30*/  MOV R3, UR6 ;  /* 0x0000000600037c02 */ /* 0x000fe20008000f00 */
[----:B-1----:R-:W-:-:S04]  /*0c40*/  @!P0 IMAD.WIDE R4, R13, 0x2, R4 ;  /* 0x000000020d048825 */ /* 0x002fc800078e0204 */
[----:B------:R-:W-:Y:S01]  /*0c50*/  @!P1 IMAD R3, R3, 0x50, R0 ;  /* 0x0000005003039824 */ /* 0x000fe200078e0200 */
[----:B------:R-:W4:Y:S01]  /*0c60*/  @!P0 LDG.E.64 R14, desc[UR36][R4.64] ;  /* 0x00000024040e8981 */ /* 0x000f22000c1e1b00 */
[----:B---3--:R-:W1:Y:S01]  /*0c70*/  LDC R11, c[0x0][0x290] ;  /* 0x0000a400ff0b7b82 */ /* 0x008e620000000800 */
[----:B0-----:R-:W-:Y:S01]  /*0c80*/  @!P2 IMAD.WIDE R6, R13, 0x2, R6 ;  /* 0x000000020d06a825 */ /* 0x001fe200078e0206 */
[----:B------:R-:W-:-:S06]  /*0c90*/  CS2R R12, SRZ ;  /* 0x00000000000c7805 */ /* 0x000fcc000001ff00 */
[----:B------:R-:W3:Y:S01]  /*0ca0*/  @!P2 LDG.E.64 R12, desc[UR36][R6.64] ;  /* 0x00000024060ca981 */ /* 0x000ee2000c1e1b00 */
[----:B--2---:R-:W-:-:S06]  /*0cb0*/  @!P1 IMAD.WIDE R8, R3, 0x2, R8 ;  /* 0x0000000203089825 */ /* 0x004fcc00078e0208 */
[----:B------:R-:W2:Y:S01]  /*0cc0*/  @!P1 LDG.E.64 R8, desc[UR36][R8.64] ;  /* 0x0000002408089981 */ /* 0x000ea2000c1e1b00 */
[----:B------:R-:W-:Y:S02]  /*0cd0*/  ISETP.NE.AND P2, PT, RZ, UR4, PT ;  /* 0x00000004ff007c0c */ /* 0x000fe4000bf45270 */
[----:B------:R-:W-:Y:S02]  /*0ce0*/  ISETP.GE.AND P0, PT, R16, 0x20, PT ;  /* 0x000000201000780c */ /* 0x000fe40003f06270 */
[----:B----4-:R-:W-:Y:S02]  /*0cf0*/  @P3 R2UR UR39, R10 ;  /* 0x000000000a2732ca */ /* 0x010fe400000e0000 */
[----:B-1----:R-:W-:Y:S01]  /*0d00*/  ISETP.GT.AND P3, PT, R11, RZ, PT ;  /* 0x000000ff0b00720c */ /* 0x002fe20003f64270 */
[----:B-----5:R-:W-:Y:S02]  /*0d10*/  HFMA2.MMA R22, R22, 1, 1, R14 ;  /* 0x3c003c0016167835 */ /* 0x020fe4000000000e */
[----:B---3--:R-:W-:Y:S01]  /*0d20*/  HFMA2.MMA R18, R18, 1, 1, R12 ;  /* 0x3c003c0012127835 */ /* 0x008fe2000000000c */
[----:B------:R-:W-:-:S02]  /*0d30*/  HADD2 R19, R19, R13 ;  /* 0x0000000d13137230 */ /* 0x000fc40000000000 */
[----:B------:R-:W-:-:S04]  /*0d40*/  HADD2 R23, R23, R15 ;  /* 0x0000000f17177230 */ /* 0x000fc80000000000 */
[----:B--2---:R-:W-:-:S03]  /*0d50*/  @!P1 HFMA2.MMA R19, R19, R9, -RZ ;  /* 0x0000000913139235 */ /* 0x004fc600001000ff */
[----:B------:R-:W-:Y:S01]  /*0d60*/  @!P1 HMUL2 R18, R18, R8 ;  /* 0x0000000812129232 */ /* 0x000fe20000000000 */
        /* <DEDUP_REMOVED lines=52> */
.L_x_2294:
        /* <DEDUP_REMOVED lines=22> */
[C---:B------:R-:W-:Y:S01]  /*1210*/  IMAD R14, R0.reuse, 0x2, R3 ;  /* 0x00000002000e7824 */ /* 0x040fe200078e0203 */
[----:B------:R-:W-:Y:S01]  /*1220*/  LEA.HI R0, R0, R0, RZ, 0x1 ;  /* 0x0000000000007211 */ /* 0x000fe200078f08ff */
[----:B------:R-:W-:Y:S02]  /*1230*/  BSSY B1, `(.L_x_2297) ;  /* 0x0000042000017945 */ /* 0x000fe40003800000 */
[----:B------:R-:W-:Y:S01]  /*1240*/  IMAD R15, R7, 0x2, R14 ;  /* 0x00000002070f7824 */ /* 0x000fe200078e020e */
[----:B------:R-:W-:Y:S01]  /*1250*/  LEA R25, R25, R14, 0x1 ;  /* 0x0000000e19197211 */ /* 0x000fe200078e08ff */
[----:B------:R-:W-:Y:S01]  /*1260*/  LDS R4, [R14] ;  /* 0x000000000e047984 */ /* 0x000fe20000000800 */
[----:B------:R-:W-:-:S03]  /*1270*/  SHF.L.U32 R0, R0, 0x1, RZ ;  /* 0x0000000100007819 */ /* 0x000fc600000006ff */
        /* <DEDUP_REMOVED lines=14> */
[--C-:B------:R-:W-:Y:S01]  /*1360*/  HADD2.F32 R7, -RZ, R23.reuse.H1_H1 ;  /* 0x30000017ff077230 */ /* 0x100fe20000004100 */
[----:B------:R-:W-:Y:S01]  /*1370*/  UIADD3 UR4, -UR39, UR4, URZ ;  /* 0x0000000427047290 */ /* 0x000fe2000fffe13f */
[----:B------:R-:W-:Y:S01]  /*1380*/  HADD2.F32 R23, -RZ, R23.H0_H0 ;  /* 0x20000017ff177230 */ /* 0x000fe20000004100 */
[----:B------:R-:W0:Y:S01]  /*1390*/  MUFU.RCP R0, R0 ;  /* 0x0000000000007308 */ /* 0x000e220000001000 */
[----:B------:R-:W-:Y:S01]  /*13a0*/  I2FP.F32.S32 R3, R3 ;  /* 0x0000000300037245 */ /* 0x000fe20000201400 */
[----:B------:R-:W-:-:S04]  /*13b0*/  HADD2.F32 R11, -RZ, R18.H1_H1 ;  /* 0x30000012ff0b7230 */ /* 0x000fc80000004100 */
[----:B0-----:R-:W-:-:S04]  /*13c0*/  FMUL.FTZ R3, R3, R0 ;  /* 0x0000000003037220 */ /* 0x001fc80000410000 */
[----:B------:R-:W-:Y:S01]  /*13d0*/  FMUL.FTZ R4, R3, 13.28771209716796875 ;  /* 0x41549a7803047820 */ /* 0x000fe20000410000 */
[----:B------:R-:W-:-:S03]  /*13e0*/  I2FP.F32.S32 R3, R5 ;  /* 0x0000000500037245 */ /* 0x000fc60000201400 */
[----:B------:R-:W0:Y:S02]  /*13f0*/  MUFU.EX2 R5, -R4 ;  /* 0x8000000400057308 */ /* 0x000e240000000800 */
[----:B------:R-:W-:Y:S01]  /*1400*/  FMUL.FTZ R3, R3, R0 ;  /* 0x0000000003037220 */ /* 0x000fe20000410000 */
[----:B------:R-:W-:-:S03]  /*1410*/  I2FP.F32.S32 R0, UR4 ;  /* 0x0000000400007c45 */ /* 0x000fc60008201400 */
[----:B------:R-:W-:-:S06]  /*1420*/  FMUL.FTZ R3, R3, 13.28771209716796875 ;  /* 0x41549a7803037820 */ /* 0x000fcc0000410000 */
[----:B------:R-:W1:Y:S01]  /*1430*/  MUFU.EX2 R3, -R3 ;  /* 0x8000000300037308 */ /* 0x000e620000000800 */
[----:B0-----:R-:W-:-:S04]  /*1440*/  FMUL.FTZ R5, R0, R5 ;  /* 0x0000000500057220 */ /* 0x001fc80000410000 */
[----:B------:R-:W-:-:S04]  /*1450*/  FMUL.RZ R10, R5, 0.15915493667125701904 ;  /* 0x3e22f983050a7820 */ /* 0x000fc8000040c000 */
[----:B------:R-:W0:Y:S01]  /*1460*/  MUFU.SIN R6, R10 ;  /* 0x0000000a00067308 */ /* 0x000e220000000400 */
[----:B-1----:R-:W-:Y:S01]  /*1470*/  FMUL.FTZ R0, R0, R3 ;  /* 0x0000000300007220 */ /* 0x002fe20000410000 */
[--C-:B------:R-:W-:Y:S02]  /*1480*/  HADD2.F32 R3, -RZ, R19.reuse.H1_H1 ;  /* 0x30000013ff037230 */ /* 0x100fe40000004100 */
[----:B------:R-:W-:-:S04]  /*1490*/  HADD2.F32 R19, -RZ, R19.H0_H0 ;  /* 0x20000013ff137230 */ /* 0x000fc80000004100 */
[----:B------:R1:W2:Y:S01]  /*14a0*/  MUFU.COS R5, R10 ;  /* 0x0000000a00057308 */ /* 0x0002a20000000000 */
[----:B------:R-:W-:-:S07]  /*14b0*/  FMUL.RZ R9, R0, 0.15915493667125701904 ;  /* 0x3e22f98300097820 */ /* 0x000fce000040c000 */
[----:B------:R-:W3:Y:S01]  /*14c0*/  MUFU.SIN R4, R9 ;  /* 0x0000000900047308 */ /* 0x000ee20000000400 */
[C---:B0-----:R-:W-:Y:S01]  /*14d0*/  FMUL.FTZ R8, R6.reuse, R7 ;  /* 0x0000000706087220 */ /* 0x041fe20000410000 */
[----:B-1----:R-:W-:-:S06]  /*14e0*/  FMUL.FTZ R10, R6, R3 ;  /* 0x00000003060a7220 */ /* 0x002fcc0000410000 */
[----:B------:R0:W1:Y:S01]  /*14f0*/  MUFU.COS R0, R9 ;  /* 0x0000000900007308 */ /* 0x0000620000000000 */
[C---:B--2---:R-:W-:Y:S01]  /*1500*/  FMUL.FTZ R7, R5.reuse, R7 ;  /* 0x0000000705077220 */ /* 0x044fe20000410000 */
[C---:B------:R-:W-:Y:S01]  /*1510*/  FMUL.FTZ R3, R5.reuse, R3 ;  /* 0x0000000305037220 */ /* 0x040fe20000410000 */
[C---:B------:R-:W-:Y:S01]  /*1520*/  FFMA.FTZ R8, R5.reuse, R23, -R8 ;  /* 0x0000001705087223 */ /* 0x040fe20000010808 */
[----:B------:R-:W-:Y:S01]  /*1530*/  FFMA.FTZ R10, R5, R19, -R10 ;  /* 0x00000013050a7223 */ /* 0x000fe2000001080a */
[--C-:B------:R-:W-:Y:S02]  /*1540*/  HADD2.F32 R5, -RZ, R22.reuse.H1_H1 ;  /* 0x30000016ff057230 */ /* 0x100fe40000004100 */
[C---:B------:R-:W-:Y:S01]  /*1550*/  FFMA.FTZ R23, R6.reuse, R23, R7 ;  /* 0x0000001706177223 */ /* 0x040fe20000010007 */
[----:B------:R-:W-:Y:S01]  /*1560*/  FFMA.FTZ R19, R6, R19, R3 ;  /* 0x0000001306137223 */ /* 0x000fe20000010003 */
[----:B------:R-:W-:Y:S02]  /*1570*/  HADD2.F32 R3, -RZ, R22.H0_H0 ;  /* 0x20000016ff037230 */ /* 0x000fe40000004100 */
[----:B---3--:R-:W-:Y:S01]  /*1580*/  FMUL.FTZ R6, R4, R11 ;  /* 0x0000000b04067220 */ /* 0x008fe20000410000 */
[----:B0-----:R-:W-:-:S02]  /*1590*/  HADD2.F32 R9, -RZ, R18.H0_H0 ;  /* 0x20000012ff097230 */ /* 0x001fc40000004100 */
[-C--:B------:R-:W-:Y:S01]  /*15a0*/  FMUL.FTZ R7, R4, R5.reuse ;  /* 0x0000000504077220 */ /* 0x080fe20000410000 */
[----:B------:R-:W-:Y:S02]  /*15b0*/  F2FP.F16.F32.PACK_AB R23, R23, R8 ;  /* 0x000000081717723e */ /* 0x000fe400000000ff */
[----:B------:R-:W-:Y:S01]  /*15c0*/  F2FP.F16.F32.PACK_AB R19, R19, R10 ;  /* 0x0000000a1313723e */ /* 0x000fe200000000ff */
[C---:B-1----:R-:W-:Y:S01]  /*15d0*/  FMUL.FTZ R5, R0.reuse, R5 ;  /* 0x0000000500057220 */ /* 0x042fe20000410000 */
[C---:B------:R-:W-:Y:S01]  /*15e0*/  FMUL.FTZ R11, R0.reuse, R11 ;  /* 0x0000000b000b7220 */ /* 0x040fe20000410000 */
[C---:B------:R-:W-:Y:S01]  /*15f0*/  FFMA.FTZ R7, R0.reuse, R3, -R7 ;  /* 0x0000000300077223 */ /* 0x040fe20000010807 */
[----:B------:R-:W-:Y:S01]  /*1600*/  FFMA.FTZ R6, R0, R9, -R6 ;  /* 0x0000000900067223 */ /* 0x000fe20000010806 */
[C---:B------:R-:W-:Y:S01]  /*1610*/  FFMA.FTZ R22, R4.reuse, R3, R5 ;  /* 0x0000000304167223 */ /* 0x040fe20000010005 */
[----:B------:R-:W-:-:S04]  /*1620*/  FFMA.FTZ R11, R4, R9, R11 ;  /* 0x00000009040b7223 */ /* 0x000fc8000001000b */
[----:B------:R-:W-:Y:S02]  /*1630*/  F2FP.F16.F32.PACK_AB R22, R22, R7 ;  /* 0x000000071616723e */ /* 0x000fe400000000ff */
[----:B------:R-:W-:-:S07]  /*1640*/  F2FP.F16.F32.PACK_AB R18, R11, R6 ;  /* 0x000000060b12723e */ /* 0x000fce00000000ff */
.L_x_2298:
[----:B------:R-:W-:Y:S05]  /*1650*/  BSYNC B1 ;  /* 0x0000000000017941 */ /* 0x000fea0003800000 */
.L_x_2297:
        /* <DEDUP_REMOVED lines=8> */
.L_x_2296:
[----:B------:R-:W-:Y:S05]  /*16e0*/  BSYNC B0 ;  /* 0x0000000000007941 */ /* 0x000fea0003800000 */
.L_x_2295:
[----:B------:R-:W-:Y:S06]  /*16f0*/  BAR.SYNC.DEFER_BLOCKING 0x0 ;  /* 0x0000000000007b1d */ /* 0x000fec0000010000 */
[----:B0-----:R0:W2:Y:S04]  /*1700*/  @P6 LDS.64 R22, [R12] ;  /* 0x000000000c166984 */ /* 0x0010a80000000a00 */
[----:B------:R0:W3:Y:S01]  /*1710*/  @P6 LDS.64 R18, [R13] ;  /* 0x000000000d126984 */ /* 0x0000e20000000a00 */
[----:B------:R-:W-:Y:S06]  /*1720*/  BAR.SYNC.DEFER_BLOCKING 0x0 ;  /* 0x0000000000007b1d */ /* 0x000fec0000010000 */
[----:B------:R-:W-:Y:S05]  /*1730*/  BRA `(.L_x_2293) ;  /* 0x0000000000d87947 */ /* 0x000fea0003800000 */
.L_x_2292:
[----:B------:R-:W-:Y:S01]  /*1740*/  ISETP.GE.AND P0, PT, R0, R11, PT ;  /* 0x0000000b0000720c */ /* 0x000fe20003f06270 */
[----:B------:R-:W-:-:S12]  /*1750*/  BSSY B0, `(.L_x_2293) ;  /* 0x0000034000007945 */ /* 0x000fd80003800000 */
[----:B------:R-:W-:Y:S05]  /*1760*/  @P0 BRA `(.L_x_2299) ;  /* 0x0000000000c80947 */ /* 0x000fea0003800000 */
[----:B------:R-:W-:Y:S01]  /*1770*/  I2FP.F32.S32 R11, R11 ;  /* 0x0000000b000b7245 */ /* 0x000fe20000201400 */
[----:B------:R-:W-:Y:S01]  /*1780*/  VIADD R3, R0, 0x2 ;  /* 0x0000000200037836 */ /* 0x000fe20000000000 */
[----:B------:R-:W-:Y:S01]  /*1790*/  I2FP.F32.S32 R0, R0 ;  /* 0x0000000000007245 */ /* 0x000fe20000201400 */
[----:B------:R-:W-:Y:S01]  /*17a0*/  ULDC UR4, c[0x0][0x29c] ;  /* 0x0000a70000047ab9 */ /* 0x000fe20000000800 */
[----:B------:R-:W-:Y:S01]  /*17b0*/  HADD2.F32 R9, -RZ, R19.H1_H1 ;  /* 0x30000013ff097230 */ /* 0x000fe20000004100 */
[----:B------:R-:W-:Y:S01]  /*17c0*/  UIADD3 UR4, -UR39, UR4, URZ ;  /* 0x0000000427047290 */ /* 0x000fe2000fffe13f */
[----:B------:R-:W0:Y:S01]  /*17d0*/  MUFU.RCP R11, R11 ;  /* 0x0000000b000b7308 */ /* 0x000e220000001000 */
[----:B------:R-:W-:Y:S01]  /*17e0*/  I2FP.F32.S32 R3, R3 ;  /* 0x0000000300037245 */ /* 0x000fe20000201400 */
[----:B------:R-:W-:Y:S02]  /*17f0*/  HADD2.F32 R12, -RZ, R23.H0_H0 ;  /* 0x20000017ff0c7230 */ /* 0x000fe40000004100 */
[----:B------:R-:W-:Y:S01]  /*1800*/  HADD2.F32 R19, -RZ, R19.H0_H0 ;  /* 0x20000013ff137230 */ /* 0x000fe20000004100 */
[----:B------:R-:W-:Y:S01]  /*1810*/  I2FP.F32.S32 R7, UR4 ;  /* 0x0000000400077c45 */ /* 0x000fe20008201400 */
        /* <DEDUP_REMOVED lines=39> */
.L_x_2299:
[----:B------:R-:W-:Y:S05]  /*1a90*/  BSYNC B0 ;  /* 0x0000000000007941 */ /* 0x000fea0003800000 */
.L_x_2293:
[----:B------:R-:W-:Y:S01]  /*1aa0*/  ISETP.GT.AND P0, PT, R16, 0x1f, PT ;  /* 0x0000001f1000780c */ /* 0x000fe20003f04270 */
[----:B------:R-:W-:Y:S01]  /*1ab0*/  BSSY B0, `(.L_x_2300) ;  /* 0x000002b000007945 */ /* 0x000fe20003800000 */
[----:B-1----:R-:W-:-:S11]  /*1ac0*/  MOV R14, RZ ;  /* 0x000000ff000e7202 */ /* 0x002fd60000000f00 */
[----:B------:R-:W-:Y:S05]  /*1ad0*/  @P0 BRA `(.L_x_2301) ;  /* 0x0000000000a00947 */ /* 0x000fea0003800000 */
[----:B------:R-:W1:Y:S01]  /*1ae0*/  S2UR UR5, SR_CgaCtaId ;  /* 0x00000000000579c3 */ /* 0x000e620000008800 */
[----:B------:R-:W-:Y:S01]  /*1af0*/  UMOV UR4, 0x400 ;  /* 0x0000040000047882 */ /* 0x000fe20000000000 */
[----:B--23--:R-:W-:Y:S01]  /*1b00*/  HMUL2 R9, R23, R19 ;  /* 0x0000001317097232 */ /* 0x00cfe20000000000 */
[----:B------:R-:W-:Y:S01]  /*1b10*/  UIADD3 UR4, UR4, 0x20, URZ ;  /* 0x0000002004047890 */ /* 0x000fe2000fffe03f */
[----:B------:R-:W-:Y:S01]  /*1b20*/  ISETP.GT.AND P0, PT, R16, 0x13, PT ;  /* 0x000000131000780c */ /* 0x000fe20003f04270 */
[----:B------:R-:W-:Y:S03]  /*1b30*/  BSSY B1, `(.L_x_2302) ;  /* 0x0000015000017945 */ /* 0x000fe60003800000 */
[----:B------:R-:W-:-:S10]  /*1b40*/  HFMA2.MMA R9, R22, R18, R9 ;  /* 0x0000001216097235 */ /* 0x000fd40000000009 */
[--C-:B0-----:R-:W-:Y:S02]  /*1b50*/  HADD2.F32 R13, -RZ, R9.reuse.H0_H0 ;  /* 0x20000009ff0d7230 */ /* 0x101fe40000004100 */
[----:B------:R-:W-:Y:S01]  /*1b60*/  HADD2.F32 R6, -RZ, R9.H1_H1 ;  /* 0x30000009ff067230 */ /* 0x000fe20000004100 */
[----:B-1----:R-:W-:-:S06]  /*1b70*/  ULEA UR4, UR5, UR4, 0x18 ;  /* 0x0000000405047291 */ /* 0x002fcc000f8ec03f */
[----:B------:R-:W-:-:S05]  /*1b80*/  LEA R0, R16, UR4, 0x3 ;  /* 0x0000000410007c11 */ /* 0x000fca000f8e18ff */
[----:B------:R0:W-:Y:S01]  /*1b90*/  STS.64 [R0], R22 ;  /* 0x0000001600007388 */ /* 0x0001e20000000a00 */
[----:B------:R-:W-:Y:S05]  /*1ba0*/  @P0 BRA `(.L_x_2303) ;  /* 0x0000000000340947 */ /* 0x000fea0003800000 */
[----:B0-----:R-:W-:Y:S01]  /*1bb0*/  LEA.HI R0, R16, R16, RZ, 0x1 ;  /* 0x0000001010007211 */ /* 0x001fe200078f08ff */
[----:B------:R-:W0:Y:S01]  /*1bc0*/  LDC.64 R4, c[0x0][0x248] ;  /* 0x00009200ff047b82 */ /* 0x000e220000000a00 */
[----:B------:R-:W-:Y:S02]  /*1bd0*/  ULDC UR4, c[0x0][0x284] ;  /* 0x0000a10000047ab9 */ /* 0x000fe40000000800 */
[C---:B------:R-:W-:Y:S01]  /*1be0*/  LOP3.LUT R3, R0.reuse, 0x3ffffffe, RZ, 0xc0, !PT ;  /* 0x3ffffffe00037812 */ /* 0x040fe200078ec0ff */
[----:B------:R-:W-:-:S04]  /*1bf0*/  IMAD.SHL.U32 R0, R0, 0x4, RZ ;  /* 0x0000000400007824 */ /* 0x000fc800078e00ff */
[----:B------:R-:W-:Y:S01]  /*1c00*/  IMAD.IADD R3, R16, 0x1, -R3 ;  /* 0x0000000110037824 */ /* 0x000fe200078e0a03 */
[----:B------:R-:W-:-:S04]  /*1c10*/  LOP3.LUT R0, R0, 0xfffffff8, RZ, 0xc0, !PT ;  /* 0xfffffff800007812 */ /* 0x000fc800078ec0ff */
[----:B------:R-:W-:Y:S01]  /*1c20*/  LEA R7, R2, R3, 0x1 ;  /* 0x0000000302077211 */ /* 0x000fe200078e08ff */
[----:B------:R-:W-:-:S04]  /*1c30*/  VIADD R3, R0, UR47 ;  /* 0x0000002f00037c36 */ /* 0x000fc80008000000 */
[----:B------:R-:W-:-:S04]  /*1c40*/  IMAD.SHL.U32 R0, R7, 0x4, RZ ;  /* 0x0000000407007824 */ /* 0x000fc800078e00ff */
[----:B------:R-:W-:-:S04]  /*1c50*/  IMAD R3, R3, UR4, R0 ;  /* 0x0000000403037c24 */ /* 0x000fc8000f8e0200 */
[----:B0-----:R-:W-:-:S05]  /*1c60*/  IMAD.WIDE R4, R3, 0x2, R4 ;  /* 0x0000000203047825 */ /* 0x001fca00078e0204 */
[----:B------:R1:W-:Y:S02]  /*1c70*/  STG.E.64 desc[UR36][R4.64], R18 ;  /* 0x0000001204007986 */ /* 0x0003e4000c101b24 */
.L_x_2303:
[----:B------:R-:W-:Y:S05]  /*1c80*/  BSYNC B1 ;  /* 0x0000000000017941 */ /* 0x000fea0003800000 */
.L_x_2302:
        /* <DEDUP_REMOVED lines=12> */
.L_x_2360:
[----:B-1----:R-:W-:-:S07]  /*1d50*/  FADD.FTZ R14, R5, R14 ;  /* 0x0000000e050e7221 */ /* 0x002fce0000010000 */
.L_x_2301:
[----:B------:R-:W-:Y:S05]  /*1d60*/  BSYNC B0 ;  /* 0x0000000000007941 */ /* 0x000fea0003800000 */
.L_x_2300:
[----:B------:R-:W-:-:S13]  /*1d70*/  ISETP.NE.AND P0, PT, R16, RZ, PT ;  /* 0x000000ff1000720c */ /* 0x000fda0003f05270 */
[----:B------:R-:W-:Y:S01]  /*1d80*/  @P0 MOV R0, 0xff7fffff ;  /* 0xff7fffff00000802 */ /* 0x000fe20000000f00 */
[----:B------:R-:W-:Y:S06]  /*1d90*/  @P0 BRA `(.L_x_2305) ;  /* 0x0000000000600947 */ /* 0x000fec0003800000 */
[----:B------:R-:W-:Y:S01]  /*1da0*/  ULDC.64 UR4, c[0x0][0x2c8] ;  /* 0x0000b20000047ab9 */ /* 0x000fe20000000a00 */
[----:B------:R-:W-:Y:S01]  /*1db0*/  ULDC UR7, c[0x0][0x2a0] ;  /* 0x0000a80000077ab9 */ /* 0x000fe20000000800 */
[----:B------:R-:W-:-:S04]  /*1dc0*/  UISETP.NE.U32.AND UP0, UPT, UR4, URZ, UPT ;  /* 0x0000003f0400728c */ /* 0x000fc8000bf05070 */
[----:B------:R-:W-:-:S06]  /*1dd0*/  UISETP.NE.AND.EX UP0, UPT, UR5, URZ, UPT, UP0 ;  /* 0x0000003f0500728c */ /* 0x000fcc000bf05300 */
[----:B------:R-:W-:-:S05]  /*1de0*/  PLOP3.LUT P0, PT, PT, PT, UP0, 0x80, 0x0 ;  /* 0x000000000000781c */ /* 0x000fca0003f0f008 */
[----:B------:R-:W-:Y:S01]  /*1df0*/  @UP0 UIADD3 UR4, -UR39, UR40, URZ ;  /* 0x0000002827040290 */ /* 0x000fe2000fffe13f */
[----:B------:R-:W-:-:S03]  /*1e00*/  @UP0 ULDC UR6, c[0x0][0x2d0] ;  /* 0x0000b40000060ab9 */ /* 0x000fc60000000800 */
[----:B------:R-:W-:-:S04]  /*1e10*/  @UP0 UIMAD UR5, UR46, UR6, UR4 ;  /* 0x000000062e0502a4 */ /* 0x000fc8000f8e0204 */
[----:B------:R-:W-:-:S03]  /*1e20*/  @UP0 UIMAD UR6, UR5, UR6, UR4 ;  /* 0x00000006050602a4 */ /* 0x000fc6000f8e0204 */
[----:B------:R-:W-:Y:S02]  /*1e30*/  @UP0 ULDC.64 UR4, c[0x0][0x2c8] ;  /* 0x0000b20000040ab9 */ /* 0x000fe40000000a00 */
[----:B------:R-:W-:-:S06]  /*1e40*/  @UP0 UIMAD.WIDE UR4, UR6, 0x2, UR4 ;  /* 0x00000002060408a5 */ /* 0x000fcc000f8e0204 */
[----:B------:R-:W-:Y:S02]  /*1e50*/  IMAD.U32 R4, RZ, RZ, UR4 ;  /* 0x00000004ff047e24 */ /* 0x000fe4000f8e00ff */
[----:B0-----:R-:W-:-:S05]  /*1e60*/  IMAD.U32 R5, RZ, RZ, UR5 ;  /* 0x00000005ff057e24 */ /* 0x001fca000f8e00ff */
[----:B------:R-:W4:Y:S01]  /*1e70*/  @P0 LDG.E.U16 R4, desc[UR36][R4.64] ;  /* 0x0000002404040981 */ /* 0x000f22000c1e1500 */
[----:B------:R-:W0:Y:S01]  /*1e80*/  S2UR UR6, SR_CgaCtaId ;  /* 0x00000000000679c3 */ /* 0x000e220000008800 */
[----:B------:R-:W-:Y:S01]  /*1e90*/  UMOV UR4, 0x400 ;  /* 0x0000040000047882 */ /* 0x000fe20000000000 */
[----:B------:R-:W-:Y:S01]  /*1ea0*/  FMUL.FTZ R0, R14, UR7 ;  /* 0x000000070e007c20 */ /* 0x000fe20008410000 */
[----:B------:R-:W-:Y:S02]  /*1eb0*/  UIADD3 UR5, UR4, 0x120, URZ ;  /* 0x0000012004057890 */ /* 0x000fe4000fffe03f */
[----:B------:R-:W-:Y:S02]  /*1ec0*/  UIADD3 UR4, -UR42, UR40, URZ ;  /* 0x000000282a047290 */ /* 0x000fe4000fffe13f */
[----:B0-----:R-:W-:-:S04]  /*1ed0*/  ULEA UR5, UR6, UR5, 0x18 ;  /* 0x0000000506057291 */ /* 0x001fc8000f8ec03f */
[----:B------:R-:W-:Y:S01]  /*1ee0*/  ULEA UR4, UR4, UR5, 0x2 ;  /* 0x0000000504047291 */ /* 0x000fe2000f8e103f */
[----:B----4-:R-:W-:-:S05]  /*1ef0*/  @P0 HADD2.F32 R3, -RZ, R4.H0_H0 ;  /* 0x20000004ff030230 */ /* 0x010fca0000004100 */
[----:B------:R-:W-:-:S05]  /*1f00*/  @P0 FADD.FTZ R0, R0, R3 ;  /* 0x0000000300000221 */ /* 0x000fca0000010000 */
[----:B------:R1:W-:Y:S02]  /*1f10*/  STS [UR4], R0 ;  /* 0x00000000ff007988 */ /* 0x0003e40008000804 */
.L_x_2305:
[----:B------:R-:W-:Y:S05]  /*1f20*/  WARPSYNC.ALL ;  /* 0x0000000000007948 */ /* 0x000fea0003800000 */
[----:B------:R-:W-:Y:S01]  /*1f30*/  UIADD3 UR4, UR40, 0xf, -UR42 ;  /* 0x0000000f28047890 */ /* 0x000fe2000fffe82a */
[----:B------:R-:W4:Y:S01]  /*1f40*/  LDC.64 R10, c[0x0][0x280] ;  /* 0x0000a000ff0a7b82 */ /* 0x000f220000000a00 */
[----:B0-----:R-:W-:Y:S01]  /*1f50*/  LEA.HI R5, R16, R16, RZ, 0x1 ;  /* 0x0000001010057211 */ /* 0x001fe200078f08ff */
[----:B------:R-:W-:Y:S01]  /*1f60*/  ULDC UR7, c[0x0][0x284] ;  /* 0x0000a10000077ab9 */ /* 0x000fe20000000800 */
[----:B------:R-:W-:Y:S01]  /*1f70*/  USHF.R.S32.HI UR5, URZ, 0x1f, UR4 ;  /* 0x0000001f3f057899 */ /* 0x000fe20008011404 */
[----:B------:R-:W-:Y:S01]  /*1f80*/  BSSY B0, `(.L_x_2306) ;  /* 0x00001a6000007945 */ /* 0x000fe20003800000 */
[----:B------:R-:W-:Y:S01]  /*1f90*/  LEA.HI.SX32 R9, R5, UR42, 0x1f ;  /* 0x0000002a05097c11 */ /* 0x000fe2000f8ffaff */
[----:B------:R-:W-:Y:S01]  /*1fa0*/  ULDC UR14, c[0x0][0x2a0] ;  /* 0x0000a800000e7ab9 */ /* 0x000fe20000000800 */
[----:B------:R-:W-:Y:S01]  /*1fb0*/  ULEA.HI UR5, UR5, UR4, URZ, 0x4 ;  /* 0x0000000405057291 */ /* 0x000fe2000f8f203f */
[----:B------:R-:W-:Y:S01]  /*1fc0*/  ULDC.64 UR10, c[0x0][0x258] ;  /* 0x00009600000a7ab9 */ /* 0x000fe20000000a00 */
[----:B------:R-:W-:-:S02]  /*1fd0*/  ULDC.64 UR8, c[0x0][0x2b0] ;  /* 0x0000ac0000087ab9 */ /* 0x000fc40000000a00 */
[----:B------:R-:W-:Y:S01]  /*1fe0*/  ULOP3.LUT UR5, UR5, 0xfffffff0, URZ, 0xc0, !UPT ;  /* 0xfffffff005057892 */ /* 0x000fe2000f8ec03f */
[----:B------:R-:W-:Y:S01]  /*1ff0*/  ULDC.64 UR16, c[0x0][0x2c8] ;  /* 0x0000b20000107ab9 */ /* 0x000fe20000000a00 */
[----:B------:R-:W-:Y:S02]  /*2000*/  ULDC.64 UR12, c[0x0][0x2d8] ;  /* 0x0000b600000c7ab9 */ /* 0x000fe40000000a00 */
[----:B------:R-:W-:Y:S01]  /*2010*/  UIADD3 UR5, UR42, UR5, URZ ;  /* 0x000000052a057290 */ /* 0x000fe2000fffe03f */
[----:B------:R-:W-:Y:S05]  /*2020*/  BAR.SYNC.DEFER_BLOCKING 0x0 ;  /* 0x0000000000007b1d */ /* 0x000fea0000010000 */
[----:B------:R-:W-:Y:S01]  /*2030*/  ISETP.GE.AND P0, PT, R9, UR5, PT ;  /* 0x0000000509007c0c */ /* 0x000fe2000bf06270 */
[----:B----4-:R-:W-:-:S04]  /*2040*/  IMAD R4, R17, R10, UR46 ;  /* 0x0000002e11047e24 */ /* 0x010fc8000f8e020a */
[----:B------:R-:W-:-:S08]  /*2050*/  IMAD R4, R4, 0x50, RZ ;  /* 0x0000005004047824 */ /* 0x000fd000078e02ff */
[----:B------:R-:W-:Y:S05]  /*2060*/  @P0 BRA `(.L_x_2307) ;  /* 0x00000018005c0947 */ /* 0x000fea0003800000 */
[----:B------:R-:W-:Y:S01]  /*2070*/  IABS R3, R11 ;  /* 0x0000000b00037213 */ /* 0x000fe20000000000 */
[----:B------:R-:W0:Y:S01]  /*2080*/  S2UR UR6, SR_CgaCtaId ;  /* 0x00000000000679c3 */ /* 0x000e220000008800 */
[----:B------:R-:W4:Y:S01]  /*2090*/  S2R R15, SR_CTAID.X ;  /* 0x00000000000f7919 */ /* 0x000f220000002500 */
[----:B------:R-:W-:Y:S01]  /*20a0*/  UMOV UR4, 0x400 ;  /* 0x0000040000047882 */ /* 0x000fe20000000000 */
[----:B------:R-:W5:Y:S01]  /*20b0*/  I2F.RP R6, R3 ;  /* 0x0000000300067306 */ /* 0x000f620000209400 */
[----:B------:R-:W-:Y:S01]  /*20c0*/  UIADD3 UR4, UR4, 0x20, URZ ;  /* 0x0000002004047890 */ /* 0x000fe2000fffe03f */
[----:B------:R-:W-:-:S03]  /*20d0*/  LOP3.LUT R5, R5, 0x3ffffffe, RZ, 0xc0, !PT ;  /* 0x3ffffffe05057812 */ /* 0x000fc600078ec0ff */
[----:B------:R-:W4:Y:S01]  /*20e0*/  LDC.64 R82, c[0x0][0x2d8] ;  /* 0x0000b600ff527b82 */ /* 0x000f220000000a00 */
[----:B------:R-:W-:-:S05]  /*20f0*/  IADD3 R5, -R5, R16, RZ ;  /* 0x0000001005057210 */ /* 0x000fca0007ffe1ff */
[----:B------:R-:W-:Y:S02]  /*2100*/  IMAD.SHL.U32 R8, R5, 0x4, RZ ;  /* 0x0000000405087824 */ /* 0x000fe400078e00ff */
[----:B------:R-:W1:Y:S01]  /*2110*/  LDC R12, c[0x0][0x2c0] ;  /* 0x0000b000ff0c7b82 */ /* 0x000e620000000800 */
[----:B-----5:R-:W5:Y:S01]  /*2120*/  MUFU.RCP R6, R6 ;  /* 0x0000000600067308 */ /* 0x020f620000001000 */
[----:B0-----:R-:W-:-:S06]  /*2130*/  ULEA UR4, UR6, UR4, 0x18 ;  /* 0x0000000406047291 */ /* 0x001fcc000f8ec03f */
[----:B------:R-:W-:Y:S01]  /*2140*/  LEA R10, R5, UR4, 0x3 ;  /* 0x00000004050a7c11 */ /* 0x000fe2000f8e18ff */
[----:B------:R-:W-:Y:S02]  /*2150*/  ULDC UR4, c[0x0][0x2d0] ;  /* 0x0000b40000047ab9 */ /* 0x000fe40000000800 */
[----:B------:R-:W-:Y:S01]  /*2160*/  MOV R14, UR4 ;  /* 0x00000004000e7c02 */ /* 0x000fe20008000f00 */
[----:B------:R-:W-:Y:S01]  /*2170*/  ULDC UR4, c[0x0][0x298] ;  /* 0x0000a60000047ab9 */ /* 0x000fe20000000800 */
[----:B-----5:R-:W-:Y:S01]  /*2180*/  VIADD R7, R6, 0xffffffe ;  /* 0x0ffffffe06077836 */ /* 0x020fe20000000000 */
[----:B------:R-:W0:Y:S01]  /*2190*/  LDS.64 R48, [R10] ;  /* 0x000000000a307984 */ /* 0x000e220000000a00 */
[----:B----4-:R-:W-:-:S03]  /*21a0*/  IMAD.WIDE R82, R15, 0x2, R82 ;  /* 0x000000020f527825 */ /* 0x010fc600078e0252 */
[----:B------:R-:W4:Y:S01]  /*21b0*/  LDS.64 R46, [R10+0x10] ;  /* 0x000010000a2e7984 */ /* 0x000f220000000a00 */
[----:B------:R-:W5:Y:S03]  /*21c0*/  F2I.FTZ.U32.TRUNC.NTZ R7, R7 ;  /* 0x0000000700077305 */ /* 0x000f66000021f000 */
[----:B------:R-:W0:Y:S04]  /*21d0*/  LDS.64 R44, [R10+0x20] ;  /* 0x000020000a2c7984 */ /* 0x000e280000000a00 */
[----:B------:R-:W0:Y:S04]  /*21e0*/  LDS.64 R42, [R10+0x30] ;  /* 0x000030000a2a7984 */ /* 0x000e280000000a00 */
[----:B------:R-:W0:Y:S01]  /*21f0*/  LDS.64 R40, [R10+0x40] ;  /* 0x000040000a287984 */ /* 0x000e220000000a00 */
[----:B-----5:R-:W-:-:S03]  /*2200*/  IMAD.MOV R6, RZ, RZ, -R7 ;  /* 0x000000ffff067224 */ /* 0x020fc600078e0a07 */
[----:B------:R-:W0:Y:S01]  /*2210*/  LDS.64 R38, [R10+0x50] ;  /* 0x000050000a267984 */ /* 0x000e220000000a00 */
[----:B------:R-:W-:-:S03]  /*2220*/  IMAD R13, R6, R3, RZ ;  /* 0x00000003060d7224 */ /* 0x000fc600078e02ff */
[----:B------:R-:W0:Y:S01]  /*2230*/  LDS.64 R36, [R10+0x60] ;  /* 0x000060000a247984 */ /* 0x000e220000000a00 */
[----:B------:R-:W-:-:S03]  /*2240*/  IMAD.MOV.U32 R6, RZ, RZ, RZ ;  /* 0x000000ffff067224 */ /* 0x000fc600078e00ff */
[----:B------:R-:W0:Y:S01]  /*2250*/  LDS.64 R34, [R10+0x70] ;  /* 0x000070000a227984 */ /* 0x000e220000000a00 */
[----:B------:R-:W-:-:S03]  /*2260*/  IMAD.HI.U32 R5, R7, R13, R6 ;  /* 0x0000000d07057227 */ /* 0x000fc600078e0006 */
[----:B------:R-:W0:Y:S01]  /*2270*/  LDS.64 R32, [R10+0x80] ;  /* 0x000080000a207984 */ /* 0x000e220000000a00 */
[----:B------:R-:W-:Y:S02]  /*2280*/  IMAD R7, R4, R11, R8 ;  /* 0x0000000b04077224 */ /* 0x000fe400078e0208 */
[----:B------:R-:W-:Y:S01]  /*2290*/  IMAD R6, R15, R14, UR40 ;  /* 0x000000280f067e24 */ /* 0x000fe2000f8e020e */
[----:B------:R-:W0:Y:S01]  /*22a0*/  LDS.64 R30, [R10+0x90] ;  /* 0x000090000a1e7984 */ /* 0x000e220000000a00 */
[----:B------:R-:W-:Y:S01]  /*22b0*/  IMAD R8, R11, 0x50, RZ ;  /* 0x000000500b087824 */ /* 0x000fe200078e02ff */
[----:B------:R-:W-:Y:S02]  /*22c0*/  SHF.R.S32.HI R17, RZ, 0x1f, R7 ;  /* 0x0000001fff117819 */ /* 0x000fe40000011407 */
[----:B------:R-:W0:Y:S04]  /*22d0*/  LDS.64 R28, [R10+0xa0] ;  /* 0x0000a0000a1c7984 */ /* 0x000e280000000a00 */
[----:B------:R-:W0:Y:S04]  /*22e0*/  LDS.64 R26, [R10+0xb0] ;  /* 0x0000b0000a1a7984 */ /* 0x000e280000000a00 */
[----:B------:R-:W0:Y:S04]  /*22f0*/  LDS.64 R24, [R10+0xc0] ;  /* 0x0000c0000a187984 */ /* 0x000e280000000a00 */
[----:B--2---:R-:W2:Y:S04]  /*2300*/  LDS.64 R22, [R10+0xd0] ;  /* 0x0000d0000a167984 */ /* 0x004ea80000000a00 */
[----:B------:R-:W0:Y:S04]  /*2310*/  LDS.64 R20, [R10+0xe0] ;  /* 0x0000e0000a147984 */ /* 0x000e280000000a00 */
[----:B---3--:R1:W3:Y:S02]  /*2320*/  LDS.64 R18, [R10+0xf0] ;  /* 0x0000f0000a127984 */ /* 0x0082e40000000a00 */
[----:B-1--4-:R-:W-:-:S07]  /*2330*/  IADD3 R10, R12, UR4, RZ ;  /* 0x000000040c0a7c10 */ /* 0x012fce000fffe0ff */
.L_x_2311:
[----:B------:R-:W-:Y:S02]  /*2340*/  IABS R12, R9 ;  /* 0x00000009000c7213 */ /* 0x000fe40000000000 */
[----:B-1----:R-:W-:Y:S02]  /*2350*/  IABS R14, UR7 ;  /* 0x00000007000e7c13 */ /* 0x002fe40008000000 */
[----:B------:R-:W-:Y:S01]  /*2360*/  ISETP.GE.AND P1, PT, R9, RZ, PT ;  /* 0x000000ff0900720c */ /* 0x000fe20003f26270 */
[----:B------:R-:W-:Y:S01]  /*2370*/  IMAD.HI.U32 R11, R5, R12, RZ ;  /* 0x0000000c050b7227 */ /* 0x000fe200078e00ff */
[----:B------:R-:W-:-:S03]  /*2380*/  ISETP.NE.AND P2, PT, RZ, UR7, PT ;  /* 0x00000007ff007c0c */ /* 0x000fc6000bf45270 */
[----:B------:R-:W-:-:S04]  /*2390*/  IMAD.MOV R11, RZ, RZ, -R11 ;  /* 0x000000ffff0b7224 */ /* 0x000fc800078e0a0b */
[----:B------:R-:W-:-:S05]  /*23a0*/  IMAD R11, R14, R11, R12 ;  /* 0x0000000b0e0b7224 */ /* 0x000fca00078e020c */
[----:B------:R-:W-:-:S13]  /*23b0*/  ISETP.GT.U32.AND P0, PT, R3, R11, PT ;  /* 0x0000000b0300720c */ /* 0x000fda0003f04070 */
[----:B------:R-:W-:-:S05]  /*23c0*/  @!P0 IMAD.IADD R11, R11, 0x1, -R14 ;  /* 0x000000010b0b8824 */ /* 0x000fca00078e0a0e */
[----:B------:R-:W-:-:S13]  /*23d0*/  ISETP.GT.U32.AND P0, PT, R3, R11, PT ;  /* 0x0000000b0300720c */ /* 0x000fda0003f04070 */
[----:B------:R-:W-:Y:S02]  /*23e0*/  @!P0 IADD3 R11, R11, -R14, RZ ;  /* 0x8000000e0b0b8210 */ /* 0x000fe40007ffe0ff */
[----:B------:R-:W-:-:S03]  /*23f0*/  ISETP.GE.AND P0, PT, R9, UR40, PT ;  /* 0x0000002809007c0c */ /* 0x000fc6000bf06270 */
[----:B------:R-:W-:Y:S01]  /*2400*/  @!P1 IMAD.MOV R11, RZ, RZ, -R11 ;  /* 0x000000ffff0b9224 */ /* 0x000fe200078e0a0b */
[----:B------:R-:W-:-:S04]  /*2410*/  @!P2 LOP3.LUT R11, RZ, UR7, RZ, 0x33, !PT ;  /* 0x00000007ff0bac12 */ /* 0x000fc8000f8e33ff */
[C---:B------:R-:W-:Y:S01]  /*2420*/  IADD3 R12, P1, R11.reuse, UR44, RZ ;  /* 0x0000002c0b0c7c10 */ /* 0x040fe2000ff3e0ff */
[----:B------:R-:W-:-:S03]  /*2430*/  VIADD R84, R11, UR7 ;  /* 0x000000070b547c36 */ /* 0x000fc60008000000 */
[----:B0-----:R-:W-:Y:S02]  /*2440*/  LEA.HI.X.SX32 R13, R11, UR45, 0x1, P1 ;  /* 0x0000002d0b0d7c11 */ /* 0x001fe400088f0eff */
[----:B------:R-:W-:Y:S02]  /*2450*/  SHF.L.U32 R89, R84, 0x3, RZ ;  /* 0x0000000354597819 */ /* 0x000fe400000006ff */
[C---:B------:R-:W-:Y:S02]  /*2460*/  LEA R14, P1, R12.reuse, UR10, 0x2 ;  /* 0x0000000a0c0e7c11 */ /* 0x040fe4000f8210ff */
[----:B------:R-:W-:Y:S02]  /*2470*/  ISETP.GE.OR P4, PT, R89, R8, P0 ;  /* 0x000000085900720c */ /* 0x000fe40000786670 */
[----:B------:R-:W-:-:S11]  /*2480*/  LEA.HI.X R15, R12, UR11, R13, 0x2, P1 ;  /* 0x0000000b0c0f7c11 */ /* 0x000fd600088f140d */
[----:B------:R-:W4:Y:S01]  /*2490*/  @!P4 LDG.E R12, desc[UR36][R14.64] ;  /* 0x000000240e0cc981 */ /* 0x000f22000c1e1900 */
[----:B------:R-:W-:Y:S01]  /*24a0*/  VIADD R84, R84, UR7 ;  /* 0x0000000754547c36 */ /* 0x000fe20008000000 */
[----:B------:R-:W4:Y:S03]  /*24b0*/  @!P4 LDC R13, c[0x0][0x288] ;  /* 0x0000a200ff0dcb82 */ /* 0x000f260000000800 */
[----:B------:R-:W-:-:S05]  /*24c0*/  IMAD.SHL.U32 R87, R84, 0x8, RZ ;  /* 0x0000000854577824 */ /* 0x000fca00078e00ff */
[----:B------:R-:W-:-:S13]  /*24d0*/  ISETP.GE.OR P5, PT, R87, R8, P0 ;  /* 0x000000085700720c */ /* 0x000fda00007a6670 */
[----:B------:R-:W5:Y:S01]  /*24e0*/  @!P5 LDG.E R86, desc[UR36][R14.64] ;  /* 0x000000240e56d981 */ /* 0x000f62000c1e1900 */
[----:B------:R-:W-:-:S05]  /*24f0*/  IADD3 R85, R84, UR7, RZ ;  /* 0x0000000754557c10 */ /* 0x000fca000fffe0ff */
[----:B------:R-:W-:-:S05]  /*2500*/  IMAD.SHL.U32 R85, R85, 0x8, RZ ;  /* 0x0000000855557824 */ /* 0x000fca00078e00ff */
[----:B------:R-:W-:-:S13]  /*2510*/  ISETP.GE.OR P3, PT, R85, R8, P0 ;  /* 0x000000085500720c */ /* 0x000fda0000766670 */
[----:B------:R-:W2:Y:S01]  /*2520*/  @!P3 LDG.E R84, desc[UR36][R14.64] ;  /* 0x000000240e54b981 */ /* 0x000ea2000c1e1900 */
[----:B------:R-:W-:-:S04]  /*2530*/  ISETP.GE.AND P2, PT, R9, UR40, PT ;  /* 0x0000002809007c0c */ /* 0x000fc8000bf46270 */
[----:B------:R-:W-:Y:S02]  /*2540*/  SEL R51, R51, RZ, P2 ;  /* 0x000000ff33337207 */ /* 0x000fe40001000000 */
[----:B------:R-:W-:Y:S01]  /*2550*/  SEL R50, R50, RZ, P2 ;  /* 0x000000ff32327207 */ /* 0x000fe20001000000 */
[----:B----4-:R-:W-:Y:S02]  /*2560*/  @!P4 IMAD R88, R12, R13, RZ ;  /* 0x0000000d0c58c224 */ /* 0x010fe400078e02ff */
[----:B------:R-:W1:Y:S02]  /*2570*/  @!P4 LDC.64 R12, c[0x0][0x248] ;  /* 0x00009200ff0ccb82 */ /* 0x000e640000000a00 */
[----:B------:R-:W-:-:S04]  /*2580*/  @!P4 IMAD R88, R88, 0x50, RZ ;  /* 0x000000505858c824 */ /* 0x000fc800078e02ff */
[----:B------:R-:W-:-:S05]  /*2590*/  @!P4 IMAD R88, R88, UR7, R89 ;  /* 0x000000075858cc24 */ /* 0x000fca000f8e0259 */
[----:B------:R-:W-:-:S04]  /*25a0*/  @!P4 IADD3 R89, P1, R7, R88, RZ ;  /* 0x000000580759c210 */ /* 0x000fc80007f3e0ff */
[----:B------:R-:W-:Y:S02]  /*25b0*/  @!P4 LEA.HI.X.SX32 R88, R88, R17, 0x1, P1 ;  /* 0x000000115858c211 */ /* 0x000fe400008f0eff */
[----:B-1----:R-:W-:-:S04]  /*25c0*/  @!P4 LEA R92, P1, R89, R12, 0x1 ;  /* 0x0000000c595cc211 */ /* 0x002fc800078208ff */
[----:B------:R-:W-:Y:S01]  /*25d0*/  @!P4 LEA.HI.X R93, R89, R13, R88, 0x1, P1 ;  /* 0x0000000d595dc211 */ /* 0x000fe200008f0c58 */
[----:B------:R-:W-:Y:S01]  /*25e0*/  IMAD.U32 R88, RZ, RZ, UR7 ;  /* 0x00000007ff587e24 */ /* 0x000fe2000f8e00ff */
[----:B------:R-:W5:Y:S03]  /*25f0*/  @!P5 LDC R13, c[0x0][0x288] ;  /* 0x0000a200ff0ddb82 */ /* 0x000f660000000800 */
[----:B------:R1:W4:Y:S01]  /*2600*/  @!P4 LDG.E.64 R50, desc[UR36][R92.64] ;  /* 0x000000245c32c981 */ /* 0x000322000c1e1b00 */
[----:B------:R-:W-:-:S05]  /*2610*/  LEA R88, R88, R11, 0x2 ;  /* 0x0000000b58587211 */ /* 0x000fca00078e10ff */
[----:B------:R-:W-:-:S05]  /*2620*/  IMAD.SHL.U32 R89, R88, 0x8, RZ ;  /* 0x0000000858597824 */ /* 0x000fca00078e00ff */
[----:B------:R-:W-:-:S13]  /*2630*/  ISETP.GE.OR P1, PT, R89, R8, P0 ;  /* 0x000000085900720c */ /* 0x000fda0000726670 */
[----:B------:R-:W3:Y:S01]  /*2640*/  @!P1 LDG.E R90, desc[UR36][R14.64] ;  /* 0x000000240e5a9981 */ /* 0x000ee2000c1e1900 */
[----:B-----5:R-:W-:-:S04]  /*2650*/  @!P5 IMAD R13, R86, R13, RZ ;  /* 0x0000000d560dd224 */ /* 0x020fc800078e02ff */
[----:B------:R-:W-:Y:S02]  /*2660*/  @!P5 IMAD R86, R13, 0x50, RZ ;  /* 0x000000500d56d824 */ /* 0x000fe400078e02ff */
[----:B------:R-:W5:Y:S02]  /*2670*/  @!P5 LDC.64 R12, c[0x0][0x248] ;  /* 0x00009200ff0cdb82 */ /* 0x000f640000000a00 */
[----:B------:R-:W-:-:S05]  /*2680*/  @!P5 IMAD R86, R86, UR7, R87 ;  /* 0x000000075656dc24 */ /* 0x000fca000f8e0257 */
[----:B------:R-:W-:-:S04]  /*2690*/  @!P5 IADD3 R87, P4, R7, R86, RZ ;  /* 0x000000560757d210 */ /* 0x000fc80007f9e0ff */
[----:B------:R-:W-:Y:S02]  /*26a0*/  @!P5 LEA.HI.X.SX32 R91, R86, R17, 0x1, P4 ;  /* 0x00000011565bd211 */ /* 0x000fe400020f0eff */
[----:B-----5:R-:W-:-:S04]  /*26b0*/  @!P5 LEA R86, P4, R87, R12, 0x1 ;  /* 0x0000000c5756d211 */ /* 0x020fc800078808ff */
[----:B------:R-:W-:Y:S02]  /*26c0*/  @!P5 LEA.HI.X R87, R87, R13, R91, 0x1, P4 ;  /* 0x0000000d5757d211 */ /* 0x000fe400020f0c5b */
[----:B------:R-:W2:Y:S02]  /*26d0*/  @!P3 LDC R13, c[0x0][0x288] ;  /* 0x0000a200ff0dbb82 */ /* 0x000ea40000000800 */
[----:B--2---:R-:W-:-:S04]  /*26e0*/  @!P3 IMAD R13, R84, R13, RZ ;  /* 0x0000000d540db224 */ /* 0x004fc800078e02ff */
[----:B------:R-:W-:Y:S02]  /*26f0*/  @!P3 IMAD R84, R13, 0x50, RZ ;  /* 0x000000500d54b824 */ /* 0x000fe400078e02ff */
[----:B------:R-:W2:Y:S02]  /*2700*/  @!P3 LDC.64 R12, c[0x0][0x248] ;  /* 0x00009200ff0cbb82 */ /* 0x000ea40000000a00 */
[----:B------:R-:W-:-:S05]  /*2710*/  @!P3 IMAD R84, R84, UR7, R85 ;  /* 0x000000075454bc24 */ /* 0x000fca000f8e0255 */
[----:B------:R-:W-:-:S04]  /*2720*/  @!P3 IADD3 R85, P4, R7, R84, RZ ;  /* 0x000000540755b210 */ /* 0x000fc80007f9e0ff */
[----:B-1----:R-:W-:Y:S02]  /*2730*/  @!P3 LEA.HI.X.SX32 R92, R84, R17, 0x1, P4 ;  /* 0x00000011545cb211 */ /* 0x002fe400020f0eff */
[----:B--2---:R-:W-:-:S04]  /*2740*/  @!P3 LEA R84, P4, R85, R12, 0x1 ;  /* 0x0000000c5554b211 */ /* 0x004fc800078808ff */
[----:B------:R-:W-:Y:S02]  /*2750*/  @!P3 LEA.HI.X R85, R85, R13, R92, 0x1, P4 ;  /* 0x0000000d5555b211 */ /* 0x000fe400020f0c5c */
[----:B------:R-:W3:Y:S01]  /*2760*/  @!P1 LDC R13, c[0x0][0x288] ;  /* 0x0000a200ff0d9b82 */ /* 0x000ee20000000800 */
[----:B------:R-:W-:Y:S02]  /*2770*/  SEL R53, R53, RZ, P2 ;  /* 0x000000ff35357207 */ /* 0x000fe40001000000 */
[----:B------:R-:W-:-:S06]  /*2780*/  SEL R52, R52, RZ, P2 ;  /* 0x000000ff34347207 */ /* 0x000fcc0001000000 */
[----:B------:R1:W2:Y:S01]  /*2790*/  @!P5 LDG.E.64 R52, desc[UR36][R86.64] ;  /* 0x000000245634d981 */ /* 0x0002a2000c1e1b00 */
[----:B---3--:R-:W-:Y:S02]  /*27a0*/  @!P1 IMAD R90, R90, R13, RZ ;  /* 0x0000000d5a5a9224 */ /* 0x008fe400078e02ff */
[----:B------:R-:W3:Y:S02]  /*27b0*/  @!P1 LDC.64 R12, c[0x0][0x248] ;  /* 0x00009200ff0c9b82 */ /* 0x000ee40000000a00 */
[----:B------:R-:W-:Y:S02]  /*27c0*/  @!P1 IMAD R92, R90, 0x50, RZ ;  /* 0x000000505a5c9824 */ /* 0x000fe400078e02ff */
[----:B------:R-:W-:-:S05]  /*27d0*/  VIADD R90, R88, UR7 ;  /* 0x00000007585a7c36 */ /* 0x000fca0008000000 */
[----:B------:R-:W-:Y:S01]  /*27e0*/  SHF.L.U32 R91, R90, 0x3, RZ ;  /* 0x000000035a5b7819 */ /* 0x000fe200000006ff */
[----:B------:R-:W-:-:S03]  /*27f0*/  @!P1 IMAD R88, R92, UR7, R89 ;  /* 0x000000075c589c24 */ /* 0x000fc6000f8e0259 */
[----:B------:R-:W-:Y:S02]  /*2800*/  ISETP.GE.OR P6, PT, R91, R8, P0 ;  /* 0x000000085b00720c */ /* 0x000fe400007c6670 */
[----:B------:R-:W-:-:S04]  /*2810*/  @!P1 IADD3 R89, P4, R7, R88, RZ ;  /* 0x0000005807599210 */ /* 0x000fc80007f9e0ff */
[----:B------:R-:W-:Y:S02]  /*2820*/  @!P1 LEA.HI.X.SX32 R92, R88, R17, 0x1, P4 ;  /* 0x00000011585c9211 */ /* 0x000fe400020f0eff */
[----:B---3--:R-:W-:-:S05]  /*2830*/  @!P1 LEA R88, P4, R89, R12, 0x1 ;  /* 0x0000000c59589211 */ /* 0x008fca00078808ff */
[----:B------:R-:W3:Y:S01]  /*2840*/  @!P6 LDG.E R12, desc[UR36][R14.64] ;  /* 0x000000240e0ce981 */ /* 0x000ee2000c1e1900 */
[----:B-1----:R-:W-:-:S04]  /*2850*/  VIADD R87, R90, UR7 ;  /* 0x000000075a577c36 */ /* 0x002fc80008000000 */
[----:B------:R-:W-:Y:S01]  /*2860*/  IMAD.SHL.U32 R87, R87, 0x8, RZ ;  /* 0x0000000857577824 */ /* 0x000fe200078e00ff */
[----:B------:R-:W-:Y:S02]  /*2870*/  @!P1 LEA.HI.X R89, R89, R13, R92, 0x1, P4 ;  /* 0x0000000d59599211 */ /* 0x000fe400020f0c5c */
[----:B------:R-:W3:Y:S02]  /*2880*/  @!P6 LDC R13, c[0x0][0x288] ;  /* 0x0000a200ff0deb82 */ /* 0x000ee40000000800 */
[----:B------:R-:W-:-:S13]  /*2890*/  ISETP.GE.OR P4, PT, R87, R8, P0 ;  /* 0x000000085700720c */ /* 0x000fda0000786670 */
[----:B------:R-:W5:Y:S01]  /*28a0*/  @!P4 LDG.E R86, desc[UR36][R14.64] ;  /* 0x000000240e56c981 */ /* 0x000f62000c1e1900 */
[----:B------:R-:W-:Y:S02]  /*28b0*/  SEL R55, R55, RZ, P2 ;  /* 0x000000ff37377207 */ /* 0x000fe40001000000 */
[----:B------:R-:W-:-:S06]  /*28c0*/  SEL R54, R54, RZ, P2 ;  /* 0x000000ff36367207 */ /* 0x000fcc0001000000 */
[----:B------:R1:W2:Y:S01]  /*28d0*/  @!P3 LDG.E.64 R54, desc[UR36][R84.64] ;  /* 0x000000245436b981 */ /* 0x0002a2000c1e1b00 */
[----:B---3--:R-:W-:Y:S02]  /*28e0*/  @!P6 IMAD R90, R12, R13, RZ ;  /* 0x0000000d0c5ae224 */ /* 0x008fe400078e02ff */
[----:B------:R-:W3:Y:S02]  /*28f0*/  @!P6 LDC.64 R12, c[0x0][0x248] ;  /* 0x00009200ff0ceb82 */ /* 0x000ee40000000a00 */
[----:B------:R-:W-:-:S04]  /*2900*/  @!P6 IMAD R90, R90, 0x50, RZ ;  /* 0x000000505a5ae824 */ /* 0x000fc800078e02ff */
[----:B------:R-:W-:-:S05]  /*2910*/  @!P6 IMAD R90, R90, UR7, R91 ;  /* 0x000000075a5aec24 */ /* 0x000fca000f8e025b */
[----:B------:R-:W-:-:S04]  /*2920*/  @!P6 IADD3 R91, P3, R7, R90, RZ ;  /* 0x0000005a075be210 */ /* 0x000fc80007f7e0ff */
[----:B------:R-:W-:Y:S02]  /*2930*/  @!P6 LEA.HI.X.SX32 R92, R90, R17, 0x1, P3 ;  /* 0x000000115a5ce211 */ /* 0x000fe400018f0eff */
[----:B---3--:R-:W-:-:S04]  /*2940*/  @!P6 LEA R90, P3, R91, R12, 0x1 ;  /* 0x0000000c5b5ae211 */ /* 0x008fc800078608ff */
[----:B------:R-:W-:Y:S02]  /*2950*/  @!P6 LEA.HI.X R91, R91, R13, R92, 0x1, P3 ;  /* 0x0000000d5b5be211 */ /* 0x000fe400018f0c5c */
[----:B------:R-:W5:Y:S02]  /*2960*/  @!P4 LDC R13, c[0x0][0x288] ;  /* 0x0000a200ff0dcb82 */ /* 0x000f640000000800 */
[----:B-----5:R-:W-:-:S06]  /*2970*/  @!P4 IMAD R86, R86, R13, RZ ;  /* 0x0000000d5656c224 */ /* 0x020fcc00078e02ff */
[----:B------:R-:W3:Y:S01]  /*2980*/  @!P4 LDC.64 R12, c[0x0][0x248] ;  /* 0x00009200ff0ccb82 */ /* 0x000ee20000000a00 */
[----:B-1----:R-:W-:-:S04]  /*2990*/  @!P4 IMAD R84, R86, 0x50, RZ ;  /* 0x000000505654c824 */ /* 0x002fc800078e02ff */
[----:B------:R-:W-:-:S05]  /*29a0*/  @!P4 IMAD R84, R84, UR7, R87 ;  /* 0x000000075454cc24 */ /* 0x000fca000f8e0257 */
[----:B------:R-:W-:-:S04]  /*29b0*/  @!P4 IADD3 R85, P3, R7, R84, RZ ;  /* 0x000000540755c210 */ /* 0x000fc80007f7e0ff */
[----:B------:R-:W-:Y:S02]  /*29c0*/  @!P4 LEA.HI.X.SX32 R86, R84, R17, 0x1, P3 ;  /* 0x000000115456c211 */ /* 0x000fe400018f0eff */
[----:B---3--:R-:W-:-:S04]  /*29d0*/  @!P4 LEA R84, P3, R85, R12, 0x1 ;  /* 0x0000000c5554c211 */ /* 0x008fc800078608ff */
[----:B------:R-:W-:Y:S02]  /*29e0*/  @!P4 LEA.HI.X R85, R85, R13, R86, 0x1, P3 ;  /* 0x0000000d5555c211 */ /* 0x000fe400018f0c56 */
[----:B------:R-:W-:-:S05]  /*29f0*/  MOV R86, UR7 ;  /* 0x0000000700567c02 */ /* 0x000fca0008000f00 */
[----:B------:R-:W-:-:S04]  /*2a00*/  IMAD R86, R86, 0x7, R11 ;  /* 0x0000000756567824 */ /* 0x000fc800078e020b */
[----:B------:R-:W-:-:S05]  /*2a10*/  IMAD.SHL.U32 R87, R86, 0x8, RZ ;  /* 0x0000000856577824 */ /* 0x000fca00078e00ff */
[----:B------:R-:W-:-:S13]  /*2a20*/  ISETP.GE.OR P5, PT, R87, R8, P0 ;  /* 0x000000085700720c */ /* 0x000fda00007a6670 */
[----:B------:R-:W3:Y:S01]  /*2a30*/  @!P5 LDG.E R12, desc[UR36][R14.64] ;  /* 0x000000240e0cd981 */ /* 0x000ee2000c1e1900 */
[----:B------:R-:W3:Y:S01]  /*2a40*/  @!P5 LDC R13, c[0x0][0x288] ;  /* 0x0000a200ff0ddb82 */ /* 0x000ee20000000800 */
[----:B------:R-:W-:Y:S02]  /*2a50*/  SEL R57, R57, RZ, P2 ;  /* 0x000000ff39397207 */ /* 0x000fe40001000000 */
[----:B------:R-:W-:-:S06]  /*2a60*/  SEL R56, R56, RZ, P2 ;  /* 0x000000ff38387207 */ /* 0x000fcc0001000000 */
[----:B------:R1:W5:Y:S01]  /*2a70*/  @!P1 LDG.E.64 R56, desc[UR36][R88.64] ;  /* 0x0000002458389981 */ /* 0x000362000c1e1b00 */
[----:B---3--:R-:W-:Y:S02]  /*2a80*/  @!P5 IMAD R92, R12, R13, RZ ;  /* 0x0000000d0c5cd224 */ /* 0x008fe400078e02ff */
[----:B------:R-:W3:Y:S02]  /*2a90*/  @!P5 LDC.64 R12, c[0x0][0x248] ;  /* 0x00009200ff0cdb82 */ /* 0x000ee40000000a00 */
[----:B------:R-:W-:Y:S01]  /*2aa0*/  @!P5 IMAD R93, R92, 0x50, RZ ;  /* 0x000000505c5dd824 */ /* 0x000fe200078e02ff */
[----:B------:R-:W-:-:S03]  /*2ab0*/  IADD3 R92, R86, UR7, RZ ;  /* 0x00000007565c7c10 */ /* 0x000fc6000fffe0ff */
[----:B------:R-:W-:Y:S02]  /*2ac0*/  @!P5 IMAD R86, R93, UR7, R87 ;  /* 0x000000075d56dc24 */ /* 0x000fe4000f8e0257 */
[----:B------:R-:W-:-:S05]  /*2ad0*/  IMAD.SHL.U32 R93, R92, 0x8, RZ ;  /* 0x000000085c5d7824 */ /* 0x000fca00078e00ff */
[----:B------:R-:W-:Y:S02]  /*2ae0*/  ISETP.GE.OR P1, PT, R93, R8, P0 ;  /* 0x000000085d00720c */ /* 0x000fe40000726670 */
[----:B------:R-:W-:-:S04]  /*2af0*/  @!P5 IADD3 R87, P3, R7, R86, RZ ;  /* 0x000000560757d210 */ /* 0x000fc80007f7e0ff */
[----:B-1----:R-:W-:Y:S02]  /*2b00*/  @!P5 LEA.HI.X.SX32 R88, R86, R17, 0x1, P3 ;  /* 0x000000115658d211 */ /* 0x002fe400018f0eff */
[----:B---3--:R-:W-:-:S05]  /*2b10*/  @!P5 LEA R86, P3, R87, R12, 0x1 ;  /* 0x0000000c5756d211 */ /* 0x008fca00078608ff */
[----:B------:R-:W3:Y:S01]  /*2b20*/  @!P1 LDG.E R12, desc[UR36][R14.64] ;  /* 0x000000240e0c9981 */ /* 0x000ee2000c1e1900 */
[----:B------:R-:W-:-:S05]  /*2b30*/  IADD3 R89, R92, UR7, RZ ;  /* 0x000000075c597c10 */ /* 0x000fca000fffe0ff */
[----:B------:R-:W-:Y:S01]  /*2b40*/  IMAD.SHL.U32 R89, R89, 0x8, RZ ;  /* 0x0000000859597824 */ /* 0x000fe200078e00ff */
[----:B------:R-:W-:Y:S02]  /*2b50*/  @!P5 LEA.HI.X R87, R87, R13, R88, 0x1, P3 ;  /* 0x0000000d5757d211 */ /* 0x000fe400018f0c58 */
[----:B------:R-:W3:Y:S02]  /*2b60*/  @!P1 LDC R13, c[0x0][0x288] ;  /* 0x0000a200ff0d9b82 */ /* 0x000ee40000000800 */
[----:B------:R-:W-:-:S13]  /*2b70*/  ISETP.GE.OR P3, PT, R89, R8, P0 ;  /* 0x000000085900720c */ /* 0x000fda0000766670 */
[----:B------:R-:W4:Y:S01]  /*2b80*/  @!P3 LDG.E R88, desc[UR36][R14.64] ;  /* 0x000000240e58b981 */ /* 0x000f22000c1e1900 */
[----:B------:R-:W-:Y:S02]  /*2b90*/  SEL R59, R59, RZ, P2 ;  /* 0x000000ff3b3b7207 */ /* 0x000fe40001000000 */
[----:B------:R-:W-:-:S06]  /*2ba0*/  SEL R58, R58, RZ, P2 ;  /* 0x000000ff3a3a7207 */ /* 0x000fcc0001000000 */
[----:B------:R3:W5:Y:S01]  /*2bb0*/  @!P6 LDG.E.64 R58, desc[UR36][R90.64] ;  /* 0x000000245a3ae981 */ /* 0x000762000c1e1b00 */
[----:B------:R-:W-:Y:S02]  /*2bc0*/  SEL R61, R61, RZ, P2 ;  /* 0x000000ff3d3d7207 */ /* 0x000fe40001000000 */
[----:B------:R-:W-:-:S06]  /*2bd0*/  SEL R60, R60, RZ, P2 ;  /* 0x000000ff3c3c7207 */ /* 0x000fcc0001000000 */
[----:B------:R1:W5:Y:S01]  /*2be0*/  @!P4 LDG.E.64 R60, desc[UR36][R84.64] ;  /* 0x00000024543cc981 */ /* 0x000362000c1e1b00 */
        /* <DEDUP_REMOVED lines=8> */
[----:B------:R-:W4:Y:S02]  /*2c70*/  @!P3 LDC R13, c[0x0][0x288] ;  /* 0x0000a200ff0dbb82 */ /* 0x000f240000000800 */
[----:B----4-:R-:W-:-:S06]  /*2c80*/  @!P3 IMAD R88, R88, R13, RZ ;  /* 0x0000000d5858b224 */ /* 0x010fcc00078e02ff */
        /* <DEDUP_REMOVED lines=15> */
[----:B------:R1:W4:Y:S01]  /*2d80*/  @!P5 LDG.E.64 R62, desc[UR36][R86.64] ;  /* 0x00000024563ed981 */ /* 0x000322000c1e1b00 */
[----:B------:R-:W-:Y:S02]  /*2d90*/  SEL R65, R65, RZ, P2 ;  /* 0x000000ff41417207 */ /* 0x000fe40001000000 */
[----:B------:R-:W-:-:S06]  /*2da0*/  SEL R64, R64, RZ, P2 ;  /* 0x000000ff40407207 */ /* 0x000fcc0001000000 */
[----:B------:R0:W4:Y:S01]  /*2db0*/  @!P1 LDG.E.64 R64, desc[UR36][R90.64] ;  /* 0x000000245a409981 */ /* 0x000122000c1e1b00 */
[----:B---3--:R-:W-:Y:S02]  /*2dc0*/  @!P6 IMAD R92, R12, R13, RZ ;  /* 0x0000000d0c5ce224 */ /* 0x008fe400078e02ff */
[----:B------:R-:W3:Y:S02]  /*2dd0*/  @!P6 LDC.64 R12, c[0x0][0x248] ;  /* 0x00009200ff0ceb82 */ /* 0x000ee40000000a00 */
[----:B------:R-:W-:Y:S01]  /*2de0*/  @!P6 IMAD R93, R92, 0x50, RZ ;  /* 0x000000505c5de824 */ /* 0x000fe200078e02ff */
[----:B------:R-:W-:-:S05]  /*2df0*/  IADD3 R92, R88, UR7, RZ ;  /* 0x00000007585c7c10 */ /* 0x000fca000fffe0ff */
[----:B-1----:R-:W-:Y:S02]  /*2e00*/  IMAD.SHL.U32 R87, R92, 0x8, RZ ;  /* 0x000000085c577824 */ /* 0x002fe400078e00ff */
[----:B------:R-:W-:-:S03]  /*2e10*/  @!P6 IMAD R88, R93, UR7, R89 ;  /* 0x000000075d58ec24 */ /* 0x000fc6000f8e0259 */
[----:B------:R-:W-:Y:S02]  /*2e20*/  ISETP.GE.OR P4, PT, R87, R8, P0 ;  /* 0x000000085700720c */ /* 0x000fe40000786670 */
[----:B------:R-:W-:-:S04]  /*2e30*/  @!P6 IADD3 R86, P1, R7, R88, RZ ;  /* 0x000000580756e210 */ /* 0x000fc80007f3e0ff */
[----:B------:R-:W-:Y:S02]  /*2e40*/  @!P6 LEA.HI.X.SX32 R89, R88, R17, 0x1, P1 ;  /* 0x000000115859e211 */ /* 0x000fe400008f0eff */
[----:B---3--:R-:W-:-:S05]  /*2e50*/  @!P6 LEA R88, P1, R86, R12, 0x1 ;  /* 0x0000000c5658e211 */ /* 0x008fca00078208ff */
[----:B------:R-:W3:Y:S01]  /*2e60*/  @!P4 LDG.E R12, desc[UR36][R14.64] ;  /* 0x000000240e0cc981 */ /* 0x000ee2000c1e1900 */
[----:B0-----:R-:W-:-:S05]  /*2e70*/  IADD3 R91, R92, UR7, RZ ;  /* 0x000000075c5b7c10 */ /* 0x001fca000fffe0ff */
[----:B------:R-:W-:Y:S01]  /*2e80*/  IMAD.SHL.U32 R91, R91, 0x8, RZ ;  /* 0x000000085b5b7824 */ /* 0x000fe200078e00ff */
[----:B------:R-:W-:Y:S02]  /*2e90*/  @!P6 LEA.HI.X R89, R86, R13, R89, 0x1, P1 ;  /* 0x0000000d5659e211 */ /* 0x000fe400008f0c59 */
[----:B------:R-:W3:Y:S02]  /*2ea0*/  @!P4 LDC R13, c[0x0][0x288] ;  /* 0x0000a200ff0dcb82 */ /* 0x000ee40000000800 */
[----:B------:R-:W-:-:S13]  /*2eb0*/  ISETP.GE.OR P1, PT, R91, R8, P0 ;  /* 0x000000085b00720c */ /* 0x000fda0000726670 */
[----:B------:R-:W2:Y:S01]  /*2ec0*/  @!P1 LDG.E R90, desc[UR36][R14.64] ;  /* 0x000000240e5a9981 */ /* 0x000ea2000c1e1900 */
[----:B------:R-:W-:Y:S02]  /*2ed0*/  SEL R67, R67, RZ, P2 ;  /* 0x000000ff43437207 */ /* 0x000fe40001000000 */
[----:B------:R-:W-:-:S06]  /*2ee0*/  SEL R66, R66, RZ, P2 ;  /* 0x000000ff42427207 */ /* 0x000fcc0001000000 */
[----:B------:R0:W4:Y:S01]  /*2ef0*/  @!P3 LDG.E.64 R66, desc[UR36][R84.64] ;  /* 0x000000245442b981 */ /* 0x000122000c1e1b00 */
[----:B---3--:R-:W-:Y:S02]  /*2f00*/  @!P4 IMAD R86, R12, R13, RZ ;  /* 0x0000000d0c56c224 */ /* 0x008fe400078e02ff */
[----:B------:R-:W1:Y:S02]  /*2f10*/  @!P4 LDC.64 R12, c[0x0][0x248] ;  /* 0x00009200ff0ccb82 */ /* 0x000e640000000a00 */
[----:B------:R-:W-:-:S04]  /*2f20*/  @!P4 IMAD R86, R86, 0x50, RZ ;  /* 0x000000505656c824 */ /* 0x000fc800078e02ff */
[----:B------:R-:W-:-:S05]  /*2f30*/  @!P4 IMAD R86, R86, UR7, R87 ;  /* 0x000000075656cc24 */ /* 0x000fca000f8e0257 */
[----:B------:R-:W-:-:S04]  /*2f40*/  @!P4 IADD3 R87, P3, R7, R86, RZ ;  /* 0x000000560757c210 */ /* 0x000fc80007f7e0ff */
[----:B------:R-:W-:Y:S02]  /*2f50*/  @!P4 LEA.HI.X.SX32 R92, R86, R17, 0x1, P3 ;  /* 0x00000011565cc211 */ /* 0x000fe400018f0eff */
[----:B-1----:R-:W-:-:S04]  /*2f60*/  @!P4 LEA R86, P3, R87, R12, 0x1 ;  /* 0x0000000c5756c211 */ /* 0x002fc800078608ff */
[----:B------:R-:W-:Y:S02]  /*2f70*/  @!P4 LEA.HI.X R87, R87, R13, R92, 0x1, P3 ;  /* 0x0000000d5757c211 */ /* 0x000fe400018f0c5c */
[----:B------:R-:W2:Y:S02]  /*2f80*/  @!P1 LDC R13, c[0x0][0x288] ;  /* 0x0000a200ff0d9b82 */ /* 0x000ea40000000800 */
[----:B--2---:R-:W-:-:S06]  /*2f90*/  @!P1 IMAD R90, R90, R13, RZ ;  /* 0x0000000d5a5a9224 */ /* 0x004fcc00078e02ff */
[----:B------:R-:W1:Y:S01]  /*2fa0*/  @!P1 LDC.64 R12, c[0x0][0x248] ;  /* 0x00009200ff0c9b82 */ /* 0x000e620000000a00 */
[----:B0-----:R-:W-:-:S04]  /*2fb0*/  @!P1 IMAD R84, R90, 0x50, RZ ;  /* 0x000000505a549824 */ /* 0x001fc800078e02ff */
[----:B------:R-:W-:Y:S01]  /*2fc0*/  @!P1 IMAD R84, R84, UR7, R91 ;  /* 0x0000000754549c24 */ /* 0x000fe2000f8e025b */
[----:B------:R-:W-:-:S04]  /*2fd0*/  SHF.L.U32 R91, R11, 0x3, RZ ;  /* 0x000000030b5b7819 */ /* 0x000fc800000006ff */
[----:B------:R-:W-:Y:S02]  /*2fe0*/  ISETP.GE.OR P5, PT, R91, R8, P0 ;  /* 0x000000085b00720c */ /* 0x000fe400007a6670 */
[----:B------:R-:W-:-:S04]  /*2ff0*/  @!P1 IADD3 R85, P3, R7, R84, RZ ;  /* 0x0000005407559210 */ /* 0x000fc80007f7e0ff */
[----:B------:R-:W-:Y:S02]  /*3000*/  @!P1 LEA.HI.X.SX32 R90, R84, R17, 0x1, P3 ;  /* 0x00000011545a9211 */ /* 0x000fe400018f0eff */
[----:B-1----:R-:W-:-:S05]  /*3010*/  @!P1 LEA R84, P3, R85, R12, 0x1 ;  /* 0x0000000c55549211 */ /* 0x002fca00078608ff */
[----:B------:R-:W2:Y:S01]  /*3020*/  @!P5 LDG.E R12, desc[UR36][R14.64] ;  /* 0x000000240e0cd981 */ /* 0x000ea2000c1e1900 */
[----:B------:R-:W-:Y:S02]  /*3030*/  @!P1 LEA.HI.X R85, R85, R13, R90, 0x1, P3 ;  /* 0x0000000d55559211 */ /* 0x000fe400018f0c5a */
[----:B------:R-:W2:Y:S01]  /*3040*/  @!P5 LDC R13, c[0x0][0x288] ;  /* 0x0000a200ff0ddb82 */ /* 0x000ea20000000800 */
[----:B------:R-:W-:Y:S02]  /*3050*/  SEL R69, R69, RZ, P2 ;  /* 0x000000ff45457207 */ /* 0x000fe40001000000 */
[----:B------:R-:W-:-:S06]  /*3060*/  SEL R68, R68, RZ, P2 ;  /* 0x000000ff44447207 */ /* 0x000fcc0001000000 */
[----:B------:R0:W3:Y:S01]  /*3070*/  @!P6 LDG.E.64 R68, desc[UR36][R88.64] ;  /* 0x000000245844e981 */ /* 0x0000e2000c1e1b00 */
[----:B--2---:R-:W-:Y:S02]  /*3080*/  @!P5 IMAD R90, R12, R13, RZ ;  /* 0x0000000d0c5ad224 */ /* 0x004fe400078e02ff */
[----:B------:R-:W1:Y:S02]  /*3090*/  @!P5 LDC.64 R12, c[0x0][0x248] ;  /* 0x00009200ff0cdb82 */ /* 0x000e640000000a00 */
[----:B------:R-:W-:-:S04]  /*30a0*/  @!P5 IMAD R90, R90, 0x50, RZ ;  /* 0x000000505a5ad824 */ /* 0x000fc800078e02ff */
[----:B------:R-:W-:-:S05]  /*30b0*/  @!P5 IMAD R90, R90, UR7, R91 ;  /* 0x000000075a5adc24 */ /* 0x000fca000f8e025b */
[----:B------:R-:W-:-:S04]  /*30c0*/  @!P5 IADD3 R91, P3, R7, R90, RZ ;  /* 0x0000005a075bd210 */ /* 0x000fc80007f7e0ff */
[----:B------:R-:W-:Y:S02]  /*30d0*/  @!P5 LEA.HI.X.SX32 R92, R90, R17, 0x1, P3 ;  /* 0x000000115a5cd211 */ /* 0x000fe400018f0eff */
[----:B-1----:R-:W-:Y:S01]  /*30e0*/  @!P5 LEA R90, P3, R91, R12, 0x1 ;  /* 0x0000000c5b5ad211 */ /* 0x002fe200078608ff */
[----:B------:R-:W-:-:S04]  /*30f0*/  IMAD.U32 R12, RZ, RZ, UR7 ;  /* 0x00000007ff0c7e24 */ /* 0x000fc8000f8e00ff */
[----:B------:R-:W-:Y:S01]  /*3100*/  IMAD R11, R12, 0xd, R11 ;  /* 0x0000000d0c0b7824 */ /* 0x000fe200078e020b */
[----:B------:R-:W-:-:S04]  /*3110*/  @!P5 LEA.HI.X R91, R91, R13, R92, 0x1, P3 ;  /* 0x0000000d5b5bd211 */ /* 0x000fc800018f0c5c */
[----:B0-----:R-:W-:-:S04]  /*3120*/  SHF.L.U32 R89, R11, 0x3, RZ ;  /* 0x000000030b597819 */ /* 0x001fc800000006ff */
[----:B------:R-:W-:-:S13]  /*3130*/  ISETP.GE.OR P3, PT, R89, R8, P0 ;  /* 0x000000085900720c */ /* 0x000fda0000766670 */
[----:B------:R-:W2:Y:S01]  /*3140*/  @!P3 LDG.E R12, desc[UR36][R14.64] ;  /* 0x000000240e0cb981 */ /* 0x000ea2000c1e1900 */
[----:B------:R-:W2:Y:S01]  /*3150*/  @!P3 LDC R13, c[0x0][0x288] ;  /* 0x0000a200ff0dbb82 */ /* 0x000ea20000000800 */
[----:B------:R-:W-:Y:S02]  /*3160*/  SEL R71, R71, RZ, P2 ;  /* 0x000000ff47477207 */ /* 0x000fe40001000000 */
[----:B------:R-:W-:Y:S01]  /*3170*/  SEL R70, R70, RZ, P2 ;  /* 0x000000ff46467207 */ /* 0x000fe20001000000 */
[----:B------:R-:W-:-:S05]  /*3180*/  VIADD R11, R11, UR7 ;  /* 0x000000070b0b7c36 */ /* 0x000fca0008000000 */
[----:B------:R0:W3:Y:S02]  /*3190*/  @!P4 LDG.E.64 R70, desc[UR36][R86.64] ;  /* 0x000000245646c981 */ /* 0x0000e4000c1e1b00 */
[C---:B0-----:R-:W-:Y:S01]  /*31a0*/  SHF.L.U32 R87, R11.reuse, 0x3, RZ ;  /* 0x000000030b577819 */ /* 0x041fe200000006ff */
[----:B------:R-:W-:-:S05]  /*31b0*/  VIADD R11, R11, UR7 ;  /* 0x000000070b0b7c36 */ /* 0x000fca0008000000 */
[----:B------:R-:W-:Y:S02]  /*31c0*/  SHF.L.U32 R11, R11, 0x3, RZ ;  /* 0x000000030b0b7819 */ /* 0x000fe400000006ff */
[----:B------:R-:W-:Y:S02]  /*31d0*/  SEL R73, R73, RZ, P2 ;  /* 0x000000ff49497207 */ /* 0x000fe40001000000 */
[----:B------:R-:W-:-:S06]  /*31e0*/  SEL R72, R72, RZ, P2 ;  /* 0x000000ff48487207 */ /* 0x000fcc0001000000 */
[----:B------:R-:W5:Y:S01]  /*31f0*/  @!P5 LDG.E.64 R72, desc[UR36][R90.64] ;  /* 0x000000245a48d981 */ /* 0x000f62000c1e1b00 */
[----:B--2---:R-:W-:Y:S02]  /*3200*/  @!P3 IMAD R88, R12, R13, RZ ;  /* 0x0000000d0c58b224 */ /* 0x004fe400078e02ff */
[----:B------:R-:W0:Y:S02]  /*3210*/  @!P3 LDC.64 R12, c[0x0][0x248] ;  /* 0x00009200ff0cbb82 */ /* 0x000e240000000a00 */
[----:B------:R-:W-:-:S04]  /*3220*/  @!P3 IMAD R88, R88, 0x50, RZ ;  /* 0x000000505858b824 */ /* 0x000fc800078e02ff */
[----:B------:R-:W-:-:S05]  /*3230*/  @!P3 IMAD R88, R88, UR7, R89 ;  /* 0x000000075858bc24 */ /* 0x000fca000f8e0259 */
[----:B------:R-:W-:-:S04]  /*3240*/  @!P3 IADD3 R89, P4, R7, R88, RZ ;  /* 0x000000580759b210 */ /* 0x000fc80007f9e0ff */
[----:B------:R-:W-:Y:S02]  /*3250*/  @!P3 LEA.HI.X.SX32 R92, R88, R17, 0x1, P4 ;  /* 0x00000011585cb211 */ /* 0x000fe400020f0eff */
[----:B0-----:R-:W-:-:S04]  /*3260*/  @!P3 LEA R88, P4, R89, R12, 0x1 ;  /* 0x0000000c5958b211 */ /* 0x001fc800078808ff */
[----:B------:R-:W-:Y:S02]  /*3270*/  @!P3 LEA.HI.X R89, R89, R13, R92, 0x1, P4 ;  /* 0x0000000d5959b211 */ /* 0x000fe400020f0c5c */
[-C--:B------:R-:W-:Y:S02]  /*3280*/  ISETP.GE.OR P4, PT, R87, R8.reuse, P0 ;  /* 0x000000085700720c */ /* 0x080fe40000786670 */
[----:B------:R-:W-:-:S11]  /*3290*/  ISETP.GE.OR P0, PT, R11, R8, P0 ;  /* 0x000000080b00720c */ /* 0x000fd60000706670 */
[----:B------:R-:W2:Y:S01]  /*32a0*/  @!P4 LDG.E R12, desc[UR36][R14.64] ;  /* 0x000000240e0cc981 */ /* 0x000ea2000c1e1900 */
[----:B------:R-:W2:Y:S03]  /*32b0*/  @!P4 LDC R13, c[0x0][0x288] ;  /* 0x0000a200ff0dcb82 */ /* 0x000ea60000000800 */
[----:B------:R0:W4:Y:S05]  /*32c0*/  @!P0 LDG.E R86, desc[UR36][R14.64] ;  /* 0x000000240e568981 */ /* 0x00012a000c1e1900 */
[----:B------:R-:W4:Y:S01]  /*32d0*/  @!P0 LDC R93, c[0x0][0x288] ;  /* 0x0000a200ff5d8b82 */ /* 0x000f220000000800 */
[----:B------:R-:W-:-:S02]  /*32e0*/  SEL R75, R75, RZ, P2 ;  /* 0x000000ff4b4b7207 */ /* 0x000fc40001000000 */
[----:B------:R-:W-:-:S05]  /*32f0*/  SEL R74, R74, RZ, P2 ;  /* 0x000000ff4a4a7207 */ /* 0x000fca0001000000 */
[----:B0-----:R-:W0:Y:S01]  /*3300*/  @!P0 LDC.64 R14, c[0x0][0x248] ;  /* 0x00009200ff0e8b82 */ /* 0x001e220000000a00 */
[----:B------:R1:W3:Y:S01]  /*3310*/  @!P1 LDG.E.64 R74, desc[UR36][R84.64] ;  /* 0x00000024544a9981 */ /* 0x0002e2000c1e1b00 */
[----:B------:R-:W-:Y:S02]  /*3320*/  SEL R77, R77, RZ, P2 ;  /* 0x000000ff4d4d7207 */ /* 0x000fe40001000000 */
[----:B------:R-:W-:Y:S02]  /*3330*/  SEL R76, R76, RZ, P2 ;  /* 0x000000ff4c4c7207 */ /* 0x000fe40001000000 */
[----:B------:R-:W-:Y:S02]  /*3340*/  SEL R79, R79, RZ, P2 ;  /* 0x000000ff4f4f7207 */ /* 0x000fe40001000000 */
[----:B------:R-:W-:Y:S02]  /*3350*/  SEL R78, R78, RZ, P2 ;  /* 0x000000ff4e4e7207 */ /* 0x000fe40001000000 */
[----:B------:R-:W3:Y:S01]  /*3360*/  @!P3 LDG.E.64 R76, desc[UR36][R88.64] ;  /* 0x00000024584cb981 */ /* 0x000ee2000c1e1b00 */
[----:B------:R-:W-:-:S02]  /*3370*/  ISETP.NE.U32.AND P1, PT, RZ, UR8, PT ;  /* 0x00000008ff007c0c */ /* 0x000fc4000bf25070 */
[----:B------:R-:W-:Y:S02]  /*3380*/  SEL R81, R81, RZ, P2 ;  /* 0x000000ff51517207 */ /* 0x000fe40001000000 */
[----:B------:R-:W-:Y:S02]  /*3390*/  SEL R80, R80, RZ, P2 ;  /* 0x000000ff50507207 */ /* 0x000fe40001000000 */
[----:B------:R-:W-:Y:S02]  /*33a0*/  ISETP.NE.AND.EX P1, PT, RZ, UR9, PT, P1 ;  /* 0x00000009ff007c0c */ /* 0x000fe4000bf25310 */
[----:B------:R-:W-:Y:S01]  /*33b0*/  MOV R90, UR9 ;  /* 0x00000009005a7c02 */ /* 0x000fe20008000f00 */
[----:B--2---:R-:W-:Y:S02]  /*33c0*/  @!P4 IMAD R92, R12, R13, RZ ;  /* 0x0000000d0c5cc224 */ /* 0x004fe400078e02ff */
[----:B------:R-:W2:Y:S02]  /*33d0*/  @!P4 LDC.64 R12, c[0x0][0x248] ;  /* 0x00009200ff0ccb82 */ /* 0x000ea40000000a00 */
[----:B------:R-:W-:-:S02]  /*33e0*/  @!P4 IMAD R92, R92, 0x50, RZ ;  /* 0x000000505c5cc824 */ /* 0x000fc400078e02ff */
[----:B----4-:R-:W-:Y:S02]  /*33f0*/  @!P0 IMAD R86, R86, R93, RZ ;  /* 0x0000005d56568224 */ /* 0x010fe400078e02ff */
[----:B------:R-:W-:Y:S02]  /*3400*/  @!P4 IMAD R92, R92, UR7, R87 ;  /* 0x000000075c5ccc24 */ /* 0x000fe4000f8e0257 */
[----:B------:R-:W-:-:S04]  /*3410*/  @!P0 IMAD R86, R86, 0x50, RZ ;  /* 0x0000005056568824 */ /* 0x000fc800078e02ff */
[----:B------:R-:W-:Y:S01]  /*3420*/  @!P0 IMAD R86, R86, UR7, R11 ;  /* 0x0000000756568c24 */ /* 0x000fe2000f8e020b */
[----:B------:R-:W-:-:S04]  /*3430*/  @!P4 IADD3 R11, P5, R7, R92, RZ ;  /* 0x0000005c070bc210 */ /* 0x000fc80007fbe0ff */
[----:B------:R-:W-:Y:S02]  /*3440*/  @!P4 LEA.HI.X.SX32 R92, R92, R17, 0x1, P5 ;  /* 0x000000115c5cc211 */ /* 0x000fe400028f0eff */
[----:B--2---:R-:W-:-:S04]  /*3450*/  @!P4 LEA R12, P5, R11, R12, 0x1 ;  /* 0x0000000c0b0cc211 */ /* 0x004fc800078a08ff */
[----:B------:R-:W-:Y:S02]  /*3460*/  @!P4 LEA.HI.X R13, R11, R13, R92, 0x1, P5 ;  /* 0x0000000d0b0dc211 */ /* 0x000fe400028f0c5c */
[----:B------:R-:W-:-:S03]  /*3470*/  @!P0 IADD3 R11, P5, R7, R86, RZ ;  /* 0x00000056070b8210 */ /* 0x000fc60007fbe0ff */
[----:B------:R2:W4:Y:S01]  /*3480*/  @!P4 LDG.E.64 R78, desc[UR36][R12.64] ;  /* 0x000000240c4ec981 */ /* 0x000522000c1e1b00 */
[----:B------:R-:W-:Y:S02]  /*3490*/  @!P0 LEA.HI.X.SX32 R86, R86, R17, 0x1, P5 ;  /* 0x0000001156568211 */ /* 0x000fe400028f0eff */
[----:B0-----:R-:W-:-:S04]  /*34a0*/  @!P0 LEA R14, P5, R11, R14, 0x1 ;  /* 0x0000000e0b0e8211 */ /* 0x001fc800078a08ff */
[----:B------:R-:W-:-:S05]  /*34b0*/  @!P0 LEA.HI.X R15, R11, R15, R86, 0x1, P5 ;  /* 0x0000000f0b0f8211 */ /* 0x000fca00028f0c56 */
[----:B------:R0:W4:Y:S01]  /*34c0*/  @!P0 LDG.E.64 R80, desc[UR36][R14.64] ;  /* 0x000000240e508981 */ /* 0x000122000c1e1b00 */
[----:B------:R-:W-:Y:S01]  /*34d0*/  IMAD.U32 R86, RZ, RZ, UR8 ;  /* 0x00000008ff567e24 */ /* 0x000fe2000f8e00ff */
[----:B------:R-:W-:-:S04]  /*34e0*/  @P1 SHF.R.S32.HI R11, RZ, 0x1f, R9 ;  /* 0x0000001fff0b1819 */ /* 0x000fc80000011409 */
[----:B-1----:R-:W-:-:S04]  /*34f0*/  @P1 IADD3 R84, P2, P3, R9, UR44, R86 ;  /* 0x0000002c09541c10 */ /* 0x002fc8000fb5e056 */
[----:B------:R-:W-:-:S05]  /*3500*/  @P1 IADD3.X R85, R11, UR45, R90, P2, P3 ;  /* 0x0000002d0b551c10 */ /* 0x000fca00097e645a */
[----:B------:R-:W4:Y:S01]  /*3510*/  @P1 LDG.E.U8 R84, desc[UR36][R84.64] ;  /* 0x0000002454541981 */ /* 0x000f22000c1e1100 */
[----:B-----5:R-:W-:-:S06]  /*3520*/  HMUL2 R11, R48, R72 ;  /* 0x00000048300b7232 */ /* 0x020fcc0000000000 */
[----:B------:R-:W-:-:S08]  /*3530*/  HFMA2.MMA R11, R46, R50, R11 ;  /* 0x000000322e0b7235 */ /* 0x000fd0000000000b */
[----:B------:R-:W-:-:S08]  /*3540*/  HFMA2.MMA R11, R44, R52, R11 ;  /* 0x000000342c0b7235 */ /* 0x000fd0000000000b */
[----:B------:R-:W-:-:S08]  /*3550*/  HFMA2.MMA R11, R42, R54, R11 ;  /* 0x000000362a0b7235 */ /* 0x000fd0000000000b */
[----:B------:R-:W-:-:S08]  /*3560*/  HFMA2.MMA R11, R40, R56, R11 ;  /* 0x00000038280b7235 */ /* 0x000fd0000000000b */
[----:B------:R-:W-:-:S08]  /*3570*/  HFMA2.MMA R11, R38, R58, R11 ;  /* 0x0000003a260b7235 */ /* 0x000fd0000000000b */
[----:B------:R-:W-:Y:S02]  /*3580*/  HFMA2.MMA R11, R36, R60, R11 ;  /* 0x0000003c240b7235 */ /* 0x000fe4000000000b */
[----:B--2---:R-:W-:-:S06]  /*3590*/  HFMA2.MMA R12, R49, R73, -RZ ;  /* 0x00000049310c7235 */ /* 0x004fcc00001000ff */
[----:B------:R-:W-:-:S08]  /*35a0*/  HFMA2.MMA R11, R34, R62, R11 ;  /* 0x0000003e220b7235 */ /* 0x000fd0000000000b */
[----:B0-----:R-:W-:Y:S01]  /*35b0*/  HFMA2.MMA R15, R32, R64, R11 ;  /* 0x00000040200f7235 */ /* 0x001fe2000000000b */
[----:B------:R-:W-:-:S04]  /*35c0*/  HFMA2 R12, R47, R51, R12 ;  /* 0x000000332f0c7231 */ /* 0x000fc8000000000c */
[----:B------:R-:W-:-:S03]  /*35d0*/  HFMA2 R12, R45, R53, R12 ;  /* 0x000000352d0c7231 */ /* 0x000fc6000000000c */
[----:B------:R-:W-:Y:S01]  /*35e0*/  HFMA2.MMA R14, R30, R66, R15 ;  /* 0x000000421e0e7235 */ /* 0x000fe2000000000f */
[----:B------:R-:W-:-:S04]  /*35f0*/  HFMA2 R12, R43, R55, R12 ;  /* 0x000000372b0c7231 */ /* 0x000fc8000000000c */
[----:B------:R-:W-:-:S03]  /*3600*/  HFMA2 R12, R41, R57, R12 ;  /* 0x00000039290c7231 */ /* 0x000fc6000000000c */
[----:B---3--:R-:W-:Y:S01]  /*3610*/  HFMA2.MMA R13, R28, R68, R14 ;  /* 0x000000441c0d7235 */ /* 0x008fe2000000000e */
        /* <DEDUP_REMOVED lines=10> */
[----:B------:R-:W-:-:S04]  /*36c0*/  HFMA2 R12, R25, R75, R12 ;  /* 0x0000004b190c7231 */ /* 0x000fc8000000000c */
[----:B------:R-:W-:Y:S01]  /*36d0*/  HFMA2 R12, R23, R77, R12 ;  /* 0x0000004d170c7231 */ /* 0x000fe2000000000c */
[----:B------:R-:W-:Y:S01]  /*36e0*/  UMOV UR4, 0xffffffff ;  /* 0xffffffff00047882 */ /* 0x000fe20000000000 */
[----:B----4-:R-:W-:Y:S02]  /*36f0*/  HFMA2.MMA R11, R20, R78, R11 ;  /* 0x0000004e140b7235 */ /* 0x010fe4000000000b */
[----:B------:R-:W-:-:S06]  /*3700*/  HFMA2 R12, R21, R79, R12 ;  /* 0x0000004f150c7231 */ /* 0x000fcc000000000c */
[----:B------:R-:W-:Y:S01]  /*3710*/  HFMA2.MMA R11, R18, R80, R11 ;  /* 0x00000050120b7235 */ /* 0x000fe2000000000b */
[----:B------:R-:W-:-:S09]  /*3720*/  HFMA2 R12, R19, R81, R12 ;  /* 0x00000051130c7231 */ /* 0x000fd2000000000c */
[----:B------:R-:W-:-:S05]  /*3730*/  HADD2 R11, R11, R12 ;  /* 0x0000000c0b0b7230 */ /* 0x000fca0000000000 */
[--C-:B------:R-:W-:Y:S02]  /*3740*/  HADD2.F32 R13, -RZ, R11.reuse.H0_H0 ;  /* 0x2000000bff0d7230 */ /* 0x100fe40000004100 */
[----:B------:R-:W-:Y:S01]  /*3750*/  HADD2.F32 R12, -RZ, R11.H1_H1 ;  /* 0x3000000bff0c7230 */ /* 0x000fe20000004100 */
[----:B------:R-:W-:-:S04]  /*3760*/  ISETP.NE.AND P0, PT, R84, RZ, P1 ;  /* 0x000000ff5400720c */ /* 0x000fc80000f05270 */
[----:B------:R-:W-:Y:S01]  /*3770*/  FADD.FTZ R13, R13, R12 ;  /* 0x0000000c0d0d7221 */ /* 0x000fe20000010000 */
[----:B------:R-:W-:Y:S08]  /*3780*/  BRA.DIV UR4, `(.L_x_2308) ;  /* 0x0000003604987947 */ /* 0x000ff0000b800000 */
[----:B------:R0:W1:Y:S02]  /*3790*/  SHFL.BFLY PT, R14, R13, 0x1, 0x1f ;  /* 0x0c201f000d0e7f89 */ /* 0x00006400000e0000 */
.L_x_2363:
[----:B------:R-:W-:Y:S01]  /*37a0*/  LOP3.LUT P1, RZ, R16, 0x1, RZ, 0xc0, !PT ;  /* 0x0000000110ff7812 */ /* 0x000fe2000782c0ff */
[----:B-1----:R-:W-:Y:S01]  /*37b0*/  FADD.FTZ R14, R13, R14 ;  /* 0x0000000e0d0e7221 */ /* 0x002fe20000010000 */
[----:B------:R-:W-:Y:S02]  /*37c0*/  BSSY B1, `(.L_x_2309) ;  /* 0x000001e000017945 */ /* 0x000fe40003800000 */
[----:B------:R-:W-:Y:S01]  /*37d0*/  ISETP.GE.OR P1, PT, R9, UR40, P1 ;  /* 0x0000002809007c0c */ /* 0x000fe20008f26670 */
[----:B------:R-:W-:-:S12]  /*37e0*/  FMUL.FTZ R14, R14, UR14 ;  /* 0x0000000e0e0e7c20 */ /* 0x000fd80008410000 */
[----:B------:R-:W-:Y:S05]  /*37f0*/  @P1 BRA `(.L_x_2310) ;  /* 0x0000000000681947 */ /* 0x000fea0003800000 */
[----:B------:R-:W-:-:S04]  /*3800*/  ISETP.NE.U32.AND P1, PT, RZ, UR16, PT ;  /* 0x00000010ff007c0c */ /* 0x000fc8000bf25070 */
[----:B------:R-:W-:Y:S02]  /*3810*/  ISETP.NE.AND.EX P2, PT, RZ, UR17, PT, P1 ;  /* 0x00000011ff007c0c */ /* 0x000fe4000bf45310 */
[----:B------:R-:W-:-:S04]  /*3820*/  ISETP.NE.U32.AND P1, PT, RZ, UR12, PT ;  /* 0x0000000cff007c0c */ /* 0x000fc8000bf25070 */
[----:B------:R-:W-:-:S07]  /*3830*/  ISETP.NE.AND.EX P1, PT, RZ, UR13, PT, P1 ;  /* 0x0000000dff007c0c */ /* 0x000fce000bf25310 */
[----:B------:R-:W1:Y:S06]  /*3840*/  @P2 LDC R11, c[0x0][0x2d0] ;  /* 0x0000b400ff0b2b82 */ /* 0x000e6c0000000800 */
[----:B------:R-:W2:Y:S02]  /*3850*/  @P1 LDG.E.U16 R15, desc[UR36][R82.64] ;  /* 0x00000024520f1981 */ /* 0x000ea4000c1e1500 */
[----:B0-----:R-:W0:Y:S01]  /*3860*/  @P2 LDC.64 R12, c[0x0][0x2c8] ;  /* 0x0000b200ff0c2b82 */ /* 0x001e220000000a00 */
[----:B-1----:R-:W-:-:S04]  /*3870*/  @P2 IMAD R11, R6, R11, R9 ;  /* 0x0000000b060b2224 */ /* 0x002fc800078e0209 */
[----:B0-----:R-:W-:-:S06]  /*3880*/  @P2 IMAD.WIDE R12, R11, 0x2, R12 ;  /* 0x000000020b0c2825 */ /* 0x001fcc00078e020c */
[----:B------:R0:W3:Y:S01]  /*3890*/  @P2 LDG.E.U16 R12, desc[UR36][R12.64] ;  /* 0x000000240c0c2981 */ /* 0x0000e2000c1e1500 */
[----:B------:R-:W1:Y:S01]  /*38a0*/  S2UR UR6, SR_CgaCtaId ;  /* 0x00000000000679c3 */ /* 0x000e620000008800 */
[----:B------:R-:W-:Y:S01]  /*38b0*/  @P1 ISETP.GE.AND P3, PT, R9, R10, PT ;  /* 0x0000000a0900120c */ /* 0x000fe20003f66270 */
[----:B------:R-:W-:-:S03]  /*38c0*/  UMOV UR4, 0x400 ;  /* 0x0000040000047882 */ /* 0x000fc60000000000 */
[----:B------:R-:W-:Y:S01]  /*38d0*/  @P1 SEL R84, RZ, UR39, P3 ;  /* 0x00000027ff541c07 */ /* 0x000fe20009800000 */
[----:B------:R-:W-:-:S03]  /*38e0*/  UIADD3 UR4, UR4, 0x120, URZ ;  /* 0x0000012004047890 */ /* 0x000fc6000fffe03f */
[----:B------:R-:W-:Y:S01]  /*38f0*/  @P1 IADD3 R84, R84, -UR40, R9 ;  /* 0x8000002854541c10 */ /* 0x000fe2000fffe009 */
[----:B------:R-:W-:-:S03]  /*3900*/  VIADD R85, R9, -UR42 ;  /* 0x8000002a09557c36 */ /* 0x000fc60008000000 */
[----:B0-----:R-:W-:Y:S01]  /*3910*/  @P1 I2FP.F32.S32 R13, R84 ;  /* 0x00000054000d1245 */ /* 0x001fe20000201400 */
[----:B-1----:R-:W-:-:S06]  /*3920*/  ULEA UR4, UR6, UR4, 0x18 ;  /* 0x0000000406047291 */ /* 0x002fcc000f8ec03f */
[----:B------:R-:W-:Y:S01]  /*3930*/  LEA R85, R85, UR4, 0x2 ;  /* 0x0000000455557c11 */ /* 0x000fe2000f8e10ff */
[----:B--2---:R-:W-:Y:S02]  /*3940*/  @P1 HADD2.F32 R15, -RZ, R15.H0_H0 ;  /* 0x2000000fff0f1230 */ /* 0x004fe40000004100 */
[----:B---3--:R-:W-:-:S05]  /*3950*/  @P2 HADD2.F32 R11, -RZ, R12.H0_H0 ;  /* 0x2000000cff0b2230 */ /* 0x008fca0000004100 */
[----:B------:R-:W-:-:S04]  /*3960*/  @P2 FADD.FTZ R14, R14, R11 ;  /* 0x0000000b0e0e2221 */ /* 0x000fc80000010000 */
[----:B------:R-:W-:-:S05]  /*3970*/  @P1 FFMA.FTZ R14, R13, R15, R14 ;  /* 0x0000000f0d0e1223 */ /* 0x000fca000001000e */
[----:B------:R1:W-:Y:S01]  /*3980*/  STS [R85], R14 ;  /* 0x0000000e55007388 */ /* 0x0003e20000000800 */
[----:B------:R-:W-:-:S07]  /*3990*/  @!P0 FMNMX.FTZ R0, R0, R14, !PT ;  /* 0x0000000e00008209 */ /* 0x000fce0007810000 */
.L_x_2310:
[----:B------:R-:W-:Y:S05]  /*39a0*/  BSYNC B1 ;  /* 0x0000000000017941 */ /* 0x000fea0003800000 */
.L_x_2309:
[----:B------:R-:W-:-:S04]  /*39b0*/  IADD3 R9, R9, 0x40, RZ ;  /* 0x0000004009097810 */ /* 0x000fc80007ffe0ff */
[----:B------:R-:W-:-:S13]  /*39c0*/  ISETP.GE.AND P0, PT, R9, UR5, PT ;  /* 0x0000000509007c0c */ /* 0x000fda000bf06270 */
[----:B------:R-:W-:Y:S05]  /*39d0*/  @!P0 BRA `(.L_x_2311) ;  /* 0xffffffe800588947 */ /* 0x000fea000383ffff */
.L_x_2307:
[----:B------:R-:W-:Y:S05]  /*39e0*/  BSYNC B0 ;  /* 0x0000000000007941 */ /* 0x000fea0003800000 */
.L_x_2306:
[----:B------:R-:W-:-:S03]  /*39f0*/  UMOV UR4, 0xffffffff ;  /* 0xffffffff00047882 */ /* 0x000fc60000000000 */
[----:B------:R-:W-:Y:S05]  /*3a00*/  BRA.DIV UR4, `(.L_x_2312) ;  /* 0x00000036041c7947 */ /* 0x000fea000b800000 */
[----:B-1----:R-:W0:Y:S02]  /*3a10*/  SHFL.BFLY PT, R14, R0, 0x10, 0x1f ;  /* 0x0e001f00000e7f89 */ /* 0x002e2400000e0000 */
[----:B0-----:R-:W-:-:S05]  /*3a20*/  FMNMX.FTZ R13, R14, R0, !PT ;  /* 0x000000000e0d7209 */ /* 0x001fca0007810000 */
[----:B------:R-:W0:Y:S02]  /*3a30*/  SHFL.BFLY PT, R14, R13, 0x8, 0x1f ;  /* 0x0d001f000d0e7f89 */ /* 0x000e2400000e0000 */
[----:B0-----:R-:W-:-:S05]  /*3a40*/  FMNMX.FTZ R3, R13, R14, !PT ;  /* 0x0000000e0d037209 */ /* 0x001fca0007810000 */
[----:B------:R-:W0:Y:S02]  /*3a50*/  SHFL.BFLY PT, R14, R3, 0x4, 0x1f ;  /* 0x0c801f00030e7f89 */ /* 0x000e2400000e0000 */
[----:B0-----:R-:W-:-:S05]  /*3a60*/  FMNMX.FTZ R5, R3, R14, !PT ;  /* 0x0000000e03057209 */ /* 0x001fca0007810000 */
[----:B------:R0:W1:Y:S02]  /*3a70*/  SHFL.BFLY PT, R14, R5, 0x2, 0x1f ;  /* 0x0c401f00050e7f89 */ /* 0x00006400000e0000 */
.L_x_2369:
[----:B------:R-:W-:Y:S01]  /*3a80*/  SHF.R.S32.HI R3, RZ, 0x1f, R16 ;  /* 0x0000001fff037819 */ /* 0x000fe20000011410 */
[----:B------:R-:W-:Y:S05]  /*3a90*/  WARPSYNC.ALL ;  /* 0x0000000000007948 */ /* 0x000fea0003800000 */
[----:B------:R-:W-:-:S04]  /*3aa0*/  LEA.HI R0, R3, R16, RZ, 0x5 ;  /* 0x0000001003007211 */ /* 0x000fc800078f28ff */
[----:B------:R-:W-:-:S05]  /*3ab0*/  LOP3.LUT R7, R0, 0xffffffe0, RZ, 0xc0, !PT ;  /* 0xffffffe000077812 */ /* 0x000fca00078ec0ff */
[----:B------:R-:W-:-:S05]  /*3ac0*/  IMAD.IADD R7, R16, 0x1, -R7 ;  /* 0x0000000110077824 */ /* 0x000fca00078e0a07 */
[----:B------:R-:W-:-:S13]  /*3ad0*/  ISETP.NE.AND P0, PT, R7, RZ, PT ;  /* 0x000000ff0700720c */ /* 0x000fda0003f05270 */
[----:B------:R-:W4:Y:S01]  /*3ae0*/  @!P0 S2R R6, SR_CgaCtaId ;  /* 0x0000000000068919 */ /* 0x000f220000008800 */
[----:B------:R-:W-:Y:S02]  /*3af0*/  @!P0 MOV R9, 0x400 ;  /* 0x0000040000098802 */ /* 0x000fe40000000f00 */
[----:B------:R-:W-:Y:S02]  /*3b00*/  @!P0 SHF.R.S32.HI R0, RZ, 0x5, R0 ;  /* 0x00000005ff008819 */ /* 0x000fe40000011400 */
[----:B01----:R-:W-:Y:S02]  /*3b10*/  @!P0 FMNMX.FTZ R5, R5, R14, !PT ;  /* 0x0000000e05058209 */ /* 0x003fe40007810000 */
[----:B----4-:R-:W-:-:S04]  /*3b20*/  @!P0 LEA R9, R6, R9, 0x18 ;  /* 0x0000000906098211 */ /* 0x010fc800078ec0ff */
[----:B------:R-:W-:-:S05]  /*3b30*/  @!P0 LEA R0, R0, R9, 0x2 ;  /* 0x0000000900008211 */ /* 0x000fca00078e10ff */
[----:B------:R0:W-:Y:S01]  /*3b40*/  @!P0 STS [R0], R5 ;  /* 0x0000000500008388 */ /* 0x0001e20000000800 */
[----:B------:R-:W-:Y:S01]  /*3b50*/  BAR.SYNC.DEFER_BLOCKING 0x0 ;  /* 0x0000000000007b1d */ /* 0x000fe20000010000 */
[----:B------:R-:W-:Y:S01]  /*3b60*/  ISETP.GT.AND P0, PT, R7, 0x3, PT ;  /* 0x000000030700780c */ /* 0x000fe20003f04270 */
[----:B------:R-:W-:Y:S01]  /*3b70*/  VIADD R8, R16, UR42 ;  /* 0x0000002a10087c36 */ /* 0x000fe20008000000 */
[----:B------:R-:W-:-:S03]  /*3b80*/  HFMA2.MMA R9, -RZ, RZ, 0, 0 ;  /* 0x00000000ff097435 */ /* 0x000fc600000001ff */
[----:B------:R-:W-:Y:S01]  /*3b90*/  ULDC.64 UR6, c[0x0][0x2b0] ;  /* 0x0000ac0000067ab9 */ /* 0x000fe20000000a00 */
[----:B------:R-:W-:Y:S01]  /*3ba0*/  ISETP.GT.AND P1, PT, R8, UR40, PT ;  /* 0x0000002808007c0c */ /* 0x000fe2000bf24270 */
[----:B------:R-:W-:Y:S06]  /*3bb0*/  BSSY B0, `(.L_x_2313) ;  /* 0x000002d000007945 */ /* 0x000fec0003800000 */
        /* <DEDUP_REMOVED lines=12> */
[----:B------:R-:W4:Y:S01]  /*3c80*/  S2R R5, SR_CgaCtaId ;  /* 0x0000000000057919 */ /* 0x000f220000008800 */
[----:B------:R-:W-:Y:S01]  /*3c90*/  MOV R0, 0x400 ;  /* 0x0000040000007802 */ /* 0x000fe20000000f00 */
[----:B------:R-:W-:Y:S01]  /*3ca0*/  ULDC.64 UR4, c[0x0][0x2b0] ;  /* 0x0000ac0000047ab9 */ /* 0x000fe20000000a00 */
[----:B------:R-:W-:Y:S02]  /*3cb0*/  MOV R9, RZ ;  /* 0x000000ff00097202 */ /* 0x000fe40000000f00 */
[----:B------:R-:W-:Y:S01]  /*3cc0*/  ISETP.NE.U32.AND P0, PT, RZ, UR4, PT ;  /* 0x00000004ff007c0c */ /* 0x000fe2000bf05070 */
[----:B------:R-:W-:-:S03]  /*3cd0*/  VIADD R0, R0, 0x120 ;  /* 0x0000012000007836 */ /* 0x000fc60000000000 */
[----:B------:R-:W-:Y:S02]  /*3ce0*/  ISETP.NE.AND.EX P0, PT, RZ, UR5, PT, P0 ;  /* 0x00000005ff007c0c */ /* 0x000fe4000bf05300 */
[----:B----4-:R-:W-:Y:S01]  /*3cf0*/  LEA R14, R5, R0, 0x18 ;  /* 0x00000000050e7211 */ /* 0x010fe200078ec0ff */
[----:B------:R-:W-:-:S10]  /*3d00*/  IMAD.MOV.U32 R0, RZ, RZ, R8 ;  /* 0x000000ffff007224 */ /* 0x000fd400078e0008 */
.L_x_2318:
[----:B----4-:R-:W-:Y:S01]  /*3d10*/  IADD3 R5, R0, -UR42, RZ ;  /* 0x8000002a00057c10 */ /* 0x010fe2000fffe0ff */
[----:B------:R-:W-:Y:S04]  /*3d20*/  BSSY B1, `(.L_x_2315) ;  /* 0x0000010000017945 */ /* 0x000fe80003800000 */
[----:B------:R-:W-:Y:S01]  /*3d30*/  IMAD R11, R5, 0x4, R14 ;  /* 0x00000004050b7824 */ /* 0x000fe200078e020e */
[----:B------:R-:W-:Y:S06]  /*3d40*/  @!P0 BRA `(.L_x_2316) ;  /* 0x0000000000248947 */ /* 0x000fec0003800000 */
[----:B------:R-:W-:Y:S01]  /*3d50*/  MOV R7, UR6 ;  /* 0x0000000600077c02 */ /* 0x000fe20008000f00 */
[----:B------:R-:W-:Y:S01]  /*3d60*/  IMAD.U32 R10, RZ, RZ, UR7 ;  /* 0x00000007ff0a7e24 */ /* 0x000fe2000f8e00ff */
[----:B------:R-:W-:Y:S02]  /*3d70*/  SHF.R.S32.HI R5, RZ, 0x1f, R0 ;  /* 0x0000001fff057819 */ /* 0x000fe40000011400 */
[----:B0-----:R-:W-:-:S04]  /*3d80*/  IADD3 R6, P2, P3, R0, UR44, R7 ;  /* 0x0000002c00067c10 */ /* 0x001fc8000fb5e007 */
[----:B------:R-:W-:-:S05]  /*3d90*/  IADD3.X R7, R5, UR45, R10, P2, P3 ;  /* 0x0000002d05077c10 */ /* 0x000fca00097e640a */
[----:B------:R-:W4:Y:S02]  /*3da0*/  LDG.E.U8 R6, desc[UR36][R6.64] ;  /* 0x0000002406067981 */ /* 0x000f24000c1e1100 */
[----:B----4-:R-:W-:-:S13]  /*3db0*/  ISETP.NE.AND P2, PT, R6, RZ, PT ;  /* 0x000000ff0600720c */ /* 0x010fda0003f45270 */
[----:B------:R-:W-:Y:S01]  /*3dc0*/  @P2 MOV R10, RZ ;  /* 0x000000ff000a2202 */ /* 0x000fe20000000f00 */
[----:B------:R-:W-:Y:S06]  /*3dd0*/  @P2 BRA `(.L_x_2317) ;  /* 0x0000000000102947 */ /* 0x000fec0003800000 */
.L_x_2316:
[----:B------:R-:W1:Y:S02]  /*3de0*/  LDS R5, [R11] ;  /* 0x000000000b057984 */ /* 0x000e640000000800 */
[----:B-1----:R-:W-:-:S04]  /*3df0*/  FADD.FTZ R5, -R12, R5 ;  /* 0x000000050c057221 */ /* 0x002fc80000010100 */
[----:B------:R-:W-:-:S04]  /*3e00*/  FMUL.FTZ R5, R5, 1.4426950216293334961 ;  /* 0x3fb8aa3b05057820 */ /* 0x000fc80000410000 */
[----:B------:R4:W1:Y:S03]  /*3e10*/  MUFU.EX2 R10, R5 ;  /* 0x00000005000a7308 */ /* 0x0008660000000800 */
.L_x_2317:
[----:B------:R-:W-:Y:S05]  /*3e20*/  BSYNC B1 ;  /* 0x0000000000017941 */ /* 0x000fea0003800000 */
.L_x_2315:
[----:B-1----:R1:W-:Y:S01]  /*3e30*/  STS [R11], R10 ;  /* 0x0000000a0b007388 */ /* 0x0023e20000000800 */
[----:B------:R-:W-:Y:S02]  /*3e40*/  VIADD R0, R0, 0x80 ;  /* 0x0000008000007836 */ /* 0x000fe40000000000 */
[----:B------:R-:W-:-:S03]  /*3e50*/  FADD.FTZ R9, R10, R9 ;  /* 0x000000090a097221 */ /* 0x000fc60000010000 */
[----:B------:R-:W-:-:S13]  /*3e60*/  ISETP.GT.AND P2, PT, R0, UR40, PT ;  /* 0x0000002800007c0c */ /* 0x000fda000bf44270 */
[----:B-1----:R-:W-:Y:S05]  /*3e70*/  @!P2 BRA `(.L_x_2318) ;  /* 0xfffffffc00a4a947 */ /* 0x002fea000383ffff */
.L_x_2314:
[----:B------:R-:W-:Y:S05]  /*3e80*/  BSYNC B0 ;  /* 0x0000000000007941 */ /* 0x000fea0003800000 */
.L_x_2313:
[----:B------:R-:W5:Y:S01]  /*3e90*/  SHFL.BFLY PT, R0, R9, 0x10, 0x1f ;  /* 0x0e001f0009007f89 */ /* 0x000f6200000e0000 */
[----:B------:R-:W-:Y:S01]  /*3ea0*/  LOP3.LUT P0, R11, R16, 0x1f, RZ, 0xc0, !PT ;  /* 0x0000001f100b7812 */ /* 0x000fe2000780c0ff */
[----:B------:R-:W0:Y:S01]  /*3eb0*/  S2UR UR7, SR_CgaCtaId ;  /* 0x00000000000779c3 */ /* 0x000e220000008800 */
[----:B------:R-:W-:Y:S01]  /*3ec0*/  UMOV UR6, 0x400 ;  /* 0x0000040000067882 */ /* 0x000fe20000000000 */
[----:B------:R-:W-:Y:S01]  /*3ed0*/  ULDC UR8, c[0x0][0x29c] ;  /* 0x0000a70000087ab9 */ /* 0x000fe20000000800 */
[----:B------:R-:W-:Y:S01]  /*3ee0*/  ISETP.GT.U32.AND P2, PT, R11, 0x3, PT ;  /* 0x000000030b00780c */ /* 0x000fe20003f44070 */
[----:B------:R-:W-:Y:S01]  /*3ef0*/  ULDC UR9, c[0x0][0x284] ;  /* 0x0000a10000097ab9 */ /* 0x000fe20000000800 */
[----:B------:R-:W-:Y:S01]  /*3f00*/  ULDC.U8 UR5, c[0x0][0x31c] ;  /* 0x0000c70000057ab9 */ /* 0x000fe20000000000 */
[----:B------:R-:W-:Y:S01]  /*3f10*/  ULDC.64 UR12, c[0x0][0x310] ;  /* 0x0000c400000c7ab9 */ /* 0x000fe20000000a00 */
[----:B------:R-:W-:Y:S05]  /*3f20*/  BSSY B0, `(.L_x_2319) ;  /* 0x0000041000007945 */ /* 0x000fea0003800000 */
[----:B------:R-:W-:-:S04]  /*3f30*/  VOTEU.ALL UP0, P0 ;  /* 0x00000000003f7886 */ /* 0x000fc80000000000 */
[----:B-1----:R-:W1:Y:S01]  /*3f40*/  @!P2 S2R R12, SR_CgaCtaId ;  /* 0x00000000000ca919 */ /* 0x002e620000008800 */
[----:B-----5:R-:W-:Y:S01]  /*3f50*/  FADD.FTZ R0, R0, R9 ;  /* 0x0000000900007221 */ /* 0x020fe20000010000 */
[----:B0-----:R-:W-:Y:S02]  /*3f60*/  @!UP0 ULEA UR4, UR7, UR6, 0x18 ;  /* 0x0000000607048291 */ /* 0x001fe4000f8ec03f */
[----:B------:R-:W-:Y:S02]  /*3f70*/  UISETP.LT.AND UP0, UPT, UR9, UR8, UPT ;  /* 0x000000080900728c */ /* 0x000fe4000bf01270 */
[----:B----4-:R-:W0:Y:S01]  /*3f80*/  SHFL.BFLY PT, R5, R0, 0x8, 0x1f ;  /* 0x0d001f0000057f89 */ /* 0x010e2200000e0000 */
[----:B------:R-:W-:-:S04]  /*3f90*/  UIADD3 UR6, UR6, 0x120, URZ ;  /* 0x0000012006067890 */ /* 0x000fc8000fffe03f */
[----:B------:R-:W-:Y:S01]  /*3fa0*/  ULEA UR6, UR7, UR6, 0x18 ;  /* 0x0000000607067291 */ /* 0x000fe2000f8ec03f */
[----:B0-----:R-:W-:Y:S01]  /*3fb0*/  FADD.FTZ R5, R0, R5 ;  /* 0x0000000500057221 */ /* 0x001fe20000010000 */
[----:B------:R-:W-:-:S04]  /*3fc0*/  @!P0 SHF.R.U32.HI R0, RZ, 0x3, R16 ;  /* 0x00000003ff008819 */ /* 0x000fc80000011610 */
[----:B------:R-:W0:Y:S02]  /*3fd0*/  SHFL.BFLY PT, R6, R5, 0x4, 0x1f ;  /* 0x0c801f0005067f89 */ /* 0x000e2400000e0000 */
[----:B0-----:R-:W-:Y:S01]  /*3fe0*/  FADD.FTZ R6, R5, R6 ;  /* 0x0000000605067221 */ /* 0x001fe20000010000 */
[----:B------:R-:W-:-:S04]  /*3ff0*/  @!P2 MOV R5, 0x400 ;  /* 0x000004000005a802 */ /* 0x000fc80000000f00 */
[----:B------:R-:W0:Y:S01]  /*4000*/  SHFL.BFLY PT, R7, R6, 0x2, 0x1f ;  /* 0x0c401f0006077f89 */ /* 0x000e2200000e0000 */
[----:B-1----:R-:W-:Y:S02]  /*4010*/  @!P2 LEA R12, R12, R5, 0x18 ;  /* 0x000000050c0ca211 */ /* 0x002fe400078ec0ff */
[----:B------:R-:W-:Y:S02]  /*4020*/  @!P0 LOP3.LUT R5, R0, 0x1ffffffc, RZ, 0xc0, !PT ;  /* 0x1ffffffc00058812 */ /* 0x000fe400078ec0ff */
[----:B------:R-:W-:Y:S01]  /*4030*/  @!P2 LEA R11, R11, R12, 0x2 ;  /* 0x0000000c0b0ba211 */ /* 0x000fe200078e10ff */
[----:B0-----:R-:W-:-:S05]  /*4040*/  FADD.FTZ R7, R6, R7 ;  /* 0x0000000706077221 */ /* 0x001fca0000010000 */
[----:B------:R-:W0:Y:S02]  /*4050*/  SHFL.BFLY PT, R10, R7, 0x1, 0x1f ;  /* 0x0c201f00070a7f89 */ /* 0x000e2400000e0000 */
[----:B0-----:R-:W-:-:S05]  /*4060*/  FADD.FTZ R10, R7, R10 ;  /* 0x0000000a070a7221 */ /* 0x001fca0000010000 */
[----:B------:R-:W-:Y:S01]  /*4070*/  @!P0 STS [R5+UR4+0x10], R10 ;  /* 0x0000100a05008988 */ /* 0x000fe20008000804 */
[----:B------:R-:W-:Y:S02]  /*4080*/  USEL UR4, UR9, UR8, UP0 ;  /* 0x0000000809047287 */ /* 0x000fe40008000000 */
[----:B------:R-:W-:Y:S01]  /*4090*/  UISETP.NE.AND UP0, UPT, UR5, URZ, UPT ;  /* 0x0000003f0500728c */ /* 0x000fe2000bf05270 */
[----:B------:R-:W-:Y:S01]  /*40a0*/  BAR.SYNC.DEFER_BLOCKING 0x0 ;  /* 0x0000000000007b1d */ /* 0x000fe20000010000 */
[----:B------:R-:W-:-:S04]  /*40b0*/  UIADD3 UR4, UR4, 0x4, URZ ;  /* 0x0000000404047890 */ /* 0x000fc8000fffe03f */
[----:B------:R-:W-:-:S04]  /*40c0*/  USHF.R.S32.HI UR5, URZ, 0x1f, UR4 ;  /* 0x0000001f3f057899 */ /* 0x000fc80008011404 */
[----:B------:R-:W-:-:S03]  /*40d0*/  ULEA.HI UR5, UR5, UR4, URZ, 0x2 ;  /* 0x0000000405057291 */ /* 0x000fc6000f8f103f */
[----:B------:R-:W-:Y:S01]  /*40e0*/  @UP0 ULDC UR4, c[0x0][0x318] ;  /* 0x0000c60000040ab9 */ /* 0x000fe20000000800 */
[----:B------:R-:W-:Y:S02]  /*40f0*/  USHF.L.U32 UR5, UR5, 0x2, URZ ;  /* 0x0000000205057899 */ /* 0x000fe4000800063f */
[----:B------:R-:W-:Y:S02]  /*4100*/  @UP0 UIMAD UR4, UR43, UR4, UR8 ;  /* 0x000000042b0402a4 */ /* 0x000fe4000f8e0208 */
[----:B------:R-:W-:Y:S02]  /*4110*/  ULOP3.LUT UR8, UR5, 0xfffffff0, URZ, 0xc0, !UPT ;  /* 0xfffffff005087892 */ /* 0x000fe4000f8ec03f */
[----:B------:R-:W-:Y:S01]  /*4120*/  @UP0 UIMAD UR7, UR4, UR9, URZ ;  /* 0x00000009040702a4 */ /* 0x000fe2000f8e023f */
[----:B------:R-:W-:Y:S02]  /*4130*/  UMOV UR5, URZ ;  /* 0x0000003f00057c82 */ /* 0x000fe40008000000 */
[----:B------:R-:W-:Y:S01]  /*4140*/  UMOV UR4, URZ ;  /* 0x0000003f00047c82 */ /* 0x000fe20008000000 */
[----:B------:R-:W-:Y:S01]  /*4150*/  @UP0 USHF.R.S32.HI UR10, URZ, 0x1f, UR7 ;  /* 0x0000001f3f0a0899 */ /* 0x000fe20008011407 */
[----:B------:R-:W0:Y:S01]  /*4160*/  @!P2 LDS R10, [R11+0x10] ;  /* 0x000010000b0aa984 */ /* 0x000e220000000800 */
[----:B------:R-:W-:Y:S01]  /*4170*/  UIADD3 UR9, UR6, UR8, URZ ;  /* 0x0000000806097290 */ /* 0x000fe2000fffe03f */
[----:B------:R-:W-:-:S04]  /*4180*/  @UP0 UMOV UR4, UR7 ;  /* 0x0000000700040c82 */ /* 0x000fc80008000000 */
[----:B------:R-:W-:Y:S01]  /*4190*/  @UP0 UMOV UR5, UR10 ;  /* 0x0000000a00050c82 */ /* 0x000fe20008000000 */
[----:B0-----:R-:W0:Y:S02]  /*41a0*/  SHFL.BFLY PT, R7, R10, 0x2, 0x1f ;  /* 0x0c401f000a077f89 */ /* 0x001e2400000e0000 */
[----:B0-----:R-:W-:-:S05]  /*41b0*/  FADD.FTZ R7, R7, R10 ;  /* 0x0000000a07077221 */ /* 0x001fca0000010000 */
[----:B------:R-:W0:Y:S02]  /*41c0*/  SHFL.BFLY PT, R0, R7, 0x1, 0x1f ;  /* 0x0c201f0007007f89 */ /* 0x000e2400000e0000 */
[----:B0-----:R-:W-:-:S06]  /*41d0*/  FADD.FTZ R0, R7, R0 ;  /* 0x0000000007007221 */ /* 0x001fcc0000010000 */
[----:B------:R-:W0:Y:S01]  /*41e0*/  SHFL.IDX PT, R0, R0, RZ, 0x1f ;  /* 0x00001fff00007589 */ /* 0x000e2200000e0000 */
[----:B------:R-:W-:Y:S05]  /*41f0*/  @P1 BRA `(.L_x_2320) ;  /* 0x00000000004c1947 */ /* 0x000fea0003800000 */
[----:B0-----:R-:W-:-:S04]  /*4200*/  FADD.FTZ R0, R0, 9.9999999747524270788e-07 ;  /* 0x358637bd00007421 */ /* 0x001fc80000010000 */
[----:B------:R0:W1:Y:S03]  /*4210*/  MUFU.RCP R9, R0 ;  /* 0x0000000000097308 */ /* 0x0000660000001000 */
.L_x_2322:
[----:B0-----:R-:W-:Y:S01]  /*4220*/  VIADD R5, R8, -UR42 ;  /* 0x8000002a08057c36 */ /* 0x001fe20008000000 */
[----:B------:R-:W-:-:S04]  /*4230*/  PLOP3.LUT P0, PT, PT, PT, UP0, 0x80, 0x0 ;  /* 0x000000000000781c */ /* 0x000fc80003f0f008 */
[C---:B0-----:R-:W-:Y:S02]  /*4240*/  LEA R0, R5.reuse, UR6, 0x2 ;  /* 0x0000000605007c11 */ /* 0x041fe4000f8e10ff */
[----:B------:R-:W-:-:S04]  /*4250*/  LEA R5, R5, UR9, 0x1 ;  /* 0x0000000905057c11 */ /* 0x000fc8000f8e08ff */
[----:B-1----:R-:W1:Y:S02]  /*4260*/  LDS R0, [R0] ;  /* 0x0000000000007984 */ /* 0x002e640000000800 */
[----:B-1----:R-:W-:-:S05]  /*4270*/  FMUL.FTZ R11, R0, R9 ;  /* 0x00000009000b7220 */ /* 0x002fca0000410000 */
[----:B------:R-:W-:-:S05]  /*4280*/  F2FP.F16.F32.PACK_AB R6, RZ, R11 ;  /* 0x0000000bff06723e */ /* 0x000fca00000000ff */
[----:B------:R0:W-:Y:S01]  /*4290*/  STS.U16 [R5], R6 ;  /* 0x0000000605007388 */ /* 0x0001e20000000400 */
[----:B------:R-:W-:Y:S05]  /*42a0*/  @!P0 BRA `(.L_x_2321) ;  /* 0x0000000000148947 */ /* 0x000fea0003800000 */
[----:B------:R-:W-:-:S04]  /*42b0*/  IADD3 R0, P0, R8, UR4, RZ ;  /* 0x0000000408007c10 */ /* 0x000fc8000ff1e0ff */
[----:B0-----:R-:W-:Y:S02]  /*42c0*/  LEA.HI.X.SX32 R5, R8, UR5, 0x1, P0 ;  /* 0x0000000508057c11 */ /* 0x001fe400080f0eff */
[----:B------:R-:W-:-:S04]  /*42d0*/  LEA R6, P0, R0, UR12, 0x2 ;  /* 0x0000000c00067c11 */ /* 0x000fc8000f8010ff */
[----:B------:R-:W-:-:S05]  /*42e0*/  LEA.HI.X R7, R0, UR13, R5, 0x2, P0 ;  /* 0x0000000d00077c11 */ /* 0x000fca00080f1405 */
[----:B------:R1:W-:Y:S04]  /*42f0*/  STG.E desc[UR36][R6.64], R11 ;  /* 0x0000000b06007986 */ /* 0x0003e8000c101924 */
.L_x_2321:
[----:B------:R-:W-:-:S04]  /*4300*/  IADD3 R8, R8, 0x80, RZ ;  /* 0x0000008008087810 */ /* 0x000fc80007ffe0ff */
[----:B------:R-:W-:-:S13]  /*4310*/  ISETP.GT.AND P0, PT, R8, UR40, PT ;  /* 0x0000002808007c0c */ /* 0x000fda000bf04270 */
[----:B------:R-:W-:Y:S05]  /*4320*/  @!P0 BRA `(.L_x_2322) ;  /* 0xfffffffc00bc8947 */ /* 0x000fea000383ffff */
.L_x_2320:
[----:B------:R-:W-:Y:S05]  /*4330*/  BSYNC B0 ;  /* 0x0000000000007941 */ /* 0x000fea0003800000 */
.L_x_2319:
[----:B------:R-:W-:Y:S01]  /*4340*/  USHF.R.S32.HI UR4, URZ, 0x1f, UR40 ;  /* 0x0000001f3f047899 */ /* 0x000fe20008011428 */
[----:B------:R-:W-:Y:S01]  /*4350*/  LEA.HI R3, R3, R16, RZ, 0x4 ;  /* 0x0000001003037211 */ /* 0x000fe200078f20ff */
[----:B------:R-:W-:Y:S01]  /*4360*/  ULDC.64 UR10, c[0x0][0x240] ;  /* 0x00009000000a7ab9 */ /* 0x000fe20000000a00 */
[----:B------:R-:W4:Y:S01]  /*4370*/  LDC R32, c[0x0][0x284] ;  /* 0x0000a100ff207b82 */ /* 0x000f220000000800 */
[----:B------:R-:W-:Y:S01]  /*4380*/  ULEA.HI UR4, UR4, UR40, URZ, 0x3 ;  /* 0x0000002804047291 */ /* 0x000fe2000f8f183f */
[----:B0-----:R-:W-:Y:S02]  /*4390*/  LOP3.LUT R5, R3, 0xfffffff0, RZ, 0xc0, !PT ;  /* 0xfffffff003057812 */ /* 0x001fe400078ec0ff */
[----:B--2---:R-:W-:Y:S02]  /*43a0*/  CS2R R22, SRZ ;  /* 0x0000000000167805 */ /* 0x004fe4000001ff00 */
[----:B------:R-:W-:Y:S01]  /*43b0*/  SHF.R.S32.HI R12, RZ, 0x4, R3 ;  /* 0x00000004ff0c7819 */ /* 0x000fe20000011403 */
[----:B------:R-:W-:Y:S01]  /*43c0*/  ULOP3.LUT UR4, UR4, 0xfffffff8, URZ, 0xc0, !UPT ;  /* 0xfffffff804047892 */ /* 0x000fe2000f8ec03f */
[----:B------:R-:W-:Y:S01]  /*43d0*/  ISETP.EQ.U32.AND P1, PT, RZ, UR10, PT ;  /* 0x0000000aff007c0c */ /* 0x000fe2000bf22070 */
[----:B------:R-:W-:Y:S01]  /*43e0*/  IMAD.IADD R5, R16, 0x1, -R5 ;  /* 0x0000000110057824 */ /* 0x000fe200078e0a05 */
[----:B------:R-:W-:Y:S01]  /*43f0*/  CS2R R20, SRZ ;  /* 0x0000000000147805 */ /* 0x000fe2000001ff00 */
[----:B------:R-:W-:-:S03]  /*4400*/  UIADD3 UR4, -UR4, UR40, URZ ;  /* 0x0000002804047290 */ /* 0x000fc6000fffe13f */
[C---:B------:R-:W-:Y:S02]  /*4410*/  ISETP.GT.AND P0, PT, R5.reuse, 0x9, PT ;  /* 0x000000090500780c */ /* 0x040fe40003f04270 */
[----:B------:R-:W-:Y:S02]  /*4420*/  SHF.L.U32 R17, R5, 0x3, RZ ;  /* 0x0000000305117819 */ /* 0x000fe400000006ff */
[----:B------:R-:W-:-:S04]  /*4430*/  ISETP.NE.OR P2, PT, R12, UR4, P0 ;  /* 0x000000040c007c0c */ /* 0x000fc80008745670 */
[----:B------:R-:W-:Y:S01]  /*4440*/  ISETP.EQ.OR.EX P1, PT, RZ, UR11, P2, P1 ;  /* 0x0000000bff007c0c */ /* 0x000fe20009722710 */
[----:B------:R-:W-:-:S12]  /*4450*/  ULDC.64 UR10, c[0x0][0x250] ;  /* 0x00009400000a7ab9 */ /* 0x000fd80000000a00 */
[----:B------:R-:W0:Y:S01]  /*4460*/  @!P1 S2R R0, SR_CTAID.X ;  /* 0x0000000000009919 */ /* 0x000e220000002500 */
[----:B-1----:R-:W1:Y:S01]  /*4470*/  @!P1 LDC.64 R6, c[0x0][0x240] ;  /* 0x00009000ff069b82 */ /* 0x002e620000000a00 */
[----:B------:R-:W-:Y:S01]  /*4480*/  BSSY B0, `(.L_x_2323) ;  /* 0x0000167000007945 */ /* 0x000fe20003800000 */
[----:B------:R-:W-:Y:S01]  /*4490*/  HFMA2.MMA R13, -RZ, RZ, 0, 0 ;  /* 0x00000000ff0d7435 */ /* 0x000fe200000001ff */
[----:B------:R-:W-:Y:S02]  /*44a0*/  CS2R R24, SRZ ;  /* 0x0000000000187805 */ /* 0x000fe4000001ff00 */
[----:B------:R-:W-:Y:S02]  /*44b0*/  MOV R14, RZ ;  /* 0x000000ff000e7202 */ /* 0x000fe40000000f00 */
[----:B---3--:R-:W-:Y:S01]  /*44c0*/  CS2R R18, SRZ ;  /* 0x0000000000127805 */ /* 0x008fe2000001ff00 */
[----:B----4-:R-:W-:Y:S02]  /*44d0*/  IMAD R26, R32, UR43, RZ ;  /* 0x0000002b201a7c24 */ /* 0x010fe4000f8e02ff */
[----:B0-----:R-:W-:-:S04]  /*44e0*/  @!P1 IMAD R3, R0, 0x50, R17 ;  /* 0x0000005000039824 */ /* 0x001fc800078e0211 */
[----:B-1----:R-:W-:-:S05]  /*44f0*/  @!P1 IMAD.WIDE R6, R3, 0x2, R6 ;  /* 0x0000000203069825 */ /* 0x002fca00078e0206 */
[----:B------:R0:W5:Y:S01]  /*4500*/  @!P1 LDG.E.128 R20, desc[UR36][R6.64] ;  /* 0x0000002406149981 */ /* 0x000162000c1e1d00 */
[----:B------:R-:W-:Y:S02]  /*4510*/  IMAD.MOV.U32 R0, RZ, RZ, RZ ;  /* 0x000000ffff007224 */ /* 0x000fe400078e00ff */
[----:B------:R-:W-:Y:S01]  /*4520*/  IMAD.MOV.U32 R3, RZ, RZ, RZ ;  /* 0x000000ffff037224 */ /* 0x000fe200078e00ff */
[----:B------:R-:W-:Y:S06]  /*4530*/  BAR.SYNC.DEFER_BLOCKING 0x0 ;  /* 0x0000000000007b1d */ /* 0x000fec0000010000 */
[----:B------:R-:W-:Y:S05]  /*4540*/  @P0 BRA `(.L_x_2324) ;  /* 0x0000001400680947 */ /* 0x000fea0003800000 */
[----:B------:R-:W-:Y:S01]  /*4550*/  VIADD R27, R12, UR42 ;  /* 0x0000002a0c1b7c36 */ /* 0x000fe20008000000 */
[----:B------:R-:W-:Y:S01]  /*4560*/  VIMNMX R34, R32, UR40, PT ;  /* 0x0000002820227c48 */ /* 0x000fe2000bfe0100 */
[----:B------:R-:W-:Y:S01]  /*4570*/  IMAD R29, R4, R32, R17 ;  /* 0x00000020041d7224 */ /* 0x000fe200078e0211 */
[----:B------:R-:W-:Y:S01]  /*4580*/  BSSY B1, `(.L_x_2325) ;  /* 0x0000087000017945 */ /* 0x000fe20003800000 */
[----:B------:R-:W-:Y:S02]  /*4590*/  LEA R30, R12, UR9, 0x1 ;  /* 0x000000090c1e7c11 */ /* 0x000fe4000f8e08ff */
[----:B------:R-:W-:Y:S02]  /*45a0*/  ISETP.GE.AND P1, PT, R27, R34, PT ;  /* 0x000000221b00720c */ /* 0x000fe40003f26270 */
[----:B------:R-:W-:Y:S02]  /*45b0*/  MOV R0, RZ ;  /* 0x000000ff00007202 */ /* 0x000fe40000000f00 */
[----:B------:R-:W-:-:S09]  /*45c0*/  SHF.R.S32.HI R28, RZ, 0x1f, R29 ;  /* 0x0000001fff1c7819 */ /* 0x000fd2000001141d */
[----:B------:R-:W-:Y:S05]  /*45d0*/  @P1 BRA `(.L_x_2326) ;  /* 0x0000000800041947 */ /* 0x000fea0003800000 */
[----:B------:R-:W-:Y:S01]  /*45e0*/  IMAD.U32 R5, RZ, RZ, UR42 ;  /* 0x0000002aff057e24 */ /* 0x000fe2000f8e00ff */
[----:B------:R-:W-:Y:S01]  /*45f0*/  LOP3.LUT R3, RZ, R34, RZ, 0x33, !PT ;  /* 0x00000022ff037212 */ /* 0x000fe200078e33ff */
[----:B------:R-:W-:Y:S01]  /*4600*/  BSSY B2, `(.L_x_2327) ;  /* 0x0000030000027945 */ /* 0x000fe20003800000 */
[----:B------:R-:W-:Y:S01]  /*4610*/  HFMA2.MMA R14, -RZ, RZ, 0, 0 ;  /* 0x00000000ff0e7435 */ /* 0x000fe200000001ff */
[----:B------:R-:W-:Y:S02]  /*4620*/  CS2R R18, SRZ ;  /* 0x0000000000127805 */ /* 0x000fe4000001ff00 */
[----:B------:R-:W-:Y:S01]  /*4630*/  IADD3 R0, -R5, -0x2, -R12 ;  /* 0xfffffffe05007810 */ /* 0x000fe20007ffe90c */
[----:B------:R-:W-:Y:S01]  /*4640*/  IMAD.MOV.U32 R15, RZ, RZ, R27 ;  /* 0x000000ffff0f7224 */ /* 0x000fe200078e001b */
[----:B------:R-:W-:Y:S02]  /*4650*/  CS2R R24, SRZ ;  /* 0x0000000000187805 */ /* 0x000fe4000001ff00 */
[----:B------:R-:W-:-:S02]  /*4660*/  MOV R13, RZ ;  /* 0x000000ff000d7202 */ /* 0x000fc40000000f00 */
[----:B------:R-:W-:Y:S01]  /*4670*/  IADD3 R0, R0, -R3, RZ ;  /* 0x8000000300007210 */ /* 0x000fe20007ffe0ff */
[----:B------:R-:W-:-:S03]  /*4680*/  IMAD.MOV.U32 R3, RZ, RZ, RZ ;  /* 0x000000ffff037224 */ /* 0x000fc600078e00ff */
[C---:B------:R-:W-:Y:S02]  /*4690*/  LOP3.LUT P3, RZ, R0.reuse, 0x8, RZ, 0xc0, !PT ;  /* 0x0000000800ff7812 */ /* 0x040fe4000786c0ff */
[----:B------:R-:W-:Y:S01]  /*46a0*/  LOP3.LUT P1, RZ, R0, 0xfffffff8, RZ, 0xc0, !PT ;  /* 0xfffffff800ff7812 */ /* 0x000fe2000782c0ff */
[----:B------:R-:W-:-:S10]  /*46b0*/  IMAD.MOV.U32 R0, RZ, RZ, RZ ;  /* 0x000000ffff007224 */ /* 0x000fd400078e00ff */
[----:B------:R-:W-:Y:S05]  /*46c0*/  @P3 BRA `(.L_x_2328) ;  /* 0x00000000008c3947 */ /* 0x000fea0003800000 */
[----:B------:R-:W-:Y:S01]  /*46d0*/  IADD3 R0, P3, R27, UR44, RZ ;  /* 0x0000002c1b007c10 */ /* 0x000fe2000ff7e0ff */
[----:B------:R-:W-:-:S03]  /*46e0*/  ULDC.64 UR4, c[0x0][0x258] ;  /* 0x0000960000047ab9 */ /* 0x000fc60000000a00 */
[----:B------:R-:W-:Y:S02]  /*46f0*/  LEA.HI.X.SX32 R3, R27, UR45, 0x1, P3 ;  /* 0x0000002d1b037c11 */ /* 0x000fe400098f0eff */
[----:B------:R-:W-:Y:S01]  /*4700*/  LEA R4, P3, R0, UR4, 0x2 ;  /* 0x0000000400047c11 */ /* 0x000fe2000f8610ff */
[----:B------:R-:W-:-:S03]  /*4710*/  ULDC UR4, c[0x0][0x288] ;  /* 0x0000a20000047ab9 */ /* 0x000fc60000000800 */
[----:B------:R-:W-:-:S05]  /*4720*/  LEA.HI.X R5, R0, UR5, R3, 0x2, P3 ;  /* 0x0000000500057c11 */ /* 0x000fca00098f1403 */
[----:B------:R-:W2:Y:S02]  /*4730*/  LDG.E R4, desc[UR36][R4.64] ;  /* 0x0000002404047981 */ /* 0x000ea4000c1e1900 */
[----:B--2---:R-:W-:Y:S01]  /*4740*/  IMAD R0, R4, UR4, RZ ;  /* 0x0000000404007c24 */ /* 0x004fe2000f8e02ff */
[----:B------:R-:W-:-:S03]  /*4750*/  ULDC.64 UR4, c[0x0][0x250] ;  /* 0x0000940000047ab9 */ /* 0x000fc60000000a00 */
[----:B------:R-:W-:-:S04]  /*4760*/  IMAD R0, R0, R32, R27 ;  /* 0x0000002000007224 */ /* 0x000fc800078e021b */
[----:B------:R-:W-:-:S05]  /*4770*/  IMAD R0, R0, 0x50, RZ ;  /* 0x0000005000007824 */ /* 0x000fca00078e02ff */
[----:B------:R-:W-:-:S04]  /*4780*/  IADD3 R3, P3, R29, R0, RZ ;  /* 0x000000001d037210 */ /* 0x000fc80007f7e0ff */
[----:B------:R-:W-:Y:S02]  /*4790*/  LEA.HI.X.SX32 R0, R0, R28, 0x1, P3 ;  /* 0x0000001c00007211 */ /* 0x000fe400018f0eff */
[----:B------:R-:W-:-:S04]  /*47a0*/  LEA R18, P3, R3, UR4, 0x1 ;  /* 0x0000000403127c11 */ /* 0x000fc8000f8608ff */
[----:B------:R-:W-:Y:S02]  /*47b0*/  LEA.HI.X R19, R3, UR5, R0, 0x1, P3 ;  /* 0x0000000503137c11 */ /* 0x000fe400098f0c00 */
[----:B------:R-:W1:Y:S04]  /*47c0*/  LDS.U16 R0, [R30] ;  /* 0x000000001e007984 */ /* 0x000e680000000400 */
[----:B------:R-:W2:Y:S01]  /*47d0*/  LDG.E.128 R36, desc[UR36][R18.64] ;  /* 0x0000002412247981 */ /* 0x000ea2000c1e1d00 */
[----:B-1----:R-:W-:Y:S02]  /*47e0*/  HADD2.F32 R0, -RZ, R0.H0_H0 ;  /* 0x20000000ff007230 */ /* 0x002fe40000004100 */
[--C-:B--2---:R-:W-:Y:S02]  /*47f0*/  HADD2.F32 R25, -RZ, R36.reuse.H0_H0 ;  /* 0x20000024ff197230 */ /* 0x104fe40000004100 */
[----:B------:R-:W-:-:S02]  /*4800*/  HADD2.F32 R3, -RZ, R36.H1_H1 ;  /* 0x30000024ff037230 */ /* 0x000fc40000004100 */
[--C-:B------:R-:W-:Y:S02]  /*4810*/  HADD2.F32 R5, -RZ, R37.reuse.H0_H0 ;  /* 0x20000025ff057230 */ /* 0x100fe40000004100 */
[C---:B------:R-:W-:Y:S01]  /*4820*/  FFMA.FTZ R19, R0.reuse, R25, RZ ;  /* 0x0000001900137223 */ /* 0x040fe200000100ff */
[----:B0-----:R-:W-:Y:S02]  /*4830*/  HADD2.F32 R7, -RZ, R37.H1_H1 ;  /* 0x30000025ff077230 */ /* 0x001fe40000004100 */
        /* <DEDUP_REMOVED lines=9> */
[C---:B------:R-:W-:Y:S02]  /*48d0*/  FFMA.FTZ R13, R0.reuse, R13, RZ ;  /* 0x0000000d000d7223 */ /* 0x040fe400000100ff */
[----:B------:R-:W-:Y:S01]  /*48e0*/  FFMA.FTZ R0, R0, R15, RZ ;  /* 0x0000000f00007223 */ /* 0x000fe200000100ff */
[----:B------:R-:W-:-:S07]  /*48f0*/  IADD3 R15, R27, 0x8, RZ ;  /* 0x000000081b0f7810 */ /* 0x000fce0007ffe0ff */
.L_x_2328:
[----:B------:R-:W-:Y:S05]  /*4900*/  BSYNC B2 ;  /* 0x0000000000027941 */ /* 0x000fea0003800000 */
.L_x_2327:
[----:B------:R-:W-:Y:S05]  /*4910*/  @!P1 BRA `(.L_x_2326) ;  /* 0x0000000400349947 */ /* 0x000fea0003800000 */
[C---:B------:R-:W-:Y:S01]  /*4920*/  LEA R4, R15.reuse, UR8, 0x1 ;  /* 0x000000080f047c11 */ /* 0x040fe2000f8e08ff */
[----:B------:R-:W-:Y:S01]  /*4930*/  IMAD.U32 R5, RZ, RZ, UR42 ;  /* 0x0000002aff057e24 */ /* 0x000fe2000f8e00ff */
[C---:B------:R-:W-:Y:S01]  /*4940*/  IADD3 R43, P1, R15.reuse, UR44, RZ ;  /* 0x0000002c0f2b7c10 */ /* 0x040fe2000ff3e0ff */
[----:B------:R-:W-:Y:S01]  /*4950*/  ULDC UR7, c[0x0][0x288] ;  /* 0x0000a20000077ab9 */ /* 0x000fe20000000800 */
[----:B------:R-:W-:Y:S01]  /*4960*/  IADD3 R4, R4, 0x10, RZ ;  /* 0x0000001004047810 */ /* 0x000fe20007ffe0ff */
[----:B------:R-:W-:Y:S01]  /*4970*/  ULDC.64 UR4, c[0x0][0x258] ;  /* 0x0000960000047ab9 */ /* 0x000fe20000000a00 */
[C---:B0-----:R-:W-:Y:S01]  /*4980*/  LEA.HI.X.SX32 R6, R15.reuse, UR45, 0x1, P1 ;  /* 0x0000002d0f067c11 */ /* 0x041fe200088f0eff */
[----:B------:R-:W-:Y:S01]  /*4990*/  IMAD R44, R15, 0x50, RZ ;  /* 0x000000500f2c7824 */ /* 0x000fe200078e02ff */
[----:B------:R-:W-:Y:S01]  /*49a0*/  LEA R42, P1, R43, UR4, 0x2 ;  /* 0x000000042b2a7c11 */ /* 0x000fe2000f8210ff */
[----:B------:R-:W-:Y:S02]  /*49b0*/  IMAD R5, R5, -0x2, R4 ;  /* 0xfffffffe05057824 */ /* 0x000fe400078e0204 */
[----:B------:R-:W-:Y:S01]  /*49c0*/  IMAD R4, R32, UR7, RZ ;  /* 0x0000000720047c24 */ /* 0x000fe2000f8e02ff */
[----:B------:R-:W-:Y:S01]  /*49d0*/  LEA.HI.X R43, R43, UR5, R6, 0x2, P1 ;  /* 0x000000052b2b7c11 */ /* 0x000fe200088f1406 */
[----:B------:R-:W-:Y:S01]  /*49e0*/  IMAD.MOV.U32 R35, RZ, RZ, RZ ;  /* 0x000000ffff237224 */ /* 0x000fe200078e00ff */
[----:B------:R-:W-:Y:S01]  /*49f0*/  IADD3 R45, R44, 0x280, RZ ;  /* 0x000002802c2d7810 */ /* 0x000fe20007ffe0ff */
[----:B------:R-:W-:-:S02]  /*4a00*/  IMAD R31, R4, 0x50, RZ ;  /* 0x00000050041f7824 */ /* 0x000fc400078e02ff */
[----:B------:R-:W-:-:S07]  /*4a10*/  VIADD R33, R5, UR6 ;  /* 0x0000000605217c36 */ /* 0x000fce0008000000 */
.L_x_2329:
        /* <DEDUP_REMOVED lines=8> */
[----:B------:R-:W-:-:S04]  /*4aa0*/  IADD3 R4, R4, R35, RZ ;  /* 0x0000002304047210 */ /* 0x000fc80007ffe0ff */
[----:B------:R-:W-:-:S04]  /*4ab0*/  IADD3 R5, P1, R29, R4, RZ ;  /* 0x000000041d057210 */ /* 0x000fc80007f3e0ff */
[----:B------:R-:W-:Y:S02]  /*4ac0*/  LEA.HI.X.SX32 R8, R4, R28, 0x1, P1 ;  /* 0x0000001c04087211 */ /* 0x000fe400008f0eff */
[----:B------:R-:W-:-:S04]  /*4ad0*/  LEA R4, P1, R5, UR10, 0x1 ;  /* 0x0000000a05047c11 */ /* 0x000fc8000f8208ff */
[----:B------:R-:W-:Y:S01]  /*4ae0*/  LEA.HI.X R5, R5, UR11, R8, 0x1, P1 ;  /* 0x0000000b05057c11 */ /* 0x000fe200088f0c08 */
[----:B------:R-:W-:-:S05]  /*4af0*/  IMAD.IADD R8, R6, 0x1, R35 ;  /* 0x0000000106087824 */ /* 0x000fca00078e0223 */
[----:B------:R-:W-:Y:S01]  /*4b00*/  IADD3 R9, P1, R29, R8, RZ ;  /* 0x000000081d097210 */ /* 0x000fe20007f3e0ff */
[----:B------:R-:W2:Y:S03]  /*4b10*/  LDG.E.128 R4, desc[UR36][R4.64] ;  /* 0x0000002404047981 */ /* 0x000ea6000c1e1d00 */
[----:B------:R-:W-:Y:S02]  /*4b20*/  LEA.HI.X.SX32 R10, R8, R28, 0x1, P1 ;  /* 0x0000001c080a7211 */ /* 0x000fe400008f0eff */
        /* <DEDUP_REMOVED lines=8> */
[----:B------:R-:W-:Y:S01]  /*4bb0*/  VIADD R35, R35, 0x500 ;  /* 0x0000050023237836 */ /* 0x000fe20000000000 */
[----:B------:R-:W-:Y:S01]  /*4bc0*/  ISETP.GE.AND P1, PT, R15, R34, PT ;  /* 0x000000220f00720c */ /* 0x000fe20003f26270 */
[--C-:B--2---:R-:W-:Y:S02]  /*4bd0*/  HADD2.F32 R36, -RZ, R4.reuse.H0_H0 ;  /* 0x20000004ff247230 */ /* 0x104fe40000004100 */
[----:B------:R-:W-:-:S02]  /*4be0*/  HADD2.F32 R37, -RZ, R4.H1_H1 ;  /* 0x30000004ff257230 */ /* 0x000fc40000004100 */
[--C-:B------:R-:W-:Y:S02]  /*4bf0*/  HADD2.F32 R39, -RZ, R5.reuse.H0_H0 ;  /* 0x20000005ff277230 */ /* 0x100fe40000004100 */
[C---:B------:R-:W-:Y:S01]  /*4c00*/  FFMA.FTZ R19, R38.reuse, R36, R19 ;  /* 0x0000002426137223 */ /* 0x040fe20000010013 */
[----:B------:R-:W-:Y:S02]  /*4c10*/  HADD2.F32 R4, -RZ, R5.H1_H1 ;  /* 0x30000005ff047230 */ /* 0x000fe40000004100 */
[C---:B------:R-:W-:Y:S01]  /*4c20*/  FFMA.FTZ R18, R38.reuse, R37, R18 ;  /* 0x0000002526127223 */ /* 0x040fe20000010012 */
        /* <DEDUP_REMOVED lines=8> */
[----:B---3--:R-:W-:Y:S02]  /*4cb0*/  HADD2.F32 R37, -RZ, R9.H0_H0 ;  /* 0x20000009ff257230 */ /* 0x008fe40000004100 */
[C---:B------:R-:W-:Y:S01]  /*4cc0*/  FFMA.FTZ R6, R38.reuse, R6, R13 ;  /* 0x0000000626067223 */ /* 0x040fe2000001000d */
[--C-:B------:R-:W-:Y:S02]  /*4cd0*/  HADD2.F32 R13, -RZ, R8.reuse.H1_H1 ;  /* 0x30000008ff0d7230 */ /* 0x100fe40000004100 */
[----:B------:R-:W-:Y:S01]  /*4ce0*/  FFMA.FTZ R0, R38, R7, R0 ;  /* 0x0000000726007223 */ /* 0x000fe20000010000 */
[----:B------:R-:W-:-:S02]  /*4cf0*/  HADD2.F32 R7, -RZ, R8.H0_H0 ;  /* 0x20000008ff077230 */ /* 0x000fc40000004100 */
[----:B------:R-:W-:Y:S02]  /*4d00*/  HADD2.F32 R8, -RZ, R9.H1_H1 ;  /* 0x30000009ff087230 */ /* 0x000fe40000004100 */
[----:B----4-:R-:W-:Y:S02]  /*4d10*/  HADD2.F32 R4, -RZ, R41.H0_H0 ;  /* 0x20000029ff047230 */ /* 0x010fe40000004100 */
[--C-:B------:R-:W-:Y:S02]  /*4d20*/  HADD2.F32 R24, -RZ, R10.reuse.H0_H0 ;  /* 0x2000000aff187230 */ /* 0x100fe40000004100 */
[--C-:B------:R-:W-:Y:S02]  /*4d30*/  HADD2.F32 R9, -RZ, R11.reuse.H0_H0 ;  /* 0x2000000bff097230 */ /* 0x100fe40000004100 */
[C---:B------:R-:W-:Y:S01]  /*4d40*/  FFMA.FTZ R18, R4.reuse, R13, R18 ;  /* 0x0000000d04127223 */ /* 0x040fe20000010012 */
[----:B------:R-:W-:Y:S02]  /*4d50*/  HADD2.F32 R10, -RZ, R10.H1_H1 ;  /* 0x3000000aff0a7230 */ /* 0x000fe40000004100 */
[----:B------:R-:W-:Y:S01]  /*4d60*/  FFMA.FTZ R25, R4, R24, R25 ;  /* 0x0000001804197223 */ /* 0x000fe20000010019 */
[----:B------:R-:W-:-:S02]  /*4d70*/  HADD2.F32 R11, -RZ, R11.H1_H1 ;  /* 0x3000000bff0b7230 */ /* 0x000fc40000004100 */
[C---:B------:R-:W-:Y:S01]  /*4d80*/  FFMA.FTZ R19, R4.reuse, R7, R19 ;  /* 0x0000000704137223 */ /* 0x040fe20000010013 */
[C---:B------:R-:W-:Y:S01]  /*4d90*/  FFMA.FTZ R14, R4.reuse, R37, R14 ;  /* 0x00000025040e7223 */ /* 0x040fe2000001000e */
[C---:B------:R-:W-:Y:S01]  /*4da0*/  FFMA.FTZ R3, R4.reuse, R8, R3 ;  /* 0x0000000804037223 */ /* 0x040fe20000010003 */
[C---:B------:R-:W-:Y:S01]  /*4db0*/  FFMA.FTZ R24, R4.reuse, R10, R5 ;  /* 0x0000000a04187223 */ /* 0x040fe20000010005 */
[C---:B------:R-:W-:Y:S01]  /*4dc0*/  FFMA.FTZ R13, R4.reuse, R9, R6 ;  /* 0x00000009040d7223 */ /* 0x040fe20000010006 */
[----:B------:R-:W-:Y:S01]  /*4dd0*/  FFMA.FTZ R0, R4, R11, R0 ;  /* 0x0000000b04007223 */ /* 0x000fe20000010000 */
[----:B------:R-:W-:Y:S06]  /*4de0*/  @!P1 BRA `(.L_x_2329) ;  /* 0xfffffffc000c9947 */ /* 0x000fec000383ffff */
.L_x_2326:
[----:B------:R-:W-:Y:S05]  /*4df0*/  BSYNC B1 ;  /* 0x0000000000017941 */ /* 0x000fea0003800000 */
.L_x_2325:
[----:B------:R-:W-:-:S13]  /*4e00*/  ISETP.GE.AND P1, PT, R27, UR40, PT ;  /* 0x000000281b007c0c */ /* 0x000fda000bf26270 */
[----:B------:R-:W-:Y:S05]  /*4e10*/  @P1 BRA `(.L_x_2324) ;  /* 0x0000000c00341947 */ /* 0x000fea0003800000 */
[----:B------:R-:W-:Y:S01]  /*4e20*/  LOP3.LUT R4, RZ, R12, RZ, 0x33, !PT ;  /* 0x0000000cff047212 */ /* 0x000fe200078e33ff */
[----:B------:R-:W-:Y:S01]  /*4e30*/  BSSY B1, `(.L_x_2330) ;  /* 0x0000043000017945 */ /* 0x000fe20003800000 */
[----:B------:R-:W-:-:S04]  /*4e40*/  MOV R33, UR42 ;  /* 0x0000002a00217c02 */ /* 0x000fc80008000f00 */
[----:B------:R-:W-:-:S04]  /*4e50*/  IADD3 R33, -R33, UR40, R4 ;  /* 0x0000002821217c10 */ /* 0x000fc8000fffe104 */
[----:B------:R-:W-:-:S13]  /*4e60*/  LOP3.LUT P1, RZ, R33, 0x8, RZ, 0xc0, !PT ;  /* 0x0000000821ff7812 */ /* 0x000fda000782c0ff */
[----:B------:R-:W-:Y:S05]  /*4e70*/  @P1 BRA `(.L_x_2331) ;  /* 0x0000000000f81947 */ /* 0x000fea0003800000 */
[----:B------:R-:W-:Y:S01]  /*4e80*/  ISETP.GE.AND P1, PT, R27, R32, PT ;  /* 0x000000201b00720c */ /* 0x000fe20003f26270 */
[----:B------:R-:W-:-:S12]  /*4e90*/  BSSY B2, `(.L_x_2332) ;  /* 0x000003b000027945 */ /* 0x000fd80003800000 */
[----:B------:R-:W-:Y:S05]  /*4ea0*/  @!P1 BRA `(.L_x_2333) ;  /* 0x0000000000e49947 */ /* 0x000fea0003800000 */
[----:B0-----:R-:W-:Y:S01]  /*4eb0*/  IABS R7, R32 ;  /* 0x0000002000077213 */ /* 0x001fe20000000000 */
[----:B------:R-:W-:Y:S01]  /*4ec0*/  ULDC.64 UR4, c[0x0][0x258] ;  /* 0x0000960000047ab9 */ /* 0x000fe20000000a00 */
[----:B------:R-:W-:Y:S01]  /*4ed0*/  IABS R10, R27 ;  /* 0x0000001b000a7213 */ /* 0x000fe20000000000 */
[----:B------:R-:W0:Y:S01]  /*4ee0*/  LDS.U16 R30, [R30] ;  /* 0x000000001e1e7984 */ /* 0x000e220000000400 */
        /* <DEDUP_REMOVED lines=19> */
[----:B------:R-:W-:-:S04]  /*5020*/  @!P4 LOP3.LUT R4, RZ, R32, RZ, 0x33, !PT ;  /* 0x00000020ff04c212 */ /* 0x000fc800078e33ff */
[----:B------:R-:W-:Y:S02]  /*5030*/  SHF.R.S32.HI R5, RZ, 0x1f, R4 ;  /* 0x0000001fff057819 */ /* 0x000fe40000011404 */
[----:B------:R-:W-:-:S04]  /*5040*/  IADD3 R6, P1, R4, UR44, RZ ;  /* 0x0000002c04067c10 */ /* 0x000fc8000ff3e0ff */
[----:B------:R-:W-:Y:S02]  /*5050*/  IADD3.X R5, R5, UR45, RZ, P1, !PT ;  /* 0x0000002d05057c10 */ /* 0x000fe40008ffe4ff */
        /* <DEDUP_REMOVED lines=11> */
[----:B------:R-:W-:-:S06]  /*5110*/  LEA.HI.X R5, R6, UR5, R5, 0x1, P1 ;  /* 0x0000000506057c11 */ /* 0x000fcc00088f0c05 */
[----:B------:R-:W2:Y:S01]  /*5120*/  LDG.E.128 R4, desc[UR36][R4.64] ;  /* 0x0000002404047981 */ /* 0x000ea2000c1e1d00 */
[----:B0-----:R-:W-:Y:S02]  /*5130*/  HADD2.F32 R8, -RZ, R30.H0_H0 ;  /* 0x2000001eff087230 */ /* 0x001fe40000004100 */
[--C-:B--2---:R-:W-:Y:S02]  /*5140*/  HADD2.F32 R32, -RZ, R6.reuse.H0_H0 ;  /* 0x20000006ff207230 */ /* 0x104fe40000004100 */
[----:B------:R-:W-:Y:S02]  /*5150*/  HADD2.F32 R31, -RZ, R6.H1_H1 ;  /* 0x30000006ff1f7230 */ /* 0x000fe40000004100 */
[----:B------:R-:W-:Y:S02]  /*5160*/  HADD2.F32 R6, -RZ, R7.H0_H0 ;  /* 0x20000007ff067230 */ /* 0x000fe40000004100 */
        /* <DEDUP_REMOVED lines=8> */
[----:B------:R-:W-:Y:S01]  /*51f0*/  FFMA.FTZ R18, R8, R11, R18 ;  /* 0x0000000b08127223 */ /* 0x000fe20000010012 */
[----:B------:R-:W-:-:S02]  /*5200*/  HADD2.F32 R7, -RZ, R7.H1_H1 ;  /* 0x30000007ff077230 */ /* 0x000fc40000004100 */
[C---:B------:R-:W-:Y:S01]  /*5210*/  FFMA.FTZ R14, R8.reuse, R15, R14 ;  /* 0x0000000f080e7223 */ /* 0x040fe2000001000e */
[C---:B------:R-:W-:Y:S02]  /*5220*/  FFMA.FTZ R3, R8.reuse, R10, R3 ;  /* 0x0000000a08037223 */ /* 0x040fe40000010003 */
[----:B------:R-:W-:-:S07]  /*5230*/  FFMA.FTZ R0, R8, R7, R0 ;  /* 0x0000000708007223 */ /* 0x000fce0000010000 */
.L_x_2333:
[----:B------:R-:W-:Y:S05]  /*5240*/  BSYNC B2 ;  /* 0x0000000000027941 */ /* 0x000fea0003800000 */
.L_x_2332:
[----:B------:R-:W-:-:S07]  /*5250*/  VIADD R27, R27, 0x8 ;  /* 0x000000081b1b7836 */ /* 0x000fce0000000000 */
.L_x_2331:
[----:B------:R-:W-:Y:S05]  /*5260*/  BSYNC B1 ;  /* 0x0000000000017941 */ /* 0x000fea0003800000 */
.L_x_2330:
[----:B------:R-:W-:-:S13]  /*5270*/  LOP3.LUT P1, RZ, R33, 0xfffffff8, RZ, 0xc0, !PT ;  /* 0xfffffff821ff7812 */ /* 0x000fda000782c0ff */
[----:B------:R-:W-:Y:S05]  /*5280*/  @!P1 BRA `(.L_x_2324) ;  /* 0x0000000800189947 */ /* 0x000fea0003800000 */
[----:B------:R-:W-:Y:S01]  /*5290*/  LEA R4, R27, UR8, 0x1 ;  /* 0x000000081b047c11 */ /* 0x000fe2000f8e08ff */
[----:B------:R-:W-:Y:S01]  /*52a0*/  IMAD.MOV.U32 R8, RZ, RZ, RZ ;  /* 0x000000ffff087224 */ /* 0x000fe200078e00ff */
[----:B------:R-:W-:-:S05]  /*52b0*/  MOV R5, UR42 ;  /* 0x0000002a00057c02 */ /* 0x000fca0008000f00 */
[----:B------:R-:W-:-:S05]  /*52c0*/  IMAD R4, R5, -0x2, R4 ;  /* 0xfffffffe05047824 */ /* 0x000fca00078e0204 */
[----:B------:R-:W-:-:S07]  /*52d0*/  IADD3 R9, R4, UR6, RZ ;  /* 0x0000000604097c10 */ /* 0x000fce000fffe0ff */
.L_x_2338:
[----:B------:R-:W1:Y:S01]  /*52e0*/  LDC R36, c[0x0][0x284] ;  /* 0x0000a100ff247b82 */ /* 0x000e620000000800 */
[----:B------:R-:W-:Y:S01]  /*52f0*/  VIADD R35, R27, 0x8 ;  /* 0x000000081b237836 */ /* 0x000fe20000000000 */
[----:B------:R-:W-:Y:S01]  /*5300*/  BSSY B1, `(.L_x_2334) ;  /* 0x000003e000017945 */ /* 0x000fe20003800000 */
[----:B------:R-:W-:Y:S02]  /*5310*/  IADD3 R10, R9, R8, RZ ;  /* 0x00000008090a7210 */ /* 0x000fe40007ffe0ff */
[-C--:B-1----:R-:W-:Y:S02]  /*5320*/  ISETP.GE.AND P3, PT, R27, R36.reuse, PT ;  /* 0x000000241b00720c */ /* 0x082fe40003f66270 */
[----:B------:R-:W-:-:S11]  /*5330*/  ISETP.GE.AND P1, PT, R35, R36, PT ;  /* 0x000000242300720c */ /* 0x000fd60003f26270 */
[----:B------:R-:W-:Y:S05]  /*5340*/  @!P3 BRA `(.L_x_2335) ;  /* 0x0000000000e4b947 */ /* 0x000fea0003800000 */
[----:B0-----:R-:W-:Y:S01]  /*5350*/  IABS R7, R36 ;  /* 0x0000002400077213 */ /* 0x001fe20000000000 */
[----:B------:R-:W-:Y:S01]  /*5360*/  ULDC.64 UR4, c[0x0][0x258] ;  /* 0x0000960000047ab9 */ /* 0x000fe20000000a00 */
[----:B------:R-:W-:Y:S02]  /*5370*/  IABS R30, R27 ;  /* 0x0000001b001e7213 */ /* 0x000fe40000000000 */
[----:B------:R-:W0:Y:S01]  /*5380*/  I2F.RP R6, R7 ;  /* 0x0000000700067306 */ /* 0x000e220000209400 */
[----:B------:R-:W-:Y:S02]  /*5390*/  ISETP.GE.AND P4, PT, R27, RZ, PT ;  /* 0x000000ff1b00720c */ /* 0x000fe40003f86270 */
[----:B------:R-:W-:-:S05]  /*53a0*/  ISETP.NE.AND P5, PT, R36, RZ, PT ;  /* 0x000000ff2400720c */ /* 0x000fca0003fa5270 */
[----:B0-----:R-:W0:Y:S02]  /*53b0*/  MUFU.RCP R6, R6 ;  /* 0x0000000600067308 */ /* 0x001e240000001000 */
[----:B0-----:R-:W-:-:S06]  /*53c0*/  VIADD R11, R6, 0xffffffe ;  /* 0x0ffffffe060b7836 */ /* 0x001fcc0000000000 */
[----:B------:R0:W1:Y:S02]  /*53d0*/  F2I.FTZ.U32.TRUNC.NTZ R5, R11 ;  /* 0x0000000b00057305 */ /* 0x000064000021f000 */
[----:B0-----:R-:W0:Y:S01]  /*53e0*/  LDS.U16 R11, [R10] ;  /* 0x000000000a0b7984 */ /* 0x001e220000000400 */
        /* <DEDUP_REMOVED lines=47> */
.L_x_2335:
[----:B------:R-:W-:Y:S05]  /*56e0*/  BSYNC B1 ;  /* 0x0000000000017941 */ /* 0x000fea0003800000 */
.L_x_2334:
[----:B------:R-:W-:Y:S04]  /*56f0*/  BSSY B1, `(.L_x_2336) ;  /* 0x000003b000017945 */ /* 0x000fe80003800000 */
        /* <DEDUP_REMOVED lines=58> */
.L_x_2337:
[----:B------:R-:W-:Y:S05]  /*5aa0*/  BSYNC B1 ;  /* 0x0000000000017941 */ /* 0x000fea0003800000 */
.L_x_2336:
[----:B------:R-:W-:Y:S01]  /*5ab0*/  VIADD R27, R27, 0x10 ;  /* 0x000000101b1b7836 */ /* 0x000fe20000000000 */
[----:B------:R-:W-:-:S04]  /*5ac0*/  IADD3 R8, R8, 0x20, RZ ;  /* 0x0000002008087810 */ /* 0x000fc80007ffe0ff */
[----:B------:R-:W-:-:S13]  /*5ad0*/  ISETP.GE.AND P1, PT, R27, UR40, PT ;  /* 0x000000281b007c0c */ /* 0x000fda000bf26270 */
[----:B------:R-:W-:Y:S05]  /*5ae0*/  @!P1 BRA `(.L_x_2338) ;  /* 0xfffffff400fc9947 */ /* 0x000fea000383ffff */
.L_x_2324:
[----:B------:R-:W-:Y:S05]  /*5af0*/  BSYNC B0 ;  /* 0x0000000000007941 */ /* 0x000fea0003800000 */
.L_x_2323:
[----:B------:R-:W-:Y:S04]  /*5b00*/  BSSY B0, `(.L_x_2339) ;  /* 0x000005b000007945 */ /* 0x000fe80003800000 */
[----:B------:R-:W-:Y:S05]  /*5b10*/  @P2 BRA `(.L_x_2340) ;  /* 0x0000000400642947 */ /* 0x000fea0003800000 */
[----:B------:R-:W1:Y:S01]  /*5b20*/  LDC R8, c[0x0][0x308] ;  /* 0x0000c200ff087b82 */ /* 0x000e620000000800 */
[----:B------:R-:W-:Y:S02]  /*5b30*/  ULDC.64 UR4, c[0x0][0x2f0] ;  /* 0x0000bc0000047ab9 */ /* 0x000fe40000000a00 */
[----:B------:R-:W-:-:S04]  /*5b40*/  ISETP.NE.U32.AND P1, PT, RZ, UR4, PT ;  /* 0x00000004ff007c0c */ /* 0x000fc8000bf25070 */
[----:B------:R-:W-:-:S13]  /*5b50*/  ISETP.NE.AND.EX P1, PT, RZ, UR5, PT, P1 ;  /* 0x00000005ff007c0c */ /* 0x000fda000bf25310 */
[----:B0-----:R-:W0:Y:S01]  /*5b60*/  @P1 S2R R6, SR_CTAID.X ;  /* 0x0000000000061919 */ /* 0x001e220000002500 */
[----:B------:R-:W0:Y:S01]  /*5b70*/  @P1 LDC R7, c[0x0][0x288] ;  /* 0x0000a200ff071b82 */ /* 0x000e220000000800 */
[----:B-1----:R-:W-:-:S07]  /*5b80*/  ISETP.NE.AND P3, PT, R8, 0x2, PT ;  /* 0x000000020800780c */ /* 0x002fce0003f65270 */
[----:B------:R-:W1:Y:S08]  /*5b90*/  @P1 LDC.64 R4, c[0x0][0x2e8] ;  /* 0x0000ba00ff041b82 */ /* 0x000e700000000a00 */
[----:B------:R-:W2:Y:S01]  /*5ba0*/  @P3 LDC.64 R8, c[0x0][0x238] ;  /* 0x00008e00ff083b82 */ /* 0x000ea20000000a00 */
[----:B------:R-:W-:Y:S02]  /*5bb0*/  VIADD R15, R17, UR41 ;  /* 0x00000029110f7c36 */ /* 0x000fe40008000000 */
[----:B0-----:R-:W-:-:S04]  /*5bc0*/  @P1 IMAD R6, R7, UR38, R6 ;  /* 0x0000002607061c24 */ /* 0x001fc8000f8e0206 */
[----:B------:R-:W-:-:S04]  /*5bd0*/  @P1 IMAD R7, R6, 0x50, R17 ;  /* 0x0000005006071824 */ /* 0x000fc800078e0211 */
[----:B-1----:R-:W-:-:S04]  /*5be0*/  @P1 IMAD.WIDE R4, R7, 0x2, R4 ;  /* 0x0000000207041825 */ /* 0x002fc800078e0204 */
[----:B--2---:R-:W-:Y:S02]  /*5bf0*/  @P3 IMAD.WIDE R8, R15, 0x2, R8 ;  /* 0x000000020f083825 */ /* 0x004fe400078e0208 */
[----:B------:R-:W5:Y:S04]  /*5c00*/  @P1 LDG.E.128 R4, desc[UR36][R4.64] ;  /* 0x0000002404041981 */ /* 0x000f68000c1e1d00 */
[----:B------:R-:W5:Y:S01]  /*5c10*/  @P3 LDG.E.128 R8, desc[UR36][R8.64] ;  /* 0x0000002408083981 */ /* 0x000f62000c1e1d00 */
[----:B------:R-:W-:Y:S01]  /*5c20*/  UIADD3 UR4, -UR42, UR40, URZ ;  /* 0x000000282a047290 */ /* 0x000fe2000fffe13f */
[----:B------:R-:W-:Y:S02]  /*5c30*/  IMAD R27, R26, 0x50, R17 ;  /* 0x000000501a1b7824 */ /* 0x000fe400078e0211 */
[----:B------:R-:W-:Y:S01]  /*5c40*/  IMAD R2, R2, 0x50, RZ ;  /* 0x0000005002027824 */ /* 0x000fe200078e02ff */
[----:B------:R-:W-:-:S02]  /*5c50*/  ULEA UR4, UR4, UR9, 0x1 ;  /* 0x0000000904047291 */ /* 0x000fc4000f8e083f */
[----:B------:R-:W-:Y:S02]  /*5c60*/  SHF.R.S32.HI R29, RZ, 0x1f, R27 ;  /* 0x0000001fff1d7819 */ /* 0x000fe4000001141b */
[----:B------:R-:W-:-:S04]  /*5c70*/  IADD3 R27, P2, R2, R27, RZ ;  /* 0x0000001b021b7210 */ /* 0x000fc80007f5e0ff */
[----:B------:R-:W-:Y:S01]  /*5c80*/  LEA.HI.X.SX32 R2, R2, R29, 0x1, P2 ;  /* 0x0000001d02027211 */ /* 0x000fe200010f0eff */
[----:B------:R-:W0:Y:S01]  /*5c90*/  LDS.U16 R32, [UR4] ;  /* 0x00000004ff207984 */ /* 0x000e220008000400 */
[----:B------:R-:W-:Y:S02]  /*5ca0*/  ULDC.64 UR4, c[0x0][0x250] ;  /* 0x0000940000047ab9 */ /* 0x000fe40000000a00 */
[----:B------:R-:W-:-:S04]  /*5cb0*/  LEA R26, P2, R27, UR4, 0x1 ;  /* 0x000000041b1a7c11 */ /* 0x000fc8000f8408ff */
[----:B------:R-:W-:Y:S01]  /*5cc0*/  LEA.HI.X R27, R27, UR5, R2, 0x1, P2 ;  /* 0x000000051b1b7c11 */ /* 0x000fe200090f0c02 */
[----:B------:R-:W-:Y:S08]  /*5cd0*/  @P3 BRA `(.L_x_2341) ;  /* 0x00000000008c3947 */ /* 0x000ff00003800000 */
[----:B------:R-:W-:Y:S02]  /*5ce0*/  ULDC.64 UR4, c[0x0][0x238] ;  /* 0x00008e0000047ab9 */ /* 0x000fe40000000a00 */
[----:B-----5:R-:W-:-:S04]  /*5cf0*/  IADD3 R8, P2, R15, UR4, RZ ;  /* 0x000000040f087c10 */ /* 0x020fc8000ff5e0ff */
[----:B------:R-:W-:Y:S01]  /*5d00*/  LEA.HI.X.SX32 R9, R15, UR5, 0x1, P2 ;  /* 0x000000050f097c11 */ /* 0x000fe200090f0eff */
[----:B------:R-:W1:Y:S04]  /*5d10*/  LDC.64 R10, c[0x0][0x2f8] ;  /* 0x0000be00ff0a7b82 */ /* 0x000e680000000a00 */
[----:B------:R-:W2:Y:S04]  /*5d20*/  LDG.E.64 R34, desc[UR36][R8.64] ;  /* 0x0000002408227981 */ /* 0x000ea8000c1e1b00 */
[----:B-1----:R1:W3:Y:S01]  /*5d30*/  LDG.E R11, desc[UR36][R10.64+0x8] ;  /* 0x000008240a0b7981 */ /* 0x0022e2000c1e1900 */
[C---:B--2---:R-:W-:Y:S01]  /*5d40*/  SHF.R.U64 R31, R34.reuse, 0x10, R35 ;  /* 0x00000010221f7819 */ /* 0x044fe20000001223 */
[----:B------:R-:W3:Y:S01]  /*5d50*/  I2F.S8 R28, R35 ;  /* 0x00000023001c7306 */ /* 0x000ee20000001400 */
[----:B------:R-:W-:-:S02]  /*5d60*/  PRMT R2, R34, 0x9910, RZ ;  /* 0x0000991022027816 */ /* 0x000fc400000000ff */
[----:B-1----:R-:W-:Y:S02]  /*5d70*/  PRMT R10, R35, 0x9910, RZ ;  /* 0x00009910230a7816 */ /* 0x002fe400000000ff */
[----:B------:R-:W-:Y:S02]  /*5d80*/  PRMT R9, R31, 0x9910, RZ ;  /* 0x000099101f097816 */ /* 0x000fe400000000ff */
[--C-:B------:R-:W-:Y:S01]  /*5d90*/  SHF.R.U32.HI R29, RZ, 0x10, R35.reuse ;  /* 0x00000010ff1d7819 */ /* 0x100fe20000011623 */
[----:B------:R3:W1:Y:S01]  /*5da0*/  I2F.S8 R8, R31 ;  /* 0x0000001f00087306 */ /* 0x0006620000001400 */
[----:B------:R-:W-:Y:S02]  /*5db0*/  SHF.R.S32.HI R30, RZ, 0x18, R35 ;  /* 0x00000018ff1e7819 */ /* 0x000fe40000011423 */
[----:B------:R-:W-:Y:S02]  /*5dc0*/  SHF.R.S32.HI R2, RZ, 0x8, R2 ;  /* 0x00000008ff027819 */ /* 0x000fe40000011402 */
[----:B------:R-:W-:-:S02]  /*5dd0*/  SHF.R.S32.HI R10, RZ, 0x8, R10 ;  /* 0x00000008ff0a7819 */ /* 0x000fc4000001140a */
[----:B------:R-:W-:Y:S01]  /*5de0*/  SHF.R.S32.HI R9, RZ, 0x8, R9 ;  /* 0x00000008ff097819 */ /* 0x000fe20000011409 */
[----:B------:R-:W2:Y:S01]  /*5df0*/  I2F.S8 R29, R29 ;  /* 0x0000001d001d7306 */ /* 0x000ea20000001400 */
[-C--:B---3--:R-:W-:Y:S01]  /*5e00*/  FMUL.FTZ R31, R28, R11.reuse ;  /* 0x0000000b1c1f7220 */ /* 0x088fe20000410000 */
[----:B-1----:R-:W-:-:S06]  /*5e10*/  FMUL.FTZ R28, R8, R11 ;  /* 0x0000000b081c7220 */ /* 0x002fcc0000410000 */
[----:B------:R-:W1:Y:S01]  /*5e20*/  I2F.S16 R30, R30 ;  /* 0x0000001e001e7306 */ /* 0x000e620000101400 */
[----:B--2---:R-:W-:-:S07]  /*5e30*/  FMUL.FTZ R8, R29, R11 ;  /* 0x0000000b1d087220 */ /* 0x004fce0000410000 */
[----:B------:R-:W2:Y:S01]  /*5e40*/  I2F.S8 R15, R34 ;  /* 0x00000022000f7306 */ /* 0x000ea20000001400 */
[----:B-1----:R-:W-:-:S07]  /*5e50*/  FMUL.FTZ R33, R30, R11 ;  /* 0x0000000b1e217220 */ /* 0x002fce0000410000 */
[----:B------:R-:W1:Y:S01]  /*5e60*/  I2F.S16 R2, R2 ;  /* 0x0000000200027306 */ /* 0x000e620000101400 */
[----:B--2---:R-:W-:-:S07]  /*5e70*/  FMUL.FTZ R15, R15, R11 ;  /* 0x0000000b0f0f7220 */ /* 0x004fce0000410000 */
[----:B------:R-:W2:Y:S01]  /*5e80*/  I2F.S16 R10, R10 ;  /* 0x0000000a000a7306 */ /* 0x000ea20000101400 */
[----:B-1----:R-:W-:-:S07]  /*5e90*/  FMUL.FTZ R2, R2, R11 ;  /* 0x0000000b02027220 */ /* 0x002fce0000410000 */
[----:B------:R-:W1:Y:S01]  /*5ea0*/  I2F.S16 R9, R9 ;  /* 0x0000000900097306 */ /* 0x000e620000101400 */
[----:B--2---:R-:W-:-:S05]  /*5eb0*/  FMUL.FTZ R30, R10, R11 ;  /* 0x0000000b0a1e7220 */ /* 0x004fca0000410000 */
[----:B------:R-:W-:Y:S01]  /*5ec0*/  F2FP.F16.F32.PACK_AB R10, R30, R31 ;  /* 0x0000001f1e0a723e */ /* 0x000fe200000000ff */
[----:B-1----:R-:W-:Y:S01]  /*5ed0*/  FMUL.FTZ R29, R9, R11 ;  /* 0x0000000b091d7220 */ /* 0x002fe20000410000 */
[----:B------:R-:W-:Y:S02]  /*5ee0*/  F2FP.F16.F32.PACK_AB R11, R33, R8 ;  /* 0x00000008210b723e */ /* 0x000fe400000000ff */
[----:B------:R-:W-:Y:S02]  /*5ef0*/  F2FP.F16.F32.PACK_AB R8, R2, R15 ;  /* 0x0000000f0208723e */ /* 0x000fe400000000ff */
[----:B------:R-:W-:-:S07]  /*5f00*/  F2FP.F16.F32.PACK_AB R9, R29, R28 ;  /* 0x0000001c1d09723e */ /* 0x000fce00000000ff */
.L_x_2341:
[----:B-----5:R-:W-:Y:S01]  /*5f10*/  HFMA2.MMA R8, R8, 1, 1, R20 ;  /* 0x3c003c0008087835 */ /* 0x020fe20000000014 */
[----:B------:R-:W-:Y:S01]  /*5f20*/  HADD2 R9, R9, R21 ;  /* 0x0000001509097230 */ /* 0x000fe20000000000 */
[----:B------:R-:W-:Y:S01]  /*5f30*/  HFMA2.MMA R10, R10, 1, 1, R22 ;  /* 0x3c003c000a0a7835 */ /* 0x000fe20000000016 */
[----:B------:R-:W-:Y:S02]  /*5f40*/  HADD2 R11, R11, R23 ;  /* 0x000000170b0b7230 */ /* 0x000fe40000000000 */
[----:B0-----:R-:W-:Y:S02]  /*5f50*/  HADD2.F32 R32, -RZ, R32.H0_H0 ;  /* 0x20000020ff207230 */ /* 0x001fe40000004100 */
[----:B------:R-:W-:Y:S02]  /*5f60*/  @P1 HFMA2.MMA R9, R9, R5, -RZ ;  /* 0x0000000509091235 */ /* 0x000fe400001000ff */
[----:B------:R-:W-:Y:S01]  /*5f70*/  @P1 HFMA2.MMA R11, R11, R7, -RZ ;  /* 0x000000070b0b1235 */ /* 0x000fe200001000ff */
[----:B------:R-:W-:-:S02]  /*5f80*/  @P1 HMUL2 R8, R8, R4 ;  /* 0x0000000408081232 */ /* 0x000fc40000000000 */
        /* <DEDUP_REMOVED lines=18> */
.L_x_2340:
[----:B------:R-:W-:Y:S05]  /*60b0*/  BSYNC B0 ;  /* 0x0000000000007941 */ /* 0x000fea0003800000 */
.L_x_2339:
[----:B------:R-:W-:Y:S06]  /*60c0*/  BAR.SYNC.DEFER_BLOCKING 0x0 ;  /* 0x0000000000007b1d */ /* 0x000fec0000010000 */
[----:B------:R-:W-:Y:S05]  /*60d0*/  @P0 BRA `(.L_x_2342) ;  /* 0x0000000400900947 */ /* 0x000fea0003800000 */
[----:B------:R-:W-:Y:S01]  /*60e0*/  LOP3.LUT R2, R16, 0xffffffc0, RZ, 0xc0, !PT ;  /* 0xffffffc010027812 */ /* 0x000fe200078ec0ff */
        /* <DEDUP_REMOVED lines=13> */
[----:B0-----:R-:W-:Y:S02]  /*61c0*/  F2FP.F16.F32.PACK_AB R6, R24, R25 ;  /* 0x000000191806723e */ /* 0x001fe400000000ff */
[----:B------:R-:W-:-:S05]  /*61d0*/  F2FP.F16.F32.PACK_AB R7, R0, R13 ;  /* 0x0000000d0007723e */ /* 0x000fca00000000ff */
[----:B------:R1:W-:Y:S02]  /*61e0*/  STS.128 [R12+-0x280], R4 ;  /* 0xfffd80040c007388 */ /* 0x0003e40000000c00 */
.L_x_2343:
[----:B------:R-:W-:Y:S05]  /*61f0*/  WARPSYNC.ALL ;  /* 0x0000000000007948 */ /* 0x000fea0003800000 */
[----:B------:R-:W-:Y:S06]  /*6200*/  BAR.SYNC.DEFER_BLOCKING 0x0 ;  /* 0x0000000000007b1d */ /* 0x000fec0000010000 */
[----:B------:R-:W-:Y:S04]  /*6210*/  BSSY B0, `(.L_x_2344) ;  /* 0x0000013000007945 */ /* 0x000fe80003800000 */
[----:B------:R-:W-:Y:S05]  /*6220*/  @P2 BRA `(.L_x_2345) ;  /* 0x0000000000442947 */ /* 0x000fea0003800000 */
[----:B01----:R-:W0:Y:S02]  /*6230*/  LDS.128 R4, [R12] ;  /* 0x000000000c047984 */ /* 0x003e240000000c00 */
[--C-:B0-----:R-:W-:Y:S02]  /*6240*/  HADD2.F32 R2, -RZ, R4.reuse.H0_H0 ;  /* 0x20000004ff027230 */ /* 0x101fe40000004100 */
[----:B------:R-:W-:Y:S02]  /*6250*/  HADD2.F32 R9, -RZ, R4.H1_H1 ;  /* 0x30000004ff097230 */ /* 0x000fe40000004100 */
[--C-:B------:R-:W-:Y:S02]  /*6260*/  HADD2.F32 R11, -RZ, R5.reuse.H0_H0 ;  /* 0x20000005ff0b7230 */ /* 0x100fe40000004100 */
        /* <DEDUP_REMOVED lines=13> */
.L_x_2345:
[----:B------:R-:W-:Y:S05]  /*6340*/  BSYNC B0 ;  /* 0x0000000000007941 */ /* 0x000fea0003800000 */
.L_x_2344:
[----:B------:R-:W-:Y:S06]  /*6350*/  BAR.SYNC.DEFER_BLOCKING 0x0 ;  /* 0x0000000000007b1d */ /* 0x000fec0000010000 */
[----:B------:R-:W-:Y:S04]  /*6360*/  BSSY B0, `(.L_x_2346) ;  /* 0x0000007000007945 */ /* 0x000fe80003800000 */
[----:B------:R-:W-:Y:S05]  /*6370*/  @P3 BRA `(.L_x_2347) ;  /* 0x0000000000143947 */ /* 0x000fea0003800000 */
[----:B-1----:R-:W-:Y:S02]  /*6380*/  F2FP.F16.F32.PACK_AB R4, R18, R19 ;  /* 0x000000131204723e */ /* 0x002fe400000000ff */
[----:B------:R-:W-:Y:S02]  /*6390*/  F2FP.F16.F32.PACK_AB R5, R3, R14 ;  /* 0x0000000e0305723e */ /* 0x000fe400000000ff */
[----:B0-----:R-:W-:Y:S02]  /*63a0*/  F2FP.F16.F32.PACK_AB R6, R24, R25 ;  /* 0x000000191806723e */ /* 0x001fe400000000ff */
[----:B------:R-:W-:-:S05]  /*63b0*/  F2FP.F16.F32.PACK_AB R7, R0, R13 ;  /* 0x0000000d0007723e */ /* 0x000fca00000000ff */
[----:B------:R2:W-:Y:S02]  /*63c0*/  STS.128 [R12+-0x140], R4 ;  /* 0xfffec0040c007388 */ /* 0x0005e40000000c00 */
.L_x_2347:
[----:B------:R-:W-:Y:S05]  /*63d0*/  BSYNC B0 ;  /* 0x0000000000007941 */ /* 0x000fea0003800000 */
.L_x_2346:
[----:B------:R-:W-:Y:S06]  /*63e0*/  BAR.SYNC.DEFER_BLOCKING 0x0 ;  /* 0x0000000000007b1d */ /* 0x000fec0000010000 */
[----:B------:R-:W-:Y:S04]  /*63f0*/  BSSY B0, `(.L_x_2348) ;  /* 0x0000013000007945 */ /* 0x000fe80003800000 */
[----:B------:R-:W-:Y:S05]  /*6400*/  @P6 BRA `(.L_x_2349) ;  /* 0x0000000000446947 */ /* 0x000fea0003800000 */
[----:B012---:R-:W0:Y:S02]  /*6410*/  LDS.128 R4, [R12] ;  /* 0x000000000c047984 */ /* 0x007e240000000c00 */
        /* <DEDUP_REMOVED lines=16> */
.L_x_2349:
[----:B------:R-:W-:Y:S05]  /*6520*/  BSYNC B0 ;  /* 0x0000000000007941 */ /* 0x000fea0003800000 */
.L_x_2348:
[----:B------:R-:W-:Y:S06]  /*6530*/  BAR.SYNC.DEFER_BLOCKING 0x0 ;  /* 0x0000000000007b1d */ /* 0x000fec0000010000 */
[----:B------:R-:W-:Y:S04]  /*6540*/  BSSY B0, `(.L_x_2350) ;  /* 0x0000007000007945 */ /* 0x000fe80003800000 */
[----:B------:R-:W-:Y:S05]  /*6550*/  @P4 BRA `(.L_x_2351) ;  /* 0x0000000000144947 */ /* 0x000fea0003800000 */
[----:B-12---:R-:W-:Y:S02]  /*6560*/  F2FP.F16.F32.PACK_AB R4, R18, R19 ;  /* 0x000000131204723e */ /* 0x006fe400000000ff */
[----:B------:R-:W-:Y:S02]  /*6570*/  F2FP.F16.F32.PACK_AB R5, R3, R14 ;  /* 0x0000000e0305723e */ /* 0x000fe400000000ff */
[----:B0-----:R-:W-:Y:S02]  /*6580*/  F2FP.F16.F32.PACK_AB R6, R24, R25 ;  /* 0x000000191806723e */ /* 0x001fe400000000ff */
[----:B------:R-:W-:-:S05]  /*6590*/  F2FP.F16.F32.PACK_AB R7, R0, R13 ;  /* 0x0000000d0007723e */ /* 0x000fca00000000ff */
[----:B------:R3:W-:Y:S02]  /*65a0*/  STS.128 [R12+-0xa0], R4 ;  /* 0xffff60040c007388 */ /* 0x0007e40000000c00 */
.L_x_2351:
[----:B------:R-:W-:Y:S05]  /*65b0*/  BSYNC B0 ;  /* 0x0000000000007941 */ /* 0x000fea0003800000 */
.L_x_2350:
[----:B------:R-:W-:Y:S06]  /*65c0*/  BAR.SYNC.DEFER_BLOCKING 0x0 ;  /* 0x0000000000007b1d */ /* 0x000fec0000010000 */
[----:B------:R-:W-:Y:S04]  /*65d0*/  BSSY B0, `(.L_x_2352) ;  /* 0x0000013000007945 */ /* 0x000fe80003800000 */
[----:B------:R-:W-:Y:S05]  /*65e0*/  @P5 BRA `(.L_x_2353) ;  /* 0x0000000000445947 */ /* 0x000fea0003800000 */
[----:B0123--:R-:W0:Y:S02]  /*65f0*/  LDS.128 R4, [R12] ;  /* 0x000000000c047984 */ /* 0x00fe240000000c00 */
        /* <DEDUP_REMOVED lines=16> */
.L_x_2353:
[----:B------:R-:W-:Y:S05]  /*6700*/  BSYNC B0 ;  /* 0x0000000000007941 */ /* 0x000fea0003800000 */
.L_x_2352:
[----:B------:R-:W-:Y:S06]  /*6710*/  BAR.SYNC.DEFER_BLOCKING 0x0 ;  /* 0x0000000000007b1d */ /* 0x000fec0000010000 */
.L_x_2342:
[----:B------:R-:W-:-:S04]  /*6720*/  IADD3 R16, R16, 0xf, RZ ;  /* 0x0000000f10107810 */ /* 0x000fc80007ffe0ff */
[----:B------:R-:W-:-:S13]  /*6730*/  ISETP.GT.U32.OR P0, PT, R16, 0x1e, P0 ;  /* 0x0000001e1000780c */ /* 0x000fda0000704470 */
[----:B------:R-:W-:Y:S05]  /*6740*/  @P0 EXIT ;  /* 0x000000000000094d */ /* 0x000fea0003800000 */
[----:B------:R-:W4:Y:S02]  /*6750*/  LDC R2, c[0x0][0x308] ;  /* 0x0000c200ff027b82 */ /* 0x000f240000000800 */
[----:B----4-:R-:W-:-:S13]  /*6760*/  ISETP.NE.AND P0, PT, R2, 0x2, PT ;  /* 0x000000020200780c */ /* 0x010fda0003f05270 */
[----:B------:R-:W-:Y:S05]  /*6770*/  @!P0 BRA `(.L_x_2354) ;  /* 0x0000000000348947 */ /* 0x000fea0003800000 */
[----:B-123--:R-:W1:Y:S01]  /*6780*/  LDC.64 R4, c[0x0][0x210] ;  /* 0x00008400ff047b82 */ /* 0x00ee620000000a00 */
[----:B------:R-:W-:Y:S01]  /*6790*/  IMAD.U32 R2, RZ, RZ, UR43 ;  /* 0x0000002bff027e24 */ /* 0x000fe2000f8e00ff */
[----:B------:R-:W-:Y:S02]  /*67a0*/  F2FP.F16.F32.PACK_AB R19, R18, R19 ;  /* 0x000000131213723e */ /* 0x000fe400000000ff */
[----:B------:R-:W-:Y:S01]  /*67b0*/  F2FP.F16.F32.PACK_AB R3, R3, R14 ;  /* 0x0000000e0303723e */ /* 0x000fe200000000ff */
[----:B------:R-:W-:Y:S01]  /*67c0*/  IMAD R17, R2, 0x50, R17 ;  /* 0x0000005002117824 */ /* 0x000fe200078e0211 */
        /* <DEDUP_REMOVED lines=8> */
.L_x_2354:
[----:B-123--:R-:W1:Y:S01]  /*6850*/  LDC.64 R4, c[0x0][0x300] ;  /* 0x0000c000ff047b82 */ /* 0x00ee620000000a00 */
        /* <DEDUP_REMOVED lines=17> */
[----:B------:R-:W-:-:S04]  /*6970*/  LOP3.LUT R11, R2, 0xff, RZ, 0xc0, !PT ;  /* 0x000000ff020b7812 */ /* 0x000fc800078ec0ff */
[----:B------:R-:W-:Y:S02]  /*6980*/  SHF.L.U64.HI R9, R11, 0x8, RZ ;  /* 0x000000080b097819 */ /* 0x000fe400000102ff */
[----:B-1----:R-:W-:Y:S01]  /*6990*/  PRMT R4, R3, 0x8880, RZ ;  /* 0x0000888003047816 */ /* 0x002fe200000000ff */
[----:B------:R-:W1:Y:S01]  /*69a0*/  F2I.S8.NTZ R25, R25 ;  /* 0x0000001900197305 */ /* 0x000e620000202100 */
[----:B------:R-:W-:Y:S02]  /*69b0*/  PRMT R3, R14, 0x7710, RZ ;  /* 0x000077100e037816 */ /* 0x000fe400000000ff */
[----:B------:R-:W-:Y:S02]  /*69c0*/  PRMT R4, R4, 0x7710, RZ ;  /* 0x0000771004047816 */ /* 0x000fe400000000ff */
[----:B0-----:R-:W-:Y:S02]  /*69d0*/  LOP3.LUT R7, R3, 0xff, RZ, 0xc0, !PT ;  /* 0x000000ff03077812 */ /* 0x001fe400078ec0ff */
[----:B--2---:R-:W-:Y:S01]  /*69e0*/  PRMT R19, R19, 0x8880, RZ ;  /* 0x0000888013137816 */ /* 0x004fe200000000ff */
[----:B------:R-:W0:Y:S01]  /*69f0*/  F2I.S8.NTZ R24, R24 ;  /* 0x0000001800187305 */ /* 0x000e220000202100 */
[----:B------:R-:W-:-:S02]  /*6a00*/  LOP3.LUT R6, R4, 0xff, RZ, 0xc0, !PT ;  /* 0x000000ff04067812 */ /* 0x000fc400078ec0ff */
[C---:B------:R-:W-:Y:S01]  /*6a10*/  SHF.L.U64.HI R4, R7.reuse, 0x10, RZ ;  /* 0x0000001007047819 */ /* 0x040fe200000102ff */
[----:B------:R-:W-:Y:S01]  /*6a20*/  IMAD.U32 R7, R7, 0x10000, RZ ;  /* 0x0001000007077824 */ /* 0x000fe200078e00ff */
[----:B------:R-:W-:Y:S02]  /*6a30*/  SHF.L.U64.HI R3, R6, 0x18, RZ ;  /* 0x0000001806037819 */ /* 0x000fe400000102ff */
[----:B-1----:R-:W-:Y:S01]  /*6a40*/  PRMT R25, R25, 0x8880, RZ ;  /* 0x0000888019197816 */ /* 0x002fe200000000ff */
[----:B------:R-:W1:Y:S01]  /*6a50*/  F2I.S8.NTZ R13, R13 ;  /* 0x0000000d000d7305 */ /* 0x000e620000202100 */
[----:B------:R-:W-:Y:S02]  /*6a60*/  LOP3.LUT R3, R3, R4, R9, 0xfe, !PT ;  /* 0x0000000403037212 */ /* 0x000fe400078efe09 */
[----:B------:R-:W-:Y:S02]  /*6a70*/  PRMT R2, R25, 0x7710, RZ ;  /* 0x0000771019027816 */ /* 0x000fe400000000ff */
[----:B------:R-:W-:-:S02]  /*6a80*/  MOV R4, UR43 ;  /* 0x0000002b00047c02 */ /* 0x000fc40008000f00 */
[----:B0-----:R-:W-:Y:S01]  /*6a90*/  PRMT R24, R24, 0x8880, RZ ;  /* 0x0000888018187816 */ /* 0x001fe200000000ff */
[----:B------:R0:W2:Y:S01]  /*6aa0*/  F2I.S8.NTZ R5, R0 ;  /* 0x0000000000057305 */ /* 0x0000a20000202100 */
[----:B------:R-:W-:Y:S01]  /*6ab0*/  LOP3.LUT R2, R2, 0xff, RZ, 0xc0, !PT ;  /* 0x000000ff02027812 */ /* 0x000fe200078ec0ff */
[----:B------:R-:W-:-:S03]  /*6ac0*/  IMAD R17, R4, 0x50, R17 ;  /* 0x0000005004117824 */ /* 0x000fc600078e0211 */
[----:B------:R-:W-:Y:S02]  /*6ad0*/  LOP3.LUT R2, R2, 0xffffff00, R3, 0xf8, !PT ;  /* 0xffffff0002027812 */ /* 0x000fe400078ef803 */
[----:B-1----:R-:W-:Y:S02]  /*6ae0*/  PRMT R13, R13, 0x8880, RZ ;  /* 0x000088800d0d7816 */ /* 0x002fe400000000ff */
[----:B0-----:R-:W-:Y:S02]  /*6af0*/  PRMT R0, R19, 0x7710, RZ ;  /* 0x0000771013007816 */ /* 0x001fe400000000ff */
[----:B------:R-:W-:Y:S02]  /*6b00*/  IADD3 R4, P0, R17, UR4, RZ ;  /* 0x0000000411047c10 */ /* 0x000fe4000ff1e0ff */
[----:B------:R-:W-:Y:S02]  /*6b10*/  PRMT R8, R0, 0x6540, R11 ;  /* 0x0000654000087816 */ /* 0x000fe4000000000b */
[----:B------:R-:W-:-:S02]  /*6b20*/  PRMT R0, R24, 0x7710, RZ ;  /* 0x0000771018007816 */ /* 0x000fc400000000ff */
[----:B--2---:R-:W-:Y:S02]  /*6b30*/  PRMT R5, R5, 0x8880, RZ ;  /* 0x0000888005057816 */ /* 0x004fe400000000ff */
[----:B------:R-:W-:Y:S02]  /*6b40*/  PRMT R3, R0, 0x7604, RZ ;  /* 0x0000760400037816 */ /* 0x000fe400000000ff */
[----:B------:R-:W-:Y:S02]  /*6b50*/  PRMT R0, R13, 0x7710, RZ ;  /* 0x000077100d007816 */ /* 0x000fe400000000ff */
[----:B------:R-:W-:Y:S02]  /*6b60*/  LOP3.LUT R3, R3, 0xffff00ff, R2, 0xf8, !PT ;  /* 0xffff00ff03037812 */ /* 0x000fe400078ef802 */
[----:B------:R-:W-:Y:S02]  /*6b70*/  PRMT R0, R0, 0x7054, RZ ;  /* 0x0000705400007816 */ /* 0x000fe400000000ff */
        /* <DEDUP_REMOVED lines=8> */
.L_x_2304:
[----:B------:R-:W-:Y:S01]  /*6c00*/  HFMA2.MMA R12, -RZ, RZ, 0, 9.5367431640625e-07 ;  /* 0x00000010ff0c7435 */ /* 0x000fe200000001ff */
[----:B------:R-:W-:Y:S01]  /*6c10*/  IMAD.MOV.U32 R11, RZ, RZ, 0x1f ;  /* 0x0000001fff0b7424 */ /* 0x000fe200078e00ff */
[----:B------:R-:W-:-:S09]  /*6c20*/  MOV R15, 0xffffffff ;  /* 0xffffffff000f7802 */ /* 0x000fd20000000f00 */
[----:B01----:R-:W-:Y:S05]  /*6c30*/  WARPSYNC.COLLECTIVE R15, `(.L_x_2355) ;  /* 0x000000000f087348 */ /* 0x003fea0003c00000 */
[----:B------:R2:W3:Y:S02]  /*6c40*/  SHFL.BFLY P6, R14, R13, R12, R11 ;  /* 0x0c00000c0d0e7389 */ /* 0x0004e400000c000b */
[----:B0123--:R-:W-:Y:S01]  /*6c50*/  ENDCOLLECTIVE ;  /* 0x000000000000791b */ /* 0x00ffe20003800000 */
.L_x_2355:
[----:B------:R-:W-:Y:S01]  /*6c60*/  HFMA2.MMA R12, -RZ, RZ, 0, 4.76837158203125e-07 ;  /* 0x00000008ff0c7435 */ /* 0x000fe200000001ff */
[----:B------:R-:W-:-:S04]  /*6c70*/  FADD.FTZ R0, R13, R14 ;  /* 0x0000000e0d007221 */ /* 0x000fc80000010000 */
[----:B------:R-:W-:-:S07]  /*6c80*/  IMAD.MOV.U32 R13, RZ, RZ, R0 ;  /* 0x000000ffff0d7224 */ /* 0x000fce00078e0000 */
[----:B------:R-:W-:Y:S05]  /*6c90*/  WARPSYNC.COLLECTIVE R15, `(.L_x_2356) ;  /* 0x000000000f087348 */ /* 0x000fea0003c00000 */
[----:B------:R0:W1:Y:S02]  /*6ca0*/  SHFL.BFLY P6, R14, R13, R12, R11 ;  /* 0x0c00000c0d0e7389 */ /* 0x00006400000c000b */
[----:B01----:R-:W-:Y:S01]  /*6cb0*/  ENDCOLLECTIVE ;  /* 0x000000000000791b */ /* 0x003fe20003800000 */
.L_x_2356:
[----:B------:R-:W-:Y:S01]  /*6cc0*/  MOV R12, 0x4 ;  /* 0x00000004000c7802 */ /* 0x000fe20000000f00 */
[----:B------:R-:W-:-:S04]  /*6cd0*/  FADD.FTZ R3, R0, R14 ;  /* 0x0000000e00037221 */ /* 0x000fc80000010000 */
[----:B------:R-:W-:-:S07]  /*6ce0*/  IMAD.MOV.U32 R13, RZ, RZ, R3 ;  /* 0x000000ffff0d7224 */ /* 0x000fce00078e0003 */
[----:B------:R-:W-:Y:S05]  /*6cf0*/  WARPSYNC.COLLECTIVE R15, `(.L_x_2357) ;  /* 0x000000000f087348 */ /* 0x000fea0003c00000 */
[----:B------:R0:W1:Y:S02]  /*6d00*/  SHFL.BFLY P6, R14, R13, R12, R11 ;  /* 0x0c00000c0d0e7389 */ /* 0x00006400000c000b */
[----:B01----:R-:W-:Y:S01]  /*6d10*/  ENDCOLLECTIVE ;  /* 0x000000000000791b */ /* 0x003fe20003800000 */
.L_x_2357:
[----:B------:R-:W-:Y:S01]  /*6d20*/  HFMA2.MMA R12, -RZ, RZ, 0, 1.1920928955078125e-07 ;  /* 0x00000002ff0c7435 */ /* 0x000fe200000001ff */
[----:B------:R-:W-:-:S04]  /*6d30*/  FADD.FTZ R4, R3, R14 ;  /* 0x0000000e03047221 */ /* 0x000fc80000010000 */
[----:B------:R-:W-:-:S07]  /*6d40*/  IMAD.MOV.U32 R13, RZ, RZ, R4 ;  /* 0x000000ffff0d7224 */ /* 0x000fce00078e0004 */
[----:B------:R-:W-:Y:S05]  /*6d50*/  WARPSYNC.COLLECTIVE R15, `(.L_x_2358) ;  /* 0x000000000f087348 */ /* 0x000fea0003c00000 */
[----:B------:R0:W1:Y:S02]  /*6d60*/  SHFL.BFLY P6, R14, R13, R12, R11 ;  /* 0x0c00000c0d0e7389 */ /* 0x00006400000c000b */
[----:B01----:R-:W-:Y:S01]  /*6d70*/  ENDCOLLECTIVE ;  /* 0x000000000000791b */ /* 0x003fe20003800000 */
.L_x_2358:
[----:B------:R-:W-:Y:S01]  /*6d80*/  MOV R12, 0x1 ;  /* 0x00000001000c7802 */ /* 0x000fe20000000f00 */
[----:B------:R-:W-:-:S04]  /*6d90*/  FADD.FTZ R5, R4, R14 ;  /* 0x0000000e04057221 */ /* 0x000fc80000010000 */
[----:B------:R-:W-:-:S07]  /*6da0*/  IMAD.MOV.U32 R13, RZ, RZ, R5 ;  /* 0x000000ffff0d7224 */ /* 0x000fce00078e0005 */
[----:B------:R-:W-:Y:S05]  /*6db0*/  WARPSYNC.COLLECTIVE R15, `(.L_x_2359) ;  /* 0x000000000f087348 */ /* 0x000fea0003c00000 */
[----:B------:R0:W1:Y:S02]  /*6dc0*/  SHFL.BFLY P6, R14, R13, R12, R11 ;  /* 0x0c00000c0d0e7389 */ /* 0x00006400000c000b */
[----:B01----:R-:W-:Y:S01]  /*6dd0*/  ENDCOLLECTIVE ;  /* 0x000000000000791b */ /* 0x003fe20003800000 */
.L_x_2359:
[----:B------:R-:W-:Y:S05]  /*6de0*/  BRA `(.L_x_2360) ;  /* 0xffffffac00d87947 */ /* 0x000fea000383ffff */
.L_x_2308:
[----:B------:R-:W-:Y:S01]  /*6df0*/  BSSY B1, `(.L_x_2361) ;  /* 0x0000007000017945 */ /* 0x000fe20003800000 */
[----:B------:R-:W-:Y:S01]  /*6e00*/  IMAD.MOV.U32 R12, RZ, RZ, 0x1 ;  /* 0x00000001ff0c7424 */ /* 0x000fe200078e00ff */
[----:B------:R-:W-:Y:S01]  /*6e10*/  MOV R11, 0x1f ;  /* 0x0000001f000b7802 */ /* 0x000fe20000000f00 */
[----:B------:R-:W-:-:S07]  /*6e20*/  IMAD.MOV.U32 R15, RZ, RZ, -0x1 ;  /* 0xffffffffff0f7424 */ /* 0x000fce00078e00ff */
[----:B------:R-:W-:Y:S05]  /*6e30*/  WARPSYNC.COLLECTIVE R15, `(.L_x_2362) ;  /* 0x000000000f087348 */ /* 0x000fea0003c00000 */
[----:B------:R0:W1:Y:S02]  /*6e40*/  SHFL.BFLY P6, R14, R13, R12, R11 ;  /* 0x0c00000c0d0e7389 */ /* 0x00006400000c000b */
[----:B01----:R-:W-:Y:S01]  /*6e50*/  ENDCOLLECTIVE ;  /* 0x000000000000791b */ /* 0x003fe20003800000 */
.L_x_2362:
[----:B------:R-:W-:Y:S05]  /*6e60*/  BSYNC B1 ;  /* 0x0000000000017941 */ /* 0x000fea0003800000 */
.L_x_2361:
[----:B------:R-:W-:Y:S05]  /*6e70*/  BRA `(.L_x_2363) ;  /* 0xffffffc800487947 */ /* 0x000fea000383ffff */
.L_x_2312:
[----:B------:R-:W-:Y:S01]  /*6e80*/  HFMA2.MMA R11, -RZ, RZ, 0, 1.847743988037109375e-06 ;  /* 0x0000001fff0b7435 */ /* 0x000fe200000001ff */
[----:B------:R-:W-:Y:S01]  /*6e90*/  BSSY B0, `(.L_x_2364) ;  /* 0x0000007000007945 */ /* 0x000fe20003800000 */
[----:B0-----:R-:W-:Y:S01]  /*6ea0*/  MOV R13, R0 ;  /* 0x00000000000d7202 */ /* 0x001fe20000000f00 */
[----:B------:R-:W-:Y:S02]  /*6eb0*/  IMAD.MOV.U32 R12, RZ, RZ, 0x10 ;  /* 0x00000010ff0c7424 */ /* 0x000fe400078e00ff */
[----:B------:R-:W-:-:S07]  /*6ec0*/  IMAD.MOV.U32 R15, RZ, RZ, -0x1 ;  /* 0xffffffffff0f7424 */ /* 0x000fce00078e00ff */
[----:B-123--:R-:W-:Y:S05]  /*6ed0*/  WARPSYNC.COLLECTIVE R15, `(.L_x_2365) ;  /* 0x000000000f087348 */ /* 0x00efea0003c00000 */
[----:B-1----:R0:W1:Y:S02]  /*6ee0*/  SHFL.BFLY P6, R14, R13, R12, R11 ;  /* 0x0c00000c0d0e7389 */ /* 0x00206400000c000b */
[----:B0123--:R-:W-:Y:S01]  /*6ef0*/  ENDCOLLECTIVE ;  /* 0x000000000000791b */ /* 0x00ffe20003800000 */
.L_x_2365:
[----:B------:R-:W-:Y:S05]  /*6f00*/  BSYNC B0 ;  /* 0x0000000000007941 */ /* 0x000fea0003800000 */
.L_x_2364:
[----:B------:R-:W-:Y:S01]  /*6f10*/  FMNMX.FTZ R13, R14, R0, !PT ;  /* 0x000000000e0d7209 */ /* 0x000fe20007810000 */
[----:B------:R-:W-:Y:S01]  /*6f20*/  IMAD.MOV.U32 R11, RZ, RZ, 0x1f ;  /* 0x0000001fff0b7424 */ /* 0x000fe200078e00ff */
[----:B------:R-:W-:Y:S02]  /*6f30*/  MOV R12, 0x8 ;  /* 0x00000008000c7802 */ /* 0x000fe40000000f00 */
[----:B------:R-:W-:-:S07]  /*6f40*/  MOV R15, 0xffffffff ;  /* 0xffffffff000f7802 */ /* 0x000fce0000000f00 */
[----:B------:R-:W-:Y:S05]  /*6f50*/  WARPSYNC.COLLECTIVE R15, `(.L_x_2366) ;  /* 0x000000000f087348 */ /* 0x000fea0003c00000 */
[----:B------:R0:W1:Y:S02]  /*6f60*/  SHFL.BFLY P6, R14, R13, R12, R11 ;  /* 0x0c00000c0d0e7389 */ /* 0x00006400000c000b */
[----:B01----:R-:W-:Y:S01]  /*6f70*/  ENDCOLLECTIVE ;  /* 0x000000000000791b */ /* 0x003fe20003800000 */
.L_x_2366:
[----:B------:R-:W-:Y:S01]  /*6f80*/  HFMA2.MMA R12, -RZ, RZ, 0, 2.384185791015625e-07 ;  /* 0x00000004ff0c7435 */ /* 0x000fe200000001ff */
[----:B------:R-:W-:-:S05]  /*6f90*/  FMNMX.FTZ R3, R13, R14, !PT ;  /* 0x0000000e0d037209 */ /* 0x000fca0007810000 */
[----:B------:R-:W-:-:S07]  /*6fa0*/  IMAD.MOV.U32 R13, RZ, RZ, R3 ;  /* 0x000000ffff0d7224 */ /* 0x000fce00078e0003 */
[----:B------:R-:W-:Y:S05]  /*6fb0*/  WARPSYNC.COLLECTIVE R15, `(.L_x_2367) ;  /* 0x000000000f087348 */ /* 0x000fea0003c00000 */
[----:B------:R0:W1:Y:S02]  /*6fc0*/  SHFL.BFLY P6, R14, R13, R12, R11 ;  /* 0x0c00000c0d0e7389 */ /* 0x00006400000c000b */
[----:B01----:R-:W-:Y:S01]  /*6fd0*/  ENDCOLLECTIVE ;  /* 0x000000000000791b */ /* 0x003fe20003800000 */
.L_x_2367:
[----:B------:R-:W-:Y:S02]  /*6fe0*/  MOV R12, 0x2 ;  /* 0x00000002000c7802 */ /* 0x000fe40000000f00 */
[----:B------:R-:W-:-:S05]  /*6ff0*/  FMNMX.FTZ R5, R3, R14, !PT ;  /* 0x0000000e03057209 */ /* 0x000fca0007810000 */
[----:B------:R-:W-:-:S07]  /*7000*/  IMAD.MOV.U32 R13, RZ, RZ, R5 ;  /* 0x000000ffff0d7224 */ /* 0x000fce00078e0005 */
[----:B------:R-:W-:Y:S05]  /*7010*/  WARPSYNC.COLLECTIVE R15, `(.L_x_2368) ;  /* 0x000000000f087348 */ /* 0x000fea0003c00000 */
[----:B------:R0:W1:Y:S02]  /*7020*/  SHFL.BFLY P6, R14, R13, R12, R11 ;  /* 0x0c00000c0d0e7389 */ /* 0x00006400000c000b */
[----:B01----:R-:W-:Y:S01]  /*7030*/  ENDCOLLECTIVE ;  /* 0x000000000000791b */ /* 0x003fe20003800000 */
.L_x_2368:
[----:B------:R-:W-:Y:S05]  /*7040*/  BRA `(.L_x_2369) ;  /* 0xffffffc8008c7947 */ /* 0x000fea000383ffff */
.L_x_2370:
        /* <DEDUP_REMOVED lines=11> */
.L_x_3332:


//--------------------- .text._ZN4mmha33masked_multihead_attention_kernelItLi80ELi128ELi4ELi16ELi64ELb0ELb1EEEv26Multihead_attention_paramsIT_XT5_EE --------------------------
	.section	.text._ZN4mmha33masked_multihead_attention_kernelItLi80ELi128ELi4ELi16ELi64ELb0ELb1EEEv26Multihead_attention_paramsIT_XT5_EE,"ax",@progbits
	.align	128
        .global         _ZN4mmha33masked_multihead_attention_kernelItLi80ELi128ELi4ELi16ELi64ELb0ELb1EEEv26Multihead_attention_paramsIT_XT5_EE
        .type           _ZN4mmha33masked_multihead_attention_kernelItLi80ELi128ELi4ELi16ELi64ELb0ELb1EEEv26Multihead_attention_paramsIT_XT5_EE,@function
        .size           _ZN4mmha33masked_multihead_attention_kernelItLi80ELi128ELi4ELi16ELi64ELb0ELb1EEEv26Multihead_attention_paramsIT_XT5_EE,(.L_x_3333 - _ZN4mmha33masked_multihead_attention_kernelItLi80ELi128ELi4ELi16ELi64ELb0ELb1EEEv26Multihead_attention_paramsIT_XT5_EE)
        .other          _ZN4mmha33masked_multihead_attention_kernelItLi80ELi128ELi4ELi16ELi64ELb0ELb1EEEv26Multihead_attention_paramsIT_XT5_EE,@"STO_CUDA_ENTRY STV_DEFAULT"
_ZN4mmha33masked_multihead_attention_kernelItLi80ELi128ELi4ELi16ELi64ELb0ELb1EEEv26Multihead_attention_paramsIT_XT5_EE:
.text._ZN4mmha33masked_multihead_attention_kernelItLi80ELi128ELi4ELi16ELi64ELb0ELb1EEEv26Multihead_attention_paramsIT_XT5_EE:
        /* <DEDUP_REMOVED lines=14> */
.L_x_2371:
[----:B------:R-:W2:Y:S01]  /*00e0*/  LDC R11, c[0x0][0x280] ;  /* 0x0000a000ff0b7b82 */ /* 0x000ea20000000800 */
[----:B------:R-:W-:Y:S01]  /*00f0*/  ULDC.64 UR4, c[0x0][0x330] ;  /* 0x0000cc0000047ab9 */ /* 0x000fe20000000a00 */
[----:B------:R-:W3:Y:S01]  /*0100*/  S2R R6, SR_CTAID.Y ;  /* 0x0000000000067919 */ /* 0x000ee20000002600 */
[----:B------:R-:W-:Y:S01]  /*0110*/  UISETP.NE.U32.AND UP0, UPT, UR4, URZ, UPT ;  /* 0x0000003f0400728c */ /* 0x000fe2000bf05070 */
[----:B------:R-:W-:Y:S01]  /*0120*/  ULDC UR7, c[0x0][0x288] ;  /* 0x0000a20000077ab9 */ /* 0x000fe20000000800 */
[----:B------:R-:W-:Y:S02]  /*0130*/  ULDC UR42, c[0x0][0x278] ;  /* 0x00009e00002a7ab9 */ /* 0x000fe40000000800 */
[----:B------:R-:W-:-:S06]  /*0140*/  UISETP.NE.AND.EX UP0, UPT, UR5, URZ, UPT, UP0 ;  /* 0x0000003f0500728c */ /* 0x000fcc000bf05300 */
        /* <DEDUP_REMOVED lines=12> */
[----:B------:R1:W5:Y:S01]  /*0210*/  F2I.FTZ.U32.TRUNC.NTZ R5, R4 ;  /* 0x0000000400057305 */ /* 0x000362000021f000 */
[----:B---3--:R-:W-:Y:S01]  /*0220*/  IABS R6, R6 ;  /* 0x0000000600067213 */ /* 0x008fe20000000000 */
[----:B-1----:R-:W-:Y:S01]  /*0230*/  IMAD.MOV.U32 R4, RZ, RZ, RZ ;  /* 0x000000ffff047224 */ /* 0x002fe200078e00ff */
[----:B-----5:R-:W-:-:S05]  /*0240*/  IADD3 R0, RZ, -R5, RZ ;  /* 0x80000005ff007210 */ /* 0x020fca0007ffe0ff */
[----:B------:R-:W-:-:S04]  /*0250*/  IMAD R9, R0, R7, RZ ;  /* 0x0000000700097224 */ /* 0x000fc800078e02ff */
[----:B------:R-:W-:Y:S02]  /*0260*/  IMAD.HI.U32 R0, R5, R9, R4 ;  /* 0x0000000905007227 */ /* 0x000fe400078e0004 */
[----:B------:R-:W1:Y:S04]  /*0270*/  LDC.64 R4, c[0x0][0x2f0] ;  /* 0x0000bc00ff047b82 */ /* 0x000e680000000a00 */
[----:B------:R-:W-:-:S04]  /*0280*/  IMAD.HI.U32 R0, R0, R6, RZ ;  /* 0x0000000600007227 */ /* 0x000fc800078e00ff */
[----:B------:R-:W-:-:S04]  /*0290*/  IMAD.MOV R8, RZ, RZ, -R0 ;  /* 0x000000ffff087224 */ /* 0x000fc800078e0a00 */
[----:B--2---:R-:W-:-:S05]  /*02a0*/  IMAD R2, R7, R8, R6 ;  /* 0x0000000807027224 */ /* 0x004fca00078e0206 */
[----:B------:R-:W-:Y:S02]  /*02b0*/  ISETP.GT.U32.AND P2, PT, R7, R2, PT ;  /* 0x000000020700720c */ /* 0x000fe40003f44070 */
[----:B-1----:R-:W-:-:S04]  /*02c0*/  ISETP.NE.U32.AND P0, PT, R4, RZ, PT ;  /* 0x000000ff0400720c */ /* 0x002fc80003f05070 */
[----:B------:R-:W-:-:S07]  /*02d0*/  ISETP.NE.AND.EX P0, PT, R5, RZ, PT, P0 ;  /* 0x000000ff0500720c */ /* 0x000fce0003f05300 */
[----:B------:R-:W-:-:S04]  /*02e0*/  @!P2 IADD3 R2, R2, -R7, RZ ;  /* 0x800000070202a210 */ /* 0x000fc80007ffe0ff */
[----:B------:R-:W-:Y:S02]  /*02f0*/  ISETP.GE.U32.AND P1, PT, R2, R7, PT ;  /* 0x000000070200720c */ /* 0x000fe40003f26070 */
[C---:B------:R-:W-:Y:S01]  /*0300*/  LOP3.LUT R6, R11.reuse, UR6, RZ, 0x3c, !PT ;  /* 0x000000060b067c12 */ /* 0x040fe2000f8e3cff */
[----:B------:R-:W-:Y:S01]  /*0310*/  @!P2 VIADD R0, R0, 0x1 ;  /* 0x000000010000a836 */ /* 0x000fe20000000000 */
[----:B------:R-:W1:Y:S02]  /*0320*/  @P0 LDC.64 R2, c[0x0][0x2f0] ;  /* 0x0000bc00ff020b82 */ /* 0x000e640000000a00 */
[----:B------:R-:W-:Y:S02]  /*0330*/  ISETP.GE.AND P3, PT, R6, RZ, PT ;  /* 0x000000ff0600720c */ /* 0x000fe40003f66270 */
[----:B------:R-:W-:-:S05]  /*0340*/  ISETP.NE.AND P2, PT, R11, RZ, PT ;  /* 0x000000ff0b00720c */ /* 0x000fca0003f45270 */
[----:B------:R-:W-:-:S05]  /*0350*/  @P1 VIADD R0, R0, 0x1 ;  /* 0x0000000100001836 */ /* 0x000fca0000000000 */
[----:B------:R-:W-:-:S05]  /*0360*/  MOV R17, R0 ;  /* 0x0000000000117202 */ /* 0x000fca0000000f00 */
[----:B------:R-:W-:Y:S01]  /*0370*/  @!P3 IMAD.MOV R17, RZ, RZ, -R17 ;  /* 0x000000ffff11b224 */ /* 0x000fe200078e0a11 */
[----:B------:R-:W-:-:S05]  /*0380*/  @!P2 LOP3.LUT R17, RZ, R11, RZ, 0x33, !PT ;  /* 0x0000000bff11a212 */ /* 0x000fca00078e33ff */
[----:B-1----:R-:W-:-:S06]  /*0390*/  @P0 IMAD.WIDE R2, R17, 0x4, R2 ;  /* 0x0000000411020825 */ /* 0x002fcc00078e0202 */
[----:B------:R1:W2:Y:S01]  /*03a0*/  @P0 LDG.E R3, desc[UR36][R2.64] ;  /* 0x0000002402030981 */ /* 0x0002a2000c1e1900 */
[----:B------:R-:W-:-:S05]  /*03b0*/  IMAD.U32 R0, RZ, RZ, UR5 ;  /* 0x00000005ff007e24 */ /* 0x000fca000f8e00ff */
[----:B------:R-:W-:-:S04]  /*03c0*/  IABS R9, R0 ;  /* 0x0000000000097213 */ /* 0x000fc80000000000 */
[----:B------:R-:W3:Y:S08]  /*03d0*/  I2F.RP R0, R9 ;  /* 0x0000000900007306 */ /* 0x000ef00000209400 */
[----:B---3--:R-:W3:Y:S02]  /*03e0*/  MUFU.RCP R0, R0 ;  /* 0x0000000000007308 */ /* 0x008ee40000001000 */
[----:B---3--:R-:W-:-:S06]  /*03f0*/  IADD3 R6, R0, 0xffffffe, RZ ;  /* 0x0ffffffe00067810 */ /* 0x008fcc0007ffe0ff */
[----:B------:R3:W1:Y:S02]  /*0400*/  F2I.FTZ.U32.TRUNC.NTZ R7, R6 ;  /* 0x0000000600077305 */ /* 0x000664000021f000 */
[----:B---3--:R-:W-:Y:S02]  /*0410*/  IMAD.MOV.U32 R6, RZ, RZ, RZ ;  /* 0x000000ffff067224 */ /* 0x008fe400078e00ff */
[----:B-1----:R-:W-:-:S04]  /*0420*/  IMAD.MOV R2, RZ, RZ, -R7 ;  /* 0x000000ffff027224 */ /* 0x002fc800078e0a07 */
[----:B------:R-:W-:-:S04]  /*0430*/  IMAD R11, R2, R9, RZ ;  /* 0x00000009020b7224 */ /* 0x000fc800078e02ff */
[----:B------:R-:W-:Y:S01]  /*0440*/  IMAD.HI.U32 R7, R7, R11, R6 ;  /* 0x0000000b07077227 */ /* 0x000fe200078e0006 */
[----:B------:R-:W1:Y:S01]  /*0450*/  S2R R2, SR_TID.X ;  /* 0x0000000000027919 */ /* 0x000e620000002100 */
[----:B------:R-:W3:Y:S01]  /*0460*/  S2UR UR46, SR_CTAID.X ;  /* 0x00000000002e79c3 */ /* 0x000ee20000002500 */
[----:B------:R-:W-:-:S07]  /*0470*/  UMOV UR38, URZ ;  /* 0x0000003f00267c82 */ /* 0x000fce0008000000 */
[----:B------:R-:W5:Y:S01]  /*0480*/  LDC R6, c[0x0][0x308] ;  /* 0x0000c200ff067b82 */ /* 0x000f620000000800 */
[----:B------:R-:W-:Y:S01]  /*0490*/  UIMAD UR44, UR6, UR5, URZ ;  /* 0x00000005062c72a4 */ /* 0x000fe2000f8e023f */
[----:B------:R-:W-:Y:S01]  /*04a0*/  BSSY B0, `(.L_x_2372) ;  /* 0x000003d000007945 */ /* 0x000fe20003800000 */
[----:B---3--:R-:W-:Y:S01]  /*04b0*/  UIMAD UR41, UR6, UR7, UR46 ;  /* 0x00000007062972a4 */ /* 0x008fe2000f8e022e */
[----:B----4-:R-:W-:-:S13]  /*04c0*/  @P4 R2UR UR40, R10 ;  /* 0x000000000a2842ca */ /* 0x010fda00000e0000 */
        /* <DEDUP_REMOVED lines=9> */
[----:B------:R-:W-:Y:S01]  /*0560*/  UIMAD UR4, UR46, 0x50, URZ ;  /* 0x000000502e0478a4 */ /* 0x000fe2000f8e023f */
[----:B-1----:R-:W-:Y:S01]  /*0570*/  ISETP.GE.AND P2, PT, R2, 0x14, PT ;  /* 0x000000140200780c */ /* 0x002fe20003f46270 */
[----:B------:R-:W-:Y:S02]  /*0580*/  UISETP.NE.AND UP0, UPT, UR42, URZ, UPT ;  /* 0x0000003f2a00728c */ /* 0x000fe4000bf05270 */
[----:B------:R-:W-:Y:S02]  /*0590*/  UIMAD UR41, UR41, 0x50, URZ ;  /* 0x00000050292978a4 */ /* 0x000fe4000f8e023f */
[----:B------:R-:W-:-:S06]  /*05a0*/  UIMAD UR42, UR6, UR42, UR4 ;  /* 0x0000002a062a72a4 */ /* 0x000fcc000f8e0204 */
[----:B------:R-:W-:Y:S01]  /*05b0*/  @!P1 IMAD.IADD R16, R16, 0x1, -R9 ;  /* 0x0000000110109824 */ /* 0x000fe200078e0a09 */
[----:B------:R-:W-:Y:S01]  /*05c0*/  ISETP.LE.AND P1, PT, RZ, UR40, PT ;  /* 0x00000028ff007c0c */ /* 0x000fe2000bf23270 */
[----:B------:R-:W-:Y:S01]  /*05d0*/  UIADD3 UR43, UR40, 0x1, -UR5 ;  /* 0x00000001282b7890 */ /* 0x000fe2000fffe805 */
[----:B------:R-:W-:Y:S01]  /*05e0*/  SHF.L.U32 R0, R2, 0x2, RZ ;  /* 0x0000000202007819 */ /* 0x000fe200000006ff */
[----:B------:R-:W-:Y:S02]  /*05f0*/  USEL UR42, UR41, UR42, !UP0 ;  /* 0x0000002a292a7287 */ /* 0x000fe4000c000000 */
[----:B------:R-:W-:Y:S02]  /*0600*/  UISETP.LT.AND UP0, UPT, URZ, UR43, UPT ;  /* 0x0000002b3f00728c */ /* 0x000fe4000bf01270 */
[----:B------:R-:W-:Y:S02]  /*0610*/  USHF.R.S32.HI UR45, URZ, 0x1f, UR44 ;  /* 0x0000001f3f2d7899 */ /* 0x000fe4000801142c */
[----:B------:R-:W-:Y:S01]  /*0620*/  USEL UR43, URZ, UR43, !UP0 ;  /* 0x0000002b3f2b7287 */ /* 0x000fe2000c000000 */
[----:B-----5:R-:W-:-:S03]  /*0630*/  ISETP.NE.AND P3, PT, R6, 0x2, PT ;  /* 0x000000020600780c */ /* 0x020fc60003f65270 */
[----:B------:R-:W-:Y:S01]  /*0640*/  @!P1 IADD3 R16, -R16, RZ, RZ ;  /* 0x000000ff10109210 */ /* 0x000fe20007ffe1ff */
[----:B------:R-:W-:Y:S02]  /*0650*/  @P2 IMAD.MOV.U32 R7, RZ, RZ, RZ ;  /* 0x000000ffff072224 */ /* 0x000fe400078e00ff */
[----:B------:R-:W-:Y:S02]  /*0660*/  @P2 IMAD.MOV.U32 R6, RZ, RZ, RZ ;  /* 0x000000ffff062224 */ /* 0x000fe400078e00ff */
[C---:B------:R-:W-:Y:S01]  /*0670*/  VIADD R11, R0.reuse, UR42 ;  /* 0x0000002a000b7c36 */ /* 0x040fe20008000000 */
[----:B--2---:R-:W-:Y:S02]  /*0680*/  @P0 R2UR UR38, R3 ;  /* 0x00000000032602ca */ /* 0x004fe400000e0000 */
[----:B------:R-:W-:Y:S01]  /*0690*/  ISETP.NE.AND P0, PT, RZ, UR5, PT ;  /* 0x00000005ff007c0c */ /* 0x000fe2000bf05270 */
[----:B------:R-:W-:-:S12]  /*06a0*/  VIADD R3, R0, UR4 ;  /* 0x0000000400037c36 */ /* 0x000fd80008000000 */
[----:B------:R-:W-:Y:S01]  /*06b0*/  @!P0 LOP3.LUT R16, RZ, UR5, RZ, 0x33, !PT ;  /* 0x00000005ff108c12 */ /* 0x000fe2000f8e33ff */
[----:B------:R-:W-:Y:S06]  /*06c0*/  @P2 BRA `(.L_x_2373) ;  /* 0x0000000000682947 */ /* 0x000fec0003800000 */
[----:B------:R-:W1:Y:S02]  /*06d0*/  LDC R6, c[0x0][0x308] ;  /* 0x0000c200ff067b82 */ /* 0x000e640000000800 */
[----:B-1----:R-:W-:-:S13]  /*06e0*/  ISETP.NE.AND P0, PT, R6, 0x2, PT ;  /* 0x000000020600780c */ /* 0x002fda0003f05270 */
[----:B------:R-:W1:Y:S02]  /*06f0*/  @P0 LDC.64 R6, c[0x0][0x218] ;  /* 0x00008600ff060b82 */ /* 0x000e640000000a00 */
[----:B-1----:R-:W-:-:S06]  /*0700*/  @P0 IMAD.WIDE R6, R11, 0x2, R6 ;  /* 0x000000020b060825 */ /* 0x002fcc00078e0206 */
[----:B------:R-:W5:Y:S01]  /*0710*/  @P0 LDG.E.64 R6, desc[UR36][R6.64] ;  /* 0x0000002406060981 */ /* 0x000f62000c1e1b00 */
[----:B------:R-:W-:Y:S05]  /*0720*/  @P0 BRA `(.L_x_2373) ;  /* 0x0000000000500947 */ /* 0x000fea0003800000 */
[----:B------:R-:W-:Y:S02]  /*0730*/  ULDC.64 UR4, c[0x0][0x218] ;  /* 0x0000860000047ab9 */ /* 0x000fe40000000a00 */
[----:B------:R-:W-:-:S04]  /*0740*/  IADD3 R8, P0, R11, UR4, RZ ;  /* 0x000000040b087c10 */ /* 0x000fc8000ff1e0ff */
[----:B------:R-:W-:Y:S01]  /*0750*/  LEA.HI.X.SX32 R9, R11, UR5, 0x1, P0 ;  /* 0x000000050b097c11 */ /* 0x000fe200080f0eff */
[----:B-----5:R-:W1:Y:S04]  /*0760*/  LDC.64 R6, c[0x0][0x2f8] ;  /* 0x0000be00ff067b82 */ /* 0x020e680000000a00 */
[----:B------:R-:W2:Y:S04]  /*0770*/  LDG.E R8, desc[UR36][R8.64] ;  /* 0x0000002408087981 */ /* 0x000ea8000c1e1900 */
[----:B-1----:R-:W3:Y:S01]  /*0780*/  LDG.E R7, desc[UR36][R6.64] ;  /* 0x0000002406077981 */ /* 0x002ee2000c1e1900 */
[----:B--2---:R-:W-:Y:S01]  /*0790*/  PRMT R10, R8, 0x9910, RZ ;  /* 0x00009910080a7816 */ /* 0x004fe200000000ff */
[----:B------:R-:W3:Y:S01]  /*07a0*/  I2F.S8 R14, R8 ;  /* 0x00000008000e7306 */ /* 0x000ee20000001400 */
[----:B------:R-:W-:-:S02]  /*07b0*/  SHF.R.U32.HI R12, RZ, 0x10, R8 ;  /* 0x00000010ff0c7819 */ /* 0x000fc40000011608 */
[----:B------:R-:W-:Y:S02]  /*07c0*/  SHF.R.U32.HI R13, RZ, 0x18, R8 ;  /* 0x00000018ff0d7819 */ /* 0x000fe40000011608 */
[----:B------:R-:W-:-:S03]  /*07d0*/  SHF.R.S32.HI R10, RZ, 0x8, R10 ;  /* 0x00000008ff0a7819 */ /* 0x000fc6000001140a */
[----:B------:R-:W1:Y:S08]  /*07e0*/  I2F.S8 R12, R12 ;  /* 0x0000000c000c7306 */ /* 0x000e700000001400 */
[----:B------:R-:W2:Y:S01]  /*07f0*/  I2F.S8 R13, R13 ;  /* 0x0000000d000d7306 */ /* 0x000ea20000001400 */
[-C--:B---3--:R-:W-:Y:S01]  /*0800*/  FMUL.FTZ R14, R14, R7.reuse ;  /* 0x000000070e0e7220 */ /* 0x088fe20000410000 */
[----:B-1----:R-:W-:-:S06]  /*0810*/  FMUL.FTZ R6, R12, R7 ;  /* 0x000000070c067220 */ /* 0x002fcc0000410000 */
[----:B------:R-:W1:Y:S01]  /*0820*/  I2F.S16 R10, R10 ;  /* 0x0000000a000a7306 */ /* 0x000e620000101400 */
[-C--:B--2---:R-:W-:Y:S01]  /*0830*/  FMUL.FTZ R15, R13, R7.reuse ;  /* 0x000000070d0f7220 */ /* 0x084fe20000410000 */
[----:B-1----:R-:W-:-:S04]  /*0840*/  FMUL.FTZ R9, R10, R7 ;  /* 0x000000070a097220 */ /* 0x002fc80000410000 */
[----:B------:R-:W-:Y:S02]  /*0850*/  F2FP.F16.F32.PACK_AB R7, R15, R6 ;  /* 0x000000060f07723e */ /* 0x000fe400000000ff */
[----:B------:R-:W-:-:S07]  /*0860*/  F2FP.F16.F32.PACK_AB R6, R9, R14 ;  /* 0x0000000e0906723e */ /* 0x000fce00000000ff */
.L_x_2373:
[----:B------:R-:W-:Y:S05]  /*0870*/  BSYNC B0 ;  /* 0x0000000000007941 */ /* 0x000fea0003800000 */
.L_x_2372:
[----:B------:R-:W-:Y:S01]  /*0880*/  BSSY B0, `(.L_x_2374) ;  /* 0x000001e000007945 */ /* 0x000fe20003800000 */
[----:B------:R-:W-:-:S03]  /*0890*/  IMAD R17, R17, UR7, RZ ;  /* 0x0000000711117c24 */ /* 0x000fc6000f8e02ff */
[----:B------:R-:W-:Y:S05]  /*08a0*/  @!P3 BRA `(.L_x_2375) ;  /* 0x00000000001cb947 */ /* 0x000fea0003800000 */
[----:B------:R-:W-:Y:S02]  /*08b0*/  ISETP.GT.AND P0, PT, R2, 0x13, PT ;  /* 0x000000130200780c */ /* 0x000fe40003f04270 */
[----:B------:R-:W-:-:S11]  /*08c0*/  CS2R R18, SRZ ;  /* 0x0000000000127805 */ /* 0x000fd6000001ff00 */
[----:B------:R-:W-:Y:S05]  /*08d0*/  @P0 BRA `(.L_x_2376) ;  /* 0x0000000000600947 */ /* 0x000fea0003800000 */
[----:B------:R-:W1:Y:S02]  /*08e0*/  LDC.64 R8, c[0x0][0x228] ;  /* 0x00008a00ff087b82 */ /* 0x000e640000000a00 */
[----:B-1----:R-:W-:-:S05]  /*08f0*/  IMAD.WIDE R8, R11, 0x2, R8 ;  /* 0x000000020b087825 */ /* 0x002fca00078e0208 */
[----:B------:R1:W5:Y:S01]  /*0900*/  LDG.E.64 R18, desc[UR36][R8.64] ;  /* 0x0000002408127981 */ /* 0x000362000c1e1b00 */
[----:B------:R-:W-:Y:S05]  /*0910*/  BRA `(.L_x_2376) ;  /* 0x0000000000507947 */ /* 0x000fea0003800000 */
.L_x_2375:
[----:B------:R-:W-:Y:S02]  /*0920*/  ULDC.64 UR4, c[0x0][0x228] ;  /* 0x00008a0000047ab9 */ /* 0x000fe40000000a00 */
[----:B------:R-:W-:-:S04]  /*0930*/  IADD3 R8, P0, R11, UR4, RZ ;  /* 0x000000040b087c10 */ /* 0x000fc8000ff1e0ff */
[----:B------:R-:W-:Y:S02]  /*0940*/  LEA.HI.X.SX32 R9, R11, UR5, 0x1, P0 ;  /* 0x000000050b097c11 */ /* 0x000fe400080f0eff */
[----:B------:R-:W1:Y:S03]  /*0950*/  LDC.64 R10, c[0x0][0x2f8] ;  /* 0x0000be00ff0a7b82 */ /* 0x000e660000000a00 */
        /* <DEDUP_REMOVED lines=12> */
[----:B--2---:R-:W-:-:S05]  /*0a20*/  FMUL.FTZ R8, R14, R10 ;  /* 0x0000000a0e087220 */ /* 0x004fca0000410000 */
[----:B------:R-:W-:Y:S01]  /*0a30*/  F2FP.F16.F32.PACK_AB R19, R8, R9 ;  /* 0x000000090813723e */ /* 0x000fe200000000ff */
[----:B-1----:R-:W-:-:S05]  /*0a40*/  FMUL.FTZ R10, R12, R10 ;  /* 0x0000000a0c0a7220 */ /* 0x002fca0000410000 */
[----:B------:R-:W-:-:S07]  /*0a50*/  F2FP.F16.F32.PACK_AB R18, R10, R15 ;  /* 0x0000000f0a12723e */ /* 0x000fce00000000ff */
.L_x_2376:
[----:B------:R-:W-:Y:S05]  /*0a60*/  BSYNC B0 ;  /* 0x0000000000007941 */ /* 0x000fea0003800000 */
.L_x_2374:
[----:B------:R-:W-:Y:S01]  /*0a70*/  ULDC.64 UR8, c[0x0][0x230] ;  /* 0x00008c0000087ab9 */ /* 0x000fe20000000a00 */
[----:B------:R-:W-:Y:S01]  /*0a80*/  ISETP.GT.AND P3, PT, R2, 0x13, PT ;  /* 0x000000130200780c */ /* 0x000fe20003f64270 */
[----:B------:R-:W-:Y:S01]  /*0a90*/  ULDC.64 UR4, c[0x0][0x220] ;  /* 0x0000880000047ab9 */ /* 0x000fe20000000a00 */
[----:B------:R-:W-:Y:S02]  /*0aa0*/  ISETP.EQ.U32.AND P2, PT, RZ, UR8, PT ;  /* 0x00000008ff007c0c */ /* 0x000fe4000bf42070 */
[----:B------:R-:W-:Y:S02]  /*0ab0*/  ISETP.EQ.U32.AND P0, PT, RZ, UR4, PT ;  /* 0x00000004ff007c0c */ /* 0x000fe4000bf02070 */
[----:B------:R-:W-:Y:S02]  /*0ac0*/  ISETP.EQ.OR.EX P2, PT, RZ, UR9, P3, P2 ;  /* 0x00000009ff007c0c */ /* 0x000fe40009f42720 */
[----:B-1----:R-:W-:Y:S02]  /*0ad0*/  P2R R8, PR, RZ, 0x8 ;  /* 0x00000008ff087803 */ /* 0x002fe40000000000 */
[----:B------:R-:W-:Y:S01]  /*0ae0*/  ISETP.EQ.OR.EX P0, PT, RZ, UR5, P3, P0 ;  /* 0x00000005ff007c0c */ /* 0x000fe20009f02700 */
[----:B------:R-:W-:Y:S01]  /*0af0*/  ULDC.64 UR4, c[0x0][0x2a8] ;  /* 0x0000aa0000047ab9 */ /* 0x000fe20000000a00 */
[----:B------:R-:W-:Y:S01]  /*0b00*/  ISETP.EQ.U32.AND P1, PT, R4, RZ, PT ;  /* 0x000000ff0400720c */ /* 0x000fe20003f22070 */
[----:B------:R-:W-:Y:S01]  /*0b10*/  UISETP.NE.U32.AND UP0, UPT, UR4, URZ, UPT ;  /* 0x0000003f0400728c */ /* 0x000fe2000bf05070 */
[----:B------:R-:W-:-:S03]  /*0b20*/  ISETP.GT.AND P3, PT, R2, 0x1f, PT ;  /* 0x0000001f0200780c */ /* 0x000fc60003f64270 */
[----:B------:R-:W-:Y:S01]  /*0b30*/  UISETP.NE.AND.EX UP0, UPT, UR5, URZ, UPT, UP0 ;  /* 0x0000003f0500728c */ /* 0x000fe2000bf05300 */
[----:B------:R-:W-:Y:S01]  /*0b40*/  ISETP.EQ.OR.EX P1, PT, R5, RZ, P3, P1 ;  /* 0x000000ff0500720c */ /* 0x000fe20001f22710 */
[----:B------:R-:W1:Y:S01]  /*0b50*/  @!P2 LDC.64 R8, c[0x0][0x230] ;  /* 0x00008c00ff08ab82 */ /* 0x000e620000000a00 */
[----:B------:R-:W-:-:S03]  /*0b60*/  P2R R4, PR, RZ, 0x8 ;  /* 0x00000008ff047803 */ /* 0x000fc60000000000 */
[----:B------:R-:W-:-:S04]  /*0b70*/  PLOP3.LUT P3, PT, PT, PT, UP0, 0x80, 0x0 ;  /* 0x000000000000781c */ /* 0x000fc80003f6f008 */
[----:B------:R-:W2:Y:S01]  /*0b80*/  @!P0 LDC.64 R4, c[0x0][0x220] ;  /* 0x00008800ff048b82 */ /* 0x000ea20000000a00 */
[----:B------:R-:W-:Y:S02]  /*0b90*/  @UP0 ULDC.64 UR4, c[0x0][0x2a8] ;  /* 0x0000aa0000040ab9 */ /* 0x000fe40000000a00 */
[----:B------:R-:W-:Y:S01]  /*0ba0*/  @UP0 UIMAD.WIDE UR4, UR6, 0x4, UR4 ;  /* 0x00000004060408a5 */ /* 0x000fe2000f8e0204 */
[----:B------:R-:W-:-:S04]  /*0bb0*/  VOTEU.ALL UP1, P1 ;  /* 0x00000000003f7886 */ /* 0x000fc80000820000 */
[----:B------:R-:W3:Y:S01]  /*0bc0*/  @!P1 LDC.64 R10, c[0x0][0x2e0] ;  /* 0x0000b800ff0a9b82 */ /* 0x000ee20000000a00 */
[----:B------:R-:W-:Y:S01]  /*0bd0*/  MOV R12, UR4 ;  /* 0x00000004000c7c02 */ /* 0x000fe20008000f00 */
[----:B------:R-:W-:Y:S01]  /*0be0*/  @!UP1 UIMAD UR6, UR38, UR7, UR46 ;  /* 0x00000007260692a4 */ /* 0x000fe2000f8e022e */
[----:B------:R-:W-:Y:S01]  /*0bf0*/  IMAD.U32 R13, RZ, RZ, UR5 ;  /* 0x00000005ff0d7e24 */ /* 0x000fe2000f8e00ff */
[----:B------:R-:W-:Y:S02]  /*0c00*/  CS2R R14, SRZ ;  /* 0x00000000000e7805 */ /* 0x000fe4000001ff00 */
[----:B------:R-:W-:Y:S01]  /*0c10*/  CS2R R22, SRZ ;  /* 0x0000000000167805 */ /* 0x000fe2000001ff00 */
[----:B------:R-:W-:Y:S01]  /*0c20*/  UMOV UR39, URZ ;  /* 0x0000003f00277c82 */ /* 0x000fe20008000000 */
[----:B------:R-:W-:Y:S01]  /*0c30*/  ULDC.U8 UR4, c[0x0][0x294] ;  /* 0x0000a50000047ab9 */ /* 0x000fe20000000000 */
[----:B------:R4:W3:Y:S01]  /*0c40*/  @P3 LDG.E R12, desc[UR36][R12.64] ;  /* 0x000000240c0c3981 */ /* 0x0008e2000c1e1900 */
[----:B------:R-:W-:-:S02]  /*0c50*/  IMAD.U32 R21, RZ, RZ, UR6 ;  /* 0x00000006ff157e24 */ /* 0x000fc4000f8e00ff */
[----:B-1----:R-:W-:-:S04]  /*0c60*/  @!P2 IMAD.WIDE R8, R3, 0x2, R8 ;  /* 0x000000020308a825 */ /* 0x002fc800078e0208 */
[----:B--2---:R-:W-:Y:S01]  /*0c70*/  @!P0 IMAD.WIDE R4, R3, 0x2, R4 ;  /* 0x0000000203048825 */ /* 0x004fe200078e0204 */
[----:B------:R-:W2:Y:S01]  /*0c80*/  @!P2 LDG.E.64 R14, desc[UR36][R8.64] ;  /* 0x00000024080ea981 */ /* 0x000ea2000c1e1b00 */
[----:B----4-:R-:W1:Y:S02]  /*0c90*/  LDC R13, c[0x0][0x290] ;  /* 0x0000a400ff0d7b82 */ /* 0x010e640000000800 */
[----:B------:R-:W-:Y:S01]  /*0ca0*/  @!P1 IMAD R3, R21, 0x50, R0 ;  /* 0x0000005015039824 */ /* 0x000fe200078e0200 */
[----:B------:R-:W4:Y:S03]  /*0cb0*/  @!P0 LDG.E.64 R22, desc[UR36][R4.64] ;  /* 0x0000002404168981 */ /* 0x000f26000c1e1b00 */
[----:B---3--:R-:W-:-:S06]  /*0cc0*/  @!P1 IMAD.WIDE R10, R3, 0x2, R10 ;  /* 0x00000002030a9825 */ /* 0x008fcc00078e020a */
[----:B------:R-:W3:Y:S01]  /*0cd0*/  @!P1 LDG.E.64 R10, desc[UR36][R10.64] ;  /* 0x000000240a0a9981 */ /* 0x000ee2000c1e1b00 */
[----:B------:R-:W-:Y:S02]  /*0ce0*/  ISETP.NE.AND P2, PT, RZ, UR4, PT ;  /* 0x00000004ff007c0c */ /* 0x000fe4000bf45270 */
[----:B------:R-:W-:Y:S02]  /*0cf0*/  ISETP.GE.AND P0, PT, R2, 0x20, PT ;  /* 0x000000200200780c */ /* 0x000fe40003f06270 */
[----:B------:R-:W-:Y:S02]  /*0d00*/  @P3 R2UR UR39, R12 ;  /* 0x000000000c2732ca */ /* 0x000fe400000e0000 */
[----:B-1----:R-:W-:Y:S01]  /*0d10*/  ISETP.GT.AND P3, PT, R13, RZ, PT ;  /* 0x000000ff0d00720c */ /* 0x002fe20003f64270 */
[----:B--2--5:R-:W-:Y:S01]  /*0d20*/  HFMA2.MMA R18, R18, 1, 1, R14 ;  /* 0x3c003c0012127835 */ /* 0x024fe2000000000e */
[----:B------:R-:W-:Y:S01]  /*0d30*/  HADD2 R19, R19, R15 ;  /* 0x0000000f13137230 */ /* 0x000fe20000000000 */
[----:B----4-:R-:W-:Y:S01]  /*0d40*/  HFMA2.MMA R22, R6, 1, 1, R22 ;  /* 0x3c003c0006167835 */ /* 0x010fe20000000016 */
[----:B------:R-:W-:-:S04]  /*0d50*/  HADD2 R23, R7, R23 ;  /* 0x0000001707177230 */ /* 0x000fc80000000000 */
[----:B---3--:R-:W-:-:S03]  /*0d60*/  @!P1 HFMA2.MMA R19, R19, R11, -RZ ;  /* 0x0000000b13139235 */ /* 0x008fc600001000ff */
[----:B------:R-:W-:Y:S02]  /*0d70*/  @!P1 HMUL2 R18, R18, R10 ;  /* 0x0000000a12129232 */ /* 0x000fe40000000000 */
        /* <DEDUP_REMOVED lines=8> */
[----:B------:R-:W1:Y:S08]  /*0e00*/  I2F.RP R3, R6 ;  /* 0x0000000600037306 */ /* 0x000e700000209400 */
[----:B-1----:R-:W1:Y:S02]  /*0e10*/  MUFU.RCP R3, R3 ;  /* 0x0000000300037308 */ /* 0x002e640000001000 */
[----:B-1----:R-:W-:-:S02]  /*0e20*/  IADD3 R4, R3, 0xffffffe, RZ ;  /* 0x0ffffffe03047810 */ /* 0x002fc40007ffe0ff */
[----:B------:R-:W-:-:S04]  /*0e30*/  IADD3 R3, RZ, -R9, RZ ;  /* 0x80000009ff037210 */ /* 0x000fc80007ffe0ff */
[----:B------:R1:W2:Y:S02]  /*0e40*/  F2I.FTZ.U32.TRUNC.NTZ R5, R4 ;  /* 0x0000000400057305 */ /* 0x0002a4000021f000 */
[----:B-1----:R-:W-:Y:S02]  /*0e50*/  IMAD.MOV.U32 R4, RZ, RZ, RZ ;  /* 0x000000ffff047224 */ /* 0x002fe400078e00ff */
[----:B--2---:R-:W-:-:S04]  /*0e60*/  IMAD.MOV R7, RZ, RZ, -R5 ;  /* 0x000000ffff077224 */ /* 0x004fc800078e0a05 */
        /* <DEDUP_REMOVED lines=25> */
[----:B------:R1:W2:Y:S01]  /*1000*/  LDC.64 R14, c[0x4][R0] ;  /* 0x01000000000e7b82 */ /* 0x0002a20000000a00 */
        /* <DEDUP_REMOVED lines=8> */
[----:B-1----:R-:W-:-:S07]  /*1090*/  IMAD.MOV.U32 R12, RZ, RZ, 0x1 ;  /* 0x00000001ff0c7424 */ /* 0x002fce00078e00ff */
[----:B------:R-:W-:-:S07]  /*10a0*/  LEPC R20, `(.L_x_2379) ;  /* 0x000000001014794e */ /* 0x000fce0000000000 */
[----:B0-2---:R-:W-:Y:S05]  /*10b0*/  CALL.ABS.NOINC R14 ;  /* 0x000000000e007343 */ /* 0x005fea0003c00000 */
.L_x_2379:
[----:B------:R-:W1:Y:S01]  /*10c0*/  S2R R4, SR_CgaCtaId ;  /* 0x0000000000047919 */ /* 0x000e620000008800 */
[----:B------:R-:W2:Y:S01]  /*10d0*/  LDC R9, c[0x0][0x290] ;  /* 0x0000a400ff097b82 */ /* 0x000ea20000000800 */
[----:B------:R-:W-:Y:S01]  /*10e0*/  MOV R0, 0x400 ;  /* 0x0000040000007802 */ /* 0x000fe20000000f00 */
[----:B------:R-:W-:Y:S05]  /*10f0*/  WARPSYNC.ALL ;  /* 0x0000000000007948 */ /* 0x000fea0003800000 */
[----:B------:R-:W-:Y:S01]  /*1100*/  VIADD R3, R0, 0x110 ;  /* 0x0000011000037836 */ /* 0x000fe20000000000 */
[----:B------:R-:W-:Y:S01]  /*1110*/  ISETP.NE.AND P6, PT, R27, RZ, PT ;  /* 0x000000ff1b00720c */ /* 0x000fe20003fc5270 */
[----:B------:R-:W-:-:S03]  /*1120*/  IMAD R0, R25, R24, R26 ;  /* 0x0000001819007224 */ /* 0x000fc600078e021a */
[----:B-1----:R-:W-:-:S05]  /*1130*/  LEA R5, R4, R3, 0x18 ;  /* 0x0000000304057211 */ /* 0x002fca00078ec0ff */
[----:B------:R-:W-:-:S05]  /*1140*/  IMAD R0, R0, 0x2, R5 ;  /* 0x0000000200007824 */ /* 0x000fca00078e0205 */
[----:B--2---:R-:W-:Y:S01]  /*1150*/  LEA R3, R9, R0, 0x1 ;  /* 0x0000000009037211 */ /* 0x004fe200078e08ff */
        /* <DEDUP_REMOVED lines=16> */
[C---:B------:R-:W-:Y:S01]  /*1260*/  LEA R7, R9.reuse, R4, 0x1 ;  /* 0x0000000409077211 */ /* 0x040fe200078e08ff */
[----:B------:R-:W-:Y:S01]  /*1270*/  LDS R10, [R4] ;  /* 0x00000000040a7984 */ /* 0x000fe20000000800 */
[----:B------:R-:W-:Y:S02]  /*1280*/  IMAD.SHL.U32 R8, R8, 0x2, RZ ;  /* 0x0000000208087824 */ /* 0x000fe400078e00ff */
[----:B------:R-:W-:Y:S01]  /*1290*/  IMAD R5, R9, 0x2, R6 ;  /* 0x0000000209057824 */ /* 0x000fe200078e0206 */
[----:B-1----:R-:W1:Y:S02]  /*12a0*/  LDS R23, [R6] ;  /* 0x0000000006177984 */ /* 0x002e640000000800 */
[----:B------:R-:W-:-:S02]  /*12b0*/  LOP3.LUT R11, R8, 0xfffffffc, RZ, 0xc0, !PT ;  /* 0xfffffffc080b7812 */ /* 0x000fc400078ec0ff */
[----:B------:R-:W-:Y:S02]  /*12c0*/  LDS R12, [R7] ;  /* 0x00000000070c7984 */ /* 0x000fe40000000800 */
[----:B------:R-:W-:Y:S02]  /*12d0*/  ISETP.GE.AND P0, PT, R11, R9, PT ;  /* 0x000000090b00720c */ /* 0x000fe40003f06270 */
[----:B------:R-:W2:Y:S01]  /*12e0*/  LDS R19, [R5] ;  /* 0x0000000005137984 */ /* 0x000ea20000000800 */
[C-C-:B-1----:R-:W-:Y:S02]  /*12f0*/  PRMT R22, R10.reuse, 0x5410, R23.reuse ;  /* 0x000054100a167816 */ /* 0x142fe40000000017 */
[----:B------:R-:W-:Y:S02]  /*1300*/  PRMT R23, R10, 0x7632, R23 ;  /* 0x000076320a177816 */ /* 0x000fe40000000017 */
[C-C-:B--2---:R-:W-:Y:S02]  /*1310*/  PRMT R18, R12.reuse, 0x5410, R19.reuse ;  /* 0x000054100c127816 */ /* 0x144fe40000000013 */
[----:B------:R-:W-:-:S04]  /*1320*/  PRMT R19, R12, 0x7632, R19 ;  /* 0x000076320c137816 */ /* 0x000fc80000000013 */
[----:B------:R-:W-:Y:S05]  /*1330*/  @P0 BRA `(.L_x_2383) ;  /* 0x0000000000c80947 */ /* 0x000fea0003800000 */
[----:B------:R-:W-:Y:S01]  /*1340*/  I2FP.F32.S32 R8, R9 ;  /* 0x0000000900087245 */ /* 0x000fe20000201400 */
[----:B------:R-:W-:Y:S01]  /*1350*/  ULDC UR4, c[0x0][0x29c] ;  /* 0x0000a70000047ab9 */ /* 0x000fe20000000800 */
[----:B------:R-:W-:Y:S01]  /*1360*/  IADD3 R9, R11, 0x2, RZ ;  /* 0x000000020b097810 */ /* 0x000fe20007ffe0ff */
[----:B------:R-:W-:Y:S01]  /*1370*/  UIADD3 UR4, -UR39, UR4, URZ ;  /* 0x0000000427047290 */ /* 0x000fe2000fffe13f */
[--C-:B------:R-:W-:Y:S02]  /*1380*/  HADD2.F32 R13, -RZ, R23.reuse.H1_H1 ;  /* 0x30000017ff0d7230 */ /* 0x100fe40000004100 */
[----:B------:R-:W1:Y:S01]  /*1390*/  MUFU.RCP R8, R8 ;  /* 0x0000000800087308 */ /* 0x000e620000001000 */
[----:B------:R-:W-:Y:S01]  /*13a0*/  I2FP.F32.S32 R9, R9 ;  /* 0x0000000900097245 */ /* 0x000fe20000201400 */
[----:B------:R-:W-:-:S04]  /*13b0*/  HADD2.F32 R23, -RZ, R23.H0_H0 ;  /* 0x20000017ff177230 */ /* 0x000fc80000004100 */
[----:B-1----:R-:W-:-:S04]  /*13c0*/  FMUL.FTZ R9, R9, R8 ;  /* 0x0000000809097220 */ /* 0x002fc80000410000 */
[----:B------:R-:W-:Y:S01]  /*13d0*/  FMUL.FTZ R10, R9, 13.28771209716796875 ;  /* 0x41549a78090a7820 */ /* 0x000fe20000410000 */
[----:B------:R-:W-:-:S03]  /*13e0*/  I2FP.F32.S32 R9, R11 ;  /* 0x0000000b00097245 */ /* 0x000fc60000201400 */
[----:B------:R-:W1:Y:S02]  /*13f0*/  MUFU.EX2 R11, -R10 ;  /* 0x8000000a000b7308 */ /* 0x000e640000000800 */
[----:B------:R-:W-:Y:S01]  /*1400*/  FMUL.FTZ R9, R9, R8 ;  /* 0x0000000809097220 */ /* 0x000fe20000410000 */
[----:B------:R-:W-:-:S03]  /*1410*/  I2FP.F32.S32 R8, UR4 ;  /* 0x0000000400087c45 */ /* 0x000fc60008201400 */
[----:B------:R-:W-:-:S06]  /*1420*/  FMUL.FTZ R9, R9, 13.28771209716796875 ;  /* 0x41549a7809097820 */ /* 0x000fcc0000410000 */
[----:B------:R-:W2:Y:S01]  /*1430*/  MUFU.EX2 R9, -R9 ;  /* 0x8000000900097308 */ /* 0x000ea20000000800 */
[----:B-1----:R-:W-:-:S04]  /*1440*/  FMUL.FTZ R11, R8, R11 ;  /* 0x0000000b080b7220 */ /* 0x002fc80000410000 */
[----:B------:R-:W-:-:S04]  /*1450*/  FMUL.RZ R20, R11, 0.15915493667125701904 ;  /* 0x3e22f9830b147820 */ /* 0x000fc8000040c000 */
[----:B------:R-:W1:Y:S01]  /*1460*/  MUFU.SIN R12, R20 ;  /* 0x00000014000c7308 */ /* 0x000e620000000400 */
[----:B--2---:R-:W-:Y:S01]  /*1470*/  FMUL.FTZ R8, R8, R9 ;  /* 0x0000000908087220 */ /* 0x004fe20000410000 */
[--C-:B------:R-:W-:Y:S02]  /*1480*/  HADD2.F32 R9, -RZ, R19.reuse.H1_H1 ;  /* 0x30000013ff097230 */ /* 0x100fe40000004100 */
[----:B------:R-:W-:-:S04]  /*1490*/  HADD2.F32 R19, -RZ, R19.H0_H0 ;  /* 0x20000013ff137230 */ /* 0x000fc80000004100 */
[----:B------:R1:W2:Y:S01]  /*14a0*/  MUFU.COS R11, R20 ;  /* 0x00000014000b7308 */ /* 0x0002a20000000000 */
[----:B------:R-:W-:-:S07]  /*14b0*/  FMUL.RZ R15, R8, 0.15915493667125701904 ;  /* 0x3e22f983080f7820 */ /* 0x000fce000040c000 */
[----:B------:R-:W3:Y:S01]  /*14c0*/  MUFU.SIN R10, R15 ;  /* 0x0000000f000a7308 */ /* 0x000ee20000000400 */
[C---:B-1----:R-:W-:Y:S01]  /*14d0*/  FMUL.FTZ R20, R12.reuse, R9 ;  /* 0x000000090c147220 */ /* 0x042fe20000410000 */
[----:B------:R-:W-:-:S06]  /*14e0*/  FMUL.FTZ R14, R12, R13 ;  /* 0x0000000d0c0e7220 */ /* 0x000fcc0000410000 */
[----:B------:R1:W4:Y:S01]  /*14f0*/  MUFU.COS R8, R15 ;  /* 0x0000000f00087308 */ /* 0x0003220000000000 */
[C---:B--2---:R-:W-:Y:S01]  /*1500*/  FMUL.FTZ R9, R11.reuse, R9 ;  /* 0x000000090b097220 */ /* 0x044fe20000410000 */
[C---:B------:R-:W-:Y:S01]  /*1510*/  FMUL.FTZ R13, R11.reuse, R13 ;  /* 0x0000000d0b0d7220 */ /* 0x040fe20000410000 */
[C---:B------:R-:W-:Y:S01]  /*1520*/  FFMA.FTZ R14, R11.reuse, R23, -R14 ;  /* 0x000000170b0e7223 */ /* 0x040fe2000001080e */
[-C--:B------:R-:W-:Y:S01]  /*1530*/  FFMA.FTZ R20, R11, R19.reuse, -R20 ;  /* 0x000000130b147223 */ /* 0x080fe20000010814 */
[C---:B------:R-:W-:Y:S01]  /*1540*/  FFMA.FTZ R21, R12.reuse, R19, R9 ;  /* 0x000000130c157223 */ /* 0x040fe20000010009 */
[----:B------:R-:W-:Y:S02]  /*1550*/  HADD2.F32 R11, -RZ, R22.H1_H1 ;  /* 0x30000016ff0b7230 */ /* 0x000fe40000004100 */
[----:B------:R-:W-:Y:S01]  /*1560*/  FFMA.FTZ R23, R12, R23, R13 ;  /* 0x000000170c177223 */ /* 0x000fe2000001000d */
[--C-:B------:R-:W-:Y:S02]  /*1570*/  HADD2.F32 R19, -RZ, R18.reuse.H1_H1 ;  /* 0x30000012ff137230 */ /* 0x100fe40000004100 */
[----:B-1----:R-:W-:-:S02]  /*1580*/  HADD2.F32 R15, -RZ, R18.H0_H0 ;  /* 0x20000012ff0f7230 */ /* 0x002fc40000004100 */
[C---:B---3--:R-:W-:Y:S01]  /*1590*/  FMUL.FTZ R13, R10.reuse, R11 ;  /* 0x0000000b0a0d7220 */ /* 0x048fe20000410000 */
[----:B------:R-:W-:Y:S02]  /*15a0*/  HADD2.F32 R9, -RZ, R22.H0_H0 ;  /* 0x20000016ff097230 */ /* 0x000fe40000004100 */
[----:B------:R-:W-:Y:S01]  /*15b0*/  FMUL.FTZ R12, R10, R19 ;  /* 0x000000130a0c7220 */ /* 0x000fe20000410000 */
[----:B------:R-:W-:Y:S01]  /*15c0*/  F2FP.F16.F32.PACK_AB R23, R23, R14 ;  /* 0x0000000e1717723e */ /* 0x000fe200000000ff */
[C---:B----4-:R-:W-:Y:S01]  /*15d0*/  FMUL.FTZ R11, R8.reuse, R11 ;  /* 0x0000000b080b7220 */ /* 0x050fe20000410000 */
[C---:B------:R-:W-:Y:S01]  /*15e0*/  FMUL.FTZ R19, R8.reuse, R19 ;  /* 0x0000001308137220 */ /* 0x040fe20000410000 */
[C---:B------:R-:W-:Y:S01]  /*15f0*/  FFMA.FTZ R12, R8.reuse, R15, -R12 ;  /* 0x0000000f080c7223 */ /* 0x040fe2000001080c */
[-C--:B------:R-:W-:Y:S01]  /*1600*/  FFMA.FTZ R13, R8, R9.reuse, -R13 ;  /* 0x00000009080d7223 */ /* 0x080fe2000001080d */
[C---:B------:R-:W-:Y:S01]  /*1610*/  FFMA.FTZ R22, R10.reuse, R9, R11 ;  /* 0x000000090a167223 */ /* 0x040fe2000001000b */
[----:B------:R-:W-:Y:S01]  /*1620*/  FFMA.FTZ R15, R10, R15, R19 ;  /* 0x0000000f0a0f7223 */ /* 0x000fe20000010013 */
[----:B------:R-:W-:-:S03]  /*1630*/  F2FP.F16.F32.PACK_AB R19, R21, R20 ;  /* 0x000000141513723e */ /* 0x000fc600000000ff */
[----:B------:R-:W-:Y:S02]  /*1640*/  F2FP.F16.F32.PACK_AB R22, R22, R13 ;  /* 0x0000000d1616723e */ /* 0x000fe400000000ff */
[----:B------:R-:W-:-:S07]  /*1650*/  F2FP.F16.F32.PACK_AB R18, R15, R12 ;  /* 0x0000000c0f12723e */ /* 0x000fce00000000ff */
.L_x_2383:
[----:B------:R-:W-:Y:S05]  /*1660*/  BSYNC B1 ;  /* 0x0000000000017941 */ /* 0x000fea0003800000 */
.L_x_2382:
[C-C-:B------:R-:W-:Y:S02]  /*1670*/  PRMT R8, R18.reuse, 0x5410, R19.reuse ;  /* 0x0000541012087816 */ /* 0x140fe40000000013 */
[----:B------:R-:W-:Y:S02]  /*1680*/  PRMT R10, R18, 0x7632, R19 ;  /* 0x00007632120a7816 */ /* 0x000fe40000000013 */
[C-C-:B------:R-:W-:Y:S01]  /*1690*/  PRMT R9, R22.reuse, 0x5410, R23.reuse ;  /* 0x0000541016097816 */ /* 0x140fe20000000017 */
[----:B------:R1:W-:Y:S04]  /*16a0*/  STS [R7], R8 ;  /* 0x0000000807007388 */ /* 0x0003e80000000800 */
[----:B------:R2:W-:Y:S04]  /*16b0*/  STS [R5], R10 ;  /* 0x0000000a05007388 */ /* 0x0005e80000000800 */
[----:B------:R2:W-:Y:S01]  /*16c0*/  STS [R4], R9 ;  /* 0x0000000904007388 */ /* 0x0005e20000000800 */
[----:B-1----:R-:W-:-:S05]  /*16d0*/  PRMT R7, R22, 0x7632, R23 ;  /* 0x0000763216077816 */ /* 0x002fca0000000017 */
[----:B------:R2:W-:Y:S02]  /*16e0*/  STS [R6], R7 ;  /* 0x0000000706007388 */ /* 0x0005e40000000800 */
.L_x_2381:
[----:B------:R-:W-:Y:S05]  /*16f0*/  BSYNC B0 ;  /* 0x0000000000007941 */ /* 0x000fea0003800000 */
.L_x_2380:
[----:B------:R-:W-:Y:S06]  /*1700*/  BAR.SYNC.DEFER_BLOCKING 0x0 ;  /* 0x0000000000007b1d */ /* 0x000fec0000010000 */
[----:B-1----:R1:W3:Y:S04]  /*1710*/  @P6 LDS.64 R22, [R0] ;  /* 0x0000000000166984 */ /* 0x0022e80000000a00 */
[----:B------:R1:W4:Y:S01]  /*1720*/  @P6 LDS.64 R18, [R3] ;  /* 0x0000000003126984 */ /* 0x0003220000000a00 */
[----:B------:R-:W-:Y:S06]  /*1730*/  BAR.SYNC.DEFER_BLOCKING 0x0 ;  /* 0x0000000000007b1d */ /* 0x000fec0000010000 */
[----:B------:R-:W-:Y:S05]  /*1740*/  BRA `(.L_x_2378) ;  /* 0x0000000000d87947 */ /* 0x000fea0003800000 */
.L_x_2377:
        /* <DEDUP_REMOVED lines=9> */
[----:B------:R-:W1:Y:S01]  /*17e0*/  MUFU.RCP R13, R13 ;  /* 0x0000000d000d7308 */ /* 0x000e620000001000 */
[----:B------:R-:W-:Y:S01]  /*17f0*/  I2FP.F32.S32 R3, R3 ;  /* 0x0000000300037245 */ /* 0x000fe20000201400 */
[----:B------:R-:W-:Y:S02]  /*1800*/  HADD2.F32 R12, -RZ, R23.H0_H0 ;  /* 0x20000017ff0c7230 */ /* 0x000fe40000004100 */
[----:B------:R-:W-:Y:S01]  /*1810*/  HADD2.F32 R19, -RZ, R19.H0_H0 ;  /* 0x20000013ff137230 */ /* 0x000fe20000004100 */
[----:B------:R-:W-:Y:S01]  /*1820*/  I2FP.F32.S32 R7, UR4 ;  /* 0x0000000400077c45 */ /* 0x000fe20008201400 */
[-C--:B-1----:R-:W-:Y:S01]  /*1830*/  FMUL.FTZ R3, R3, R13.reuse ;  /* 0x0000000d03037220 */ /* 0x082fe20000410000 */
[----:B------:R-:W-:-:S03]  /*1840*/  FMUL.FTZ R0, R0, R13 ;  /* 0x0000000d00007220 */ /* 0x000fc60000410000 */
[----:B------:R-:W-:Y:S01]  /*1850*/  FMUL.FTZ R3, R3, 13.28771209716796875 ;  /* 0x41549a7803037820 */ /* 0x000fe20000410000 */
[----:B------:R-:W-:-:S05]  /*1860*/  FMUL.FTZ R0, R0, 13.28771209716796875 ;  /* 0x41549a7800007820 */ /* 0x000fca0000410000 */
[----:B------:R-:W1:Y:S08]  /*1870*/  MUFU.EX2 R3, -R3 ;  /* 0x8000000300037308 */ /* 0x000e700000000800 */
[----:B------:R-:W2:Y:S01]  /*1880*/  MUFU.EX2 R0, -R0 ;  /* 0x8000000000007308 */ /* 0x000ea20000000800 */
[----:B-1----:R-:W-:-:S04]  /*1890*/  FMUL.FTZ R4, R7, R3 ;  /* 0x0000000307047220 */ /* 0x002fc80000410000 */
[----:B------:R-:W-:-:S04]  /*18a0*/  FMUL.RZ R8, R4, 0.15915493667125701904 ;  /* 0x3e22f98304087820 */ /* 0x000fc8000040c000 */
[----:B------:R-:W1:Y:S01]  /*18b0*/  MUFU.SIN R6, R8 ;  /* 0x0000000800067308 */ /* 0x000e620000000400 */
[----:B--2---:R-:W-:Y:S01]  /*18c0*/  FMUL.FTZ R3, R7, R0 ;  /* 0x0000000007037220 */ /* 0x004fe20000410000 */
[----:B------:R-:W-:-:S03]  /*18d0*/  HADD2.F32 R7, -RZ, R23.H1_H1 ;  /* 0x30000017ff077230 */ /* 0x000fc60000004100 */
[----:B------:R-:W-:-:S03]  /*18e0*/  FMUL.RZ R11, R3, 0.15915493667125701904 ;  /* 0x3e22f983030b7820 */ /* 0x000fc6000040c000 */
[----:B------:R-:W2:Y:S08]  /*18f0*/  MUFU.COS R5, R8 ;  /* 0x0000000800057308 */ /* 0x000eb00000000000 */
[----:B------:R-:W3:Y:S01]  /*1900*/  MUFU.SIN R4, R11 ;  /* 0x0000000b00047308 */ /* 0x000ee20000000400 */
[C---:B-1----:R-:W-:Y:S01]  /*1910*/  FMUL.FTZ R0, R6.reuse, R7 ;  /* 0x0000000706007220 */ /* 0x042fe20000410000 */
[----:B------:R-:W-:-:S06]  /*1920*/  FMUL.FTZ R10, R6, R9 ;  /* 0x00000009060a7220 */ /* 0x000fcc0000410000 */
[----:B------:R1:W4:Y:S01]  /*1930*/  MUFU.COS R3, R11 ;  /* 0x0000000b00037308 */ /* 0x0003220000000000 */
[C---:B--2---:R-:W-:Y:S01]  /*1940*/  FMUL.FTZ R7, R5.reuse, R7 ;  /* 0x0000000705077220 */ /* 0x044fe20000410000 */
        /* <DEDUP_REMOVED lines=8> */
[C---:B---3--:R-:W-:Y:S01]  /*19d0*/  FMUL.FTZ R0, R4.reuse, R5 ;  /* 0x0000000504007220 */ /* 0x048fe20000410000 */
[----:B-1----:R-:W-:Y:S02]  /*19e0*/  HADD2.F32 R11, -RZ, R18.H0_H0 ;  /* 0x20000012ff0b7230 */ /* 0x002fe40000004100 */
[----:B------:R-:W-:Y:S01]  /*19f0*/  FMUL.FTZ R6, R4, R7 ;  /* 0x0000000704067220 */ /* 0x000fe20000410000 */
[----:B------:R-:W-:Y:S02]  /*1a00*/  F2FP.F16.F32.PACK_AB R23, R8, R23 ;  /* 0x000000170817723e */ /* 0x000fe400000000ff */
[----:B------:R-:W-:Y:S01]  /*1a10*/  F2FP.F16.F32.PACK_AB R19, R9, R10 ;  /* 0x0000000a0913723e */ /* 0x000fe200000000ff */
[C---:B----4-:R-:W-:Y:S01]  /*1a20*/  FMUL.FTZ R5, R3.reuse, R5 ;  /* 0x0000000503057220 */ /* 0x050fe20000410000 */
[C---:B------:R-:W-:Y:S01]  /*1a30*/  FMUL.FTZ R7, R3.reuse, R7 ;  /* 0x0000000703077220 */ /* 0x040fe20000410000 */
[CC--:B------:R-:W-:Y:S01]  /*1a40*/  FFMA.FTZ R0, R3.reuse, R22.reuse, -R0 ;  /* 0x0000001603007223 */ /* 0x0c0fe20000010800 */
[-C--:B------:R-:W-:Y:S01]  /*1a50*/  FFMA.FTZ R6, R3, R11.reuse, -R6 ;  /* 0x0000000b03067223 */ /* 0x080fe20000010806 */
[C---:B------:R-:W-:Y:S01]  /*1a60*/  FFMA.FTZ R5, R4.reuse, R22, R5 ;  /* 0x0000001604057223 */ /* 0x040fe20000010005 */
[----:B------:R-:W-:-:S04]  /*1a70*/  FFMA.FTZ R7, R4, R11, R7 ;  /* 0x0000000b04077223 */ /* 0x000fc80000010007 */
[----:B------:R-:W-:Y:S02]  /*1a80*/  F2FP.F16.F32.PACK_AB R22, R5, R0 ;  /* 0x000000000516723e */ /* 0x000fe400000000ff */
[----:B------:R-:W-:-:S07]  /*1a90*/  F2FP.F16.F32.PACK_AB R18, R7, R6 ;  /* 0x000000060712723e */ /* 0x000fce00000000ff */
.L_x_2384:
[----:B------:R-:W-:Y:S05]  /*1aa0*/  BSYNC B0 ;  /* 0x0000000000007941 */ /* 0x000fea0003800000 */
.L_x_2378:
[----:B------:R-:W-:Y:S01]  /*1ab0*/  ISETP.GT.AND P0, PT, R2, 0x1f, PT ;  /* 0x0000001f0200780c */ /* 0x000fe20003f04270 */
[----:B------:R-:W-:Y:S01]  /*1ac0*/  BSSY B0, `(.L_x_2385) ;  /* 0x000002b000007945 */ /* 0x000fe20003800000 */
[----:B------:R-:W-:-:S11]  /*1ad0*/  IMAD.MOV.U32 R14, RZ, RZ, RZ ;  /* 0x000000ffff0e7224 */ /* 0x000fd600078e00ff */
[----:B------:R-:W-:Y:S05]  /*1ae0*/  @P0 BRA `(.L_x_2386) ;  /* 0x0000000000a00947 */ /* 0x000fea0003800000 */
[----:B------:R-:W5:Y:S01]  /*1af0*/  S2UR UR5, SR_CgaCtaId ;  /* 0x00000000000579c3 */ /* 0x000f620000008800 */
[----:B------:R-:W-:Y:S01]  /*1b00*/  UMOV UR4, 0x400 ;  /* 0x0000040000047882 */ /* 0x000fe20000000000 */
[----:B--234-:R-:W-:Y:S01]  /*1b10*/  HMUL2 R9, R23, R19 ;  /* 0x0000001317097232 */ /* 0x01cfe20000000000 */
[----:B------:R-:W-:Y:S01]  /*1b20*/  UIADD3 UR4, UR4, 0x10, URZ ;  /* 0x0000001004047890 */ /* 0x000fe2000fffe03f */
[----:B------:R-:W-:Y:S01]  /*1b30*/  ISETP.GT.AND P0, PT, R2, 0x13, PT ;  /* 0x000000130200780c */ /* 0x000fe20003f04270 */
[----:B------:R-:W-:Y:S03]  /*1b40*/  BSSY B1, `(.L_x_2387) ;  /* 0x0000015000017945 */ /* 0x000fe60003800000 */
[----:B------:R-:W-:-:S10]  /*1b50*/  HFMA2.MMA R9, R22, R18, R9 ;  /* 0x0000001216097235 */ /* 0x000fd40000000009 */
[--C-:B------:R-:W-:Y:S02]  /*1b60*/  HADD2.F32 R13, -RZ, R9.reuse.H0_H0 ;  /* 0x20000009ff0d7230 */ /* 0x100fe40000004100 */
[----:B------:R-:W-:Y:S01]  /*1b70*/  HADD2.F32 R6, -RZ, R9.H1_H1 ;  /* 0x30000009ff067230 */ /* 0x000fe20000004100 */
[----:B-----5:R-:W-:-:S06]  /*1b80*/  ULEA UR4, UR5, UR4, 0x18 ;  /* 0x0000000405047291 */ /* 0x020fcc000f8ec03f */
[----:B-1----:R-:W-:-:S05]  /*1b90*/  LEA R0, R2, UR4, 0x3 ;  /* 0x0000000402007c11 */ /* 0x002fca000f8e18ff */
[----:B------:R1:W-:Y:S01]  /*1ba0*/  STS.64 [R0], R22 ;  /* 0x0000001600007388 */ /* 0x0003e20000000a00 */
[----:B------:R-:W-:Y:S05]  /*1bb0*/  @P0 BRA `(.L_x_2388) ;  /* 0x0000000000340947 */ /* 0x000fea0003800000 */
[----:B-1----:R-:W-:Y:S01]  /*1bc0*/  LEA.HI R0, R2, R2, RZ, 0x1 ;  /* 0x0000000202007211 */ /* 0x002fe200078f08ff */
[----:B------:R-:W1:Y:S01]  /*1bd0*/  LDC.64 R4, c[0x0][0x248] ;  /* 0x00009200ff047b82 */ /* 0x000e620000000a00 */
[----:B------:R-:W-:Y:S02]  /*1be0*/  ULDC UR4, c[0x0][0x284] ;  /* 0x0000a10000047ab9 */ /* 0x000fe40000000800 */
[C---:B------:R-:W-:Y:S02]  /*1bf0*/  LOP3.LUT R3, R0.reuse, 0x3ffffffe, RZ, 0xc0, !PT ;  /* 0x3ffffffe00037812 */ /* 0x040fe400078ec0ff */
[----:B------:R-:W-:-:S03]  /*1c00*/  SHF.L.U32 R0, R0, 0x2, RZ ;  /* 0x0000000200007819 */ /* 0x000fc600000006ff */
[----:B------:R-:W-:Y:S01]  /*1c10*/  IMAD.IADD R3, R2, 0x1, -R3 ;  /* 0x0000000102037824 */ /* 0x000fe200078e0a03 */
[----:B------:R-:W-:-:S03]  /*1c20*/  LOP3.LUT R0, R0, 0xfffffff8, RZ, 0xc0, !PT ;  /* 0xfffffff800007812 */ /* 0x000fc600078ec0ff */
[----:B------:R-:W-:Y:S01]  /*1c30*/  IMAD R7, R16, 0x2, R3 ;  /* 0x0000000210077824 */ /* 0x000fe200078e0203 */
[----:B------:R-:W-:-:S03]  /*1c40*/  IADD3 R3, R0, UR41, RZ ;  /* 0x0000002900037c10 */ /* 0x000fc6000fffe0ff */
[----:B------:R-:W-:-:S04]  /*1c50*/  IMAD.SHL.U32 R0, R7, 0x4, RZ ;  /* 0x0000000407007824 */ /* 0x000fc800078e00ff */
[----:B------:R-:W-:-:S04]  /*1c60*/  IMAD R3, R3, UR4, R0 ;  /* 0x0000000403037c24 */ /* 0x000fc8000f8e0200 */
[----:B-1----:R-:W-:-:S05]  /*1c70*/  IMAD.WIDE R4, R3, 0x2, R4 ;  /* 0x0000000203047825 */ /* 0x002fca00078e0204 */
[----:B------:R2:W-:Y:S02]  /*1c80*/  STG.E.64 desc[UR36][R4.64], R18 ;  /* 0x0000001204007986 */ /* 0x0005e4000c101b24 */
.L_x_2388:
[----:B------:R-:W-:Y:S05]  /*1c90*/  BSYNC B1 ;  /* 0x0000000000017941 */ /* 0x000fea0003800000 */
.L_x_2387:
[----:B------:R-:W-:Y:S01]  /*1ca0*/  UMOV UR4, 0xffffffff ;  /* 0xffffffff00047882 */ /* 0x000fe20000000000 */
[----:B------:R-:W-:Y:S02]  /*1cb0*/  FADD.FTZ R13, R13, R6 ;  /* 0x000000060d0d7221 */ /* 0x000fe40000010000 */
[----:B------:R-:W-:Y:S05]  /*1cc0*/  BRA.DIV UR4, `(.L_x_2389) ;  /* 0x0000004a04d47947 */ /* 0x000fea000b800000 */
[----:B------:R-:W1:Y:S02]  /*1cd0*/  SHFL.BFLY PT, R14, R13, 0x10, 0x1f ;  /* 0x0e001f000d0e7f89 */ /* 0x000e6400000e0000 */
[----:B-1----:R-:W-:-:S05]  /*1ce0*/  FADD.FTZ R0, R13, R14 ;  /* 0x0000000e0d007221 */ /* 0x002fca0000010000 */
[----:B------:R-:W1:Y:S02]  /*1cf0*/  SHFL.BFLY PT, R14, R0, 0x8, 0x1f ;  /* 0x0d001f00000e7f89 */ /* 0x000e6400000e0000 */
[----:B-1----:R-:W-:-:S05]  /*1d00*/  FADD.FTZ R3, R0, R14 ;  /* 0x0000000e00037221 */ /* 0x002fca0000010000 */
[----:B------:R-:W2:Y:S02]  /*1d10*/  SHFL.BFLY PT, R14, R3, 0x4, 0x1f ;  /* 0x0c801f00030e7f89 */ /* 0x000ea400000e0000 */
[----:B--2---:R-:W-:-:S05]  /*1d20*/  FADD.FTZ R4, R3, R14 ;  /* 0x0000000e03047221 */ /* 0x004fca0000010000 */
[----:B------:R-:W1:Y:S02]  /*1d30*/  SHFL.BFLY PT, R14, R4, 0x2, 0x1f ;  /* 0x0c401f00040e7f89 */ /* 0x000e6400000e0000 */
[----:B-1----:R-:W-:-:S05]  /*1d40*/  FADD.FTZ R5, R4, R14 ;  /* 0x0000000e04057221 */ /* 0x002fca0000010000 */
[----:B------:R1:W2:Y:S02]  /*1d50*/  SHFL.BFLY PT, R14, R5, 0x1, 0x1f ;  /* 0x0c201f00050e7f89 */ /* 0x0002a400000e0000 */
.L_x_2442:
[----:B--2---:R-:W-:-:S07]  /*1d60*/  FADD.FTZ R14, R5, R14 ;  /* 0x0000000e050e7221 */ /* 0x004fce0000010000 */
.L_x_2386:
[----:B------:R-:W-:Y:S05]  /*1d70*/  BSYNC B0 ;  /* 0x0000000000007941 */ /* 0x000fea0003800000 */
.L_x_2385:
[----:B------:R-:W-:-:S13]  /*1d80*/  ISETP.NE.AND P0, PT, R2, RZ, PT ;  /* 0x000000ff0200720c */ /* 0x000fda0003f05270 */
[----:B------:R-:W-:Y:S01]  /*1d90*/  @P0 IMAD.MOV.U32 R51, RZ, RZ, -0x800001 ;  /* 0xff7fffffff330424 */ /* 0x000fe200078e00ff */
        /* <DEDUP_REMOVED lines=12> */
[----:B--2---:R-:W-:Y:S01]  /*1e60*/  MOV R4, UR4 ;  /* 0x0000000400047c02 */ /* 0x004fe20008000f00 */
[----:B-1----:R-:W-:-:S05]  /*1e70*/  IMAD.U32 R5, RZ, RZ, UR5 ;  /* 0x00000005ff057e24 */ /* 0x002fca000f8e00ff */
[----:B------:R-:W2:Y:S01]  /*1e80*/  @P0 LDG.E.U16 R4, desc[UR36][R4.64] ;  /* 0x0000002404040981 */ /* 0x000ea2000c1e1500 */
[----:B------:R-:W1:Y:S01]  /*1e90*/  S2UR UR6, SR_CgaCtaId ;  /* 0x00000000000679c3 */ /* 0x000e620000008800 */
[----:B------:R-:W-:Y:S01]  /*1ea0*/  UMOV UR4, 0x400 ;  /* 0x0000040000047882 */ /* 0x000fe20000000000 */
[----:B------:R-:W-:Y:S01]  /*1eb0*/  FMUL.FTZ R51, R14, UR7 ;  /* 0x000000070e337c20 */ /* 0x000fe20008410000 */
[----:B------:R-:W-:Y:S02]  /*1ec0*/  UIADD3 UR5, UR4, 0x110, URZ ;  /* 0x0000011004057890 */ /* 0x000fe4000fffe03f */
[----:B------:R-:W-:Y:S02]  /*1ed0*/  UIADD3 UR4, -UR43, UR40, URZ ;  /* 0x000000282b047290 */ /* 0x000fe4000fffe13f */
[----:B-1----:R-:W-:-:S04]  /*1ee0*/  ULEA UR5, UR6, UR5, 0x18 ;  /* 0x0000000506057291 */ /* 0x002fc8000f8ec03f */
[----:B------:R-:W-:Y:S01]  /*1ef0*/  ULEA UR4, UR4, UR5, 0x2 ;  /* 0x0000000504047291 */ /* 0x000fe2000f8e103f */
[----:B--2---:R-:W-:-:S05]  /*1f00*/  @P0 HADD2.F32 R0, -RZ, R4.H0_H0 ;  /* 0x20000004ff000230 */ /* 0x004fca0000004100 */
[----:B------:R-:W-:-:S05]  /*1f10*/  @P0 FADD.FTZ R51, R51, R0 ;  /* 0x0000000033330221 */ /* 0x000fca0000010000 */
[----:B------:R1:W-:Y:S02]  /*1f20*/  STS [UR4], R51 ;  /* 0x00000033ff007988 */ /* 0x0003e40008000804 */
.L_x_2390:
[----:B------:R-:W-:Y:S05]  /*1f30*/  WARPSYNC.ALL ;  /* 0x0000000000007948 */ /* 0x000fea0003800000 */
[----:B------:R-:W-:Y:S01]  /*1f40*/  UIADD3 UR4, UR40, 0x7, -UR43 ;  /* 0x0000000728047890 */ /* 0x000fe2000fffe82b */
[----:B--2---:R-:W2:Y:S01]  /*1f50*/  LDC.64 R10, c[0x0][0x280] ;  /* 0x0000a000ff0a7b82 */ /* 0x004ea20000000a00 */
[----:B-1----:R-:W-:Y:S01]  /*1f60*/  SHF.R.S32.HI R3, RZ, 0x1f, R2 ;  /* 0x0000001fff037819 */ /* 0x002fe20000011402 */
[----:B------:R-:W-:Y:S01]  /*1f70*/  ULDC UR7, c[0x0][0x284] ;  /* 0x0000a10000077ab9 */ /* 0x000fe20000000800 */
[----:B------:R-:W-:Y:S01]  /*1f80*/  USHF.R.S32.HI UR5, URZ, 0x1f, UR4 ;  /* 0x0000001f3f057899 */ /* 0x000fe20008011404 */
[----:B------:R-:W-:Y:S01]  /*1f90*/  BSSY B0, `(.L_x_2391) ;  /* 0x0000188000007945 */ /* 0x000fe20003800000 */
[----:B------:R-:W-:Y:S01]  /*1fa0*/  LEA.HI R4, R3, R2, RZ, 0x2 ;  /* 0x0000000203047211 */ /* 0x000fe200078f10ff */
[----:B------:R-:W-:Y:S01]  /*1fb0*/  ULDC UR14, c[0x0][0x2a0] ;  /* 0x0000a800000e7ab9 */ /* 0x000fe20000000800 */
[----:B------:R-:W-:-:S02]  /*1fc0*/  ULEA.HI UR5, UR5, UR4, URZ, 0x3 ;  /* 0x0000000405057291 */ /* 0x000fc4000f8f183f */
[----:B------:R-:W-:Y:S01]  /*1fd0*/  LEA.HI.SX32 R50, R4, UR43, 0x1e ;  /* 0x0000002b04327c11 */ /* 0x000fe2000f8ff2ff */
[----:B------:R-:W-:Y:S01]  /*1fe0*/  ULDC.64 UR10, c[0x0][0x258] ;  /* 0x00009600000a7ab9 */ /* 0x000fe20000000a00 */
[----:B------:R-:W-:Y:S01]  /*1ff0*/  ULOP3.LUT UR5, UR5, 0xfffffff8, URZ, 0xc0, !UPT ;  /* 0xfffffff805057892 */ /* 0x000fe2000f8ec03f */
[----:B------:R-:W-:Y:S01]  /*2000*/  ULDC.64 UR8, c[0x0][0x2b0] ;  /* 0x0000ac0000087ab9 */ /* 0x000fe20000000a00 */
[----:B------:R-:W-:Y:S02]  /*2010*/  ULDC.64 UR16, c[0x0][0x2c8] ;  /* 0x0000b20000107ab9 */ /* 0x000fe40000000a00 */
[----:B------:R-:W-:Y:S01]  /*2020*/  UIADD3 UR5, UR43, UR5, URZ ;  /* 0x000000052b057290 */ /* 0x000fe2000fffe03f */
[----:B------:R-:W-:Y:S01]  /*2030*/  ULDC.64 UR12, c[0x0][0x2d8] ;  /* 0x0000b600000c7ab9 */ /* 0x000fe20000000a00 */
[----:B------:R-:W-:Y:S04]  /*2040*/  BAR.SYNC.DEFER_BLOCKING 0x0 ;  /* 0x0000000000007b1d */ /* 0x000fe80000010000 */
[----:B------:R-:W-:Y:S01]  /*2050*/  ISETP.GE.AND P0, PT, R50, UR5, PT ;  /* 0x0000000532007c0c */ /* 0x000fe2000bf06270 */
[----:B--2---:R-:W-:-:S04]  /*2060*/  IMAD R0, R17, R10, UR46 ;  /* 0x0000002e11007e24 */ /* 0x004fc8000f8e020a */
[----:B------:R-:W-:-:S08]  /*2070*/  IMAD R0, R0, 0x50, RZ ;  /* 0x0000005000007824 */ /* 0x000fd000078e02ff */
[----:B------:R-:W-:Y:S05]  /*2080*/  @P0 BRA `(.L_x_2392) ;  /* 0x0000001400e00947 */ /* 0x000fea0003800000 */
[----:B------:R-:W-:Y:S01]  /*2090*/  IABS R3, R11 ;  /* 0x0000000b00037213 */ /* 0x000fe20000000000 */
[----:B------:R-:W1:Y:S01]  /*20a0*/  S2UR UR6, SR_CgaCtaId ;  /* 0x00000000000679c3 */ /* 0x000e620000008800 */
[----:B------:R-:W-:Y:S01]  /*20b0*/  UMOV UR4, 0x400 ;  /* 0x0000040000047882 */ /* 0x000fe20000000000 */
[----:B------:R-:W-:Y:S01]  /*20c0*/  LOP3.LUT R5, R4, 0x7ffffffc, RZ, 0xc0, !PT ;  /* 0x7ffffffc04057812 */ /* 0x000fe200078ec0ff */
[----:B------:R-:W2:Y:S01]  /*20d0*/  I2F.RP R6, R3 ;  /* 0x0000000300067306 */ /* 0x000ea20000209400 */
[----:B------:R-:W-:Y:S01]  /*20e0*/  UIADD3 UR4, UR4, 0x10, URZ ;  /* 0x0000001004047890 */ /* 0x000fe2000fffe03f */
[----:B------:R-:W5:Y:S02]  /*20f0*/  S2R R15, SR_CTAID.X ;  /* 0x00000000000f7919 */ /* 0x000f640000002500 */
[----:B------:R-:W-:Y:S01]  /*2100*/  IMAD.IADD R7, R2, 0x1, -R5 ;  /* 0x0000000102077824 */ /* 0x000fe200078e0a05 */
[----:B------:R-:W5:Y:S08]  /*2110*/  LDC.64 R52, c[0x0][0x2d8] ;  /* 0x0000b600ff347b82 */ /* 0x000f700000000a00 */
[----:B------:R-:W0:Y:S01]  /*2120*/  LDC R17, c[0x0][0x2c0] ;  /* 0x0000b000ff117b82 */ /* 0x000e220000000800 */
[----:B--2---:R-:W2:Y:S01]  /*2130*/  MUFU.RCP R6, R6 ;  /* 0x0000000600067308 */ /* 0x004ea20000001000 */
[----:B-1----:R-:W-:-:S06]  /*2140*/  ULEA UR4, UR6, UR4, 0x18 ;  /* 0x0000000406047291 */ /* 0x002fcc000f8ec03f */
[----:B------:R-:W-:Y:S01]  /*2150*/  LEA R12, R7, UR4, 0x2 ;  /* 0x00000004070c7c11 */ /* 0x000fe2000f8e10ff */
[----:B------:R-:W-:Y:S02]  /*2160*/  ULDC UR4, c[0x0][0x2d0] ;  /* 0x0000b40000047ab9 */ /* 0x000fe40000000800 */
[----:B------:R-:W-:Y:S01]  /*2170*/  IMAD.U32 R14, RZ, RZ, UR4 ;  /* 0x00000004ff0e7e24 */ /* 0x000fe2000f8e00ff */
[----:B------:R-:W-:Y:S01]  /*2180*/  ULDC UR4, c[0x0][0x298] ;  /* 0x0000a60000047ab9 */ /* 0x000fe20000000800 */
[----:B--2---:R-:W-:Y:S01]  /*2190*/  IADD3 R8, R6, 0xffffffe, RZ ;  /* 0x0ffffffe06087810 */ /* 0x004fe20007ffe0ff */
[----:B------:R1:W2:Y:S01]  /*21a0*/  LDS R49, [R12] ;  /* 0x000000000c317984 */ /* 0x0002a20000000800 */
[----:B-----5:R-:W-:Y:S02]  /*21b0*/  IMAD.WIDE R52, R15, 0x2, R52 ;  /* 0x000000020f347825 */ /* 0x020fe400078e0234 */
[----:B------:R5:W3:Y:S01]  /*21c0*/  F2I.FTZ.U32.TRUNC.NTZ R9, R8 ;  /* 0x0000000800097305 */ /* 0x000ae2000021f000 */
[----:B------:R1:W1:Y:S01]  /*21d0*/  LDS R48, [R12+0x10] ;  /* 0x000010000c307984 */ /* 0x0002620000000800 */
[----:B0-----:R-:W-:-:S03]  /*21e0*/  VIADD R17, R17, UR4 ;  /* 0x0000000411117c36 */ /* 0x001fc60008000000 */
[----:B------:R0:W0:Y:S04]  /*21f0*/  LDS R47, [R12+0x20] ;  /* 0x000020000c2f7984 */ /* 0x0000280000000800 */
[----:B------:R0:W0:Y:S01]  /*2200*/  LDS R46, [R12+0x30] ;  /* 0x000030000c2e7984 */ /* 0x0000220000000800 */
[----:B-----5:R-:W-:-:S03]  /*2210*/  IMAD.MOV.U32 R8, RZ, RZ, RZ ;  /* 0x000000ffff087224 */ /* 0x020fc600078e00ff */
[----:B------:R0:W0:Y:S01]  /*2220*/  LDS R45, [R12+0x40] ;  /* 0x000040000c2d7984 */ /* 0x0000220000000800 */
[----:B---3--:R-:W-:-:S03]  /*2230*/  IMAD.MOV R10, RZ, RZ, -R9 ;  /* 0x000000ffff0a7224 */ /* 0x008fc600078e0a09 */
[----:B------:R3:W0:Y:S01]  /*2240*/  LDS R44, [R12+0x50] ;  /* 0x000050000c2c7984 */ /* 0x0006220000000800 */
[----:B------:R-:W-:Y:S01]  /*2250*/  IMAD R13, R10, R3, RZ ;  /* 0x000000030a0d7224 */ /* 0x000fe200078e02ff */
[----:B------:R-:W-:Y:S02]  /*2260*/  SHF.L.U32 R10, R7, 0x1, RZ ;  /* 0x00000001070a7819 */ /* 0x000fe400000006ff */
[----:B------:R3:W0:Y:S01]  /*2270*/  LDS R43, [R12+0x60] ;  /* 0x000060000c2b7984 */ /* 0x0006220000000800 */
[----:B------:R-:W-:-:S03]  /*2280*/  IMAD.HI.U32 R7, R9, R13, R8 ;  /* 0x0000000d09077227 */ /* 0x000fc600078e0008 */
[----:B------:R3:W0:Y:S01]  /*2290*/  LDS R42, [R12+0x70] ;  /* 0x000070000c2a7984 */ /* 0x0006220000000800 */
[----:B------:R-:W-:-:S03]  /*22a0*/  IMAD R9, R0, R11, R10 ;  /* 0x0000000b00097224 */ /* 0x000fc600078e020a */
[----:B------:R3:W0:Y:S01]  /*22b0*/  LDS R41, [R12+0x80] ;  /* 0x000080000c297984 */ /* 0x0006220000000800 */
[----:B------:R-:W-:Y:S02]  /*22c0*/  IMAD R8, R15, R14, UR40 ;  /* 0x000000280f087e24 */ /* 0x000fe4000f8e020e */
[----:B------:R-:W-:Y:S01]  /*22d0*/  IMAD R10, R11, 0x50, RZ ;  /* 0x000000500b0a7824 */ /* 0x000fe200078e02ff */
[----:B------:R3:W0:Y:S01]  /*22e0*/  LDS R40, [R12+0x90] ;  /* 0x000090000c287984 */ /* 0x0006220000000800 */
[----:B----4-:R-:W-:-:S03]  /*22f0*/  SHF.R.S32.HI R18, RZ, 0x1f, R9 ;  /* 0x0000001fff127819 */ /* 0x010fc60000011409 */
[----:B------:R3:W4:Y:S04]  /*2300*/  LDS R39, [R12+0xa0] ;  /* 0x0000a0000c277984 */ /* 0x0007280000000800 */
[----:B------:R3:W0:Y:S04]  /*2310*/  LDS R38, [R12+0xb0] ;  /* 0x0000b0000c267984 */ /* 0x0006280000000800 */
[----:B------:R3:W0:Y:S04]  /*2320*/  LDS R37, [R12+0xc0] ;  /* 0x0000c0000c257984 */ /* 0x0006280000000800 */
[----:B------:R3:W0:Y:S04]  /*2330*/  LDS R4, [R12+0xd0] ;  /* 0x0000d0000c047984 */ /* 0x0006280000000800 */
[----:B------:R3:W0:Y:S04]  /*2340*/  LDS R5, [R12+0xe0] ;  /* 0x0000e0000c057984 */ /* 0x0006280000000800 */
[----:B-12---:R3:W0:Y:S02]  /*2350*/  LDS R6, [R12+0xf0] ;  /* 0x0000f0000c067984 */ /* 0x0066240000000800 */
.L_x_2396:
[----:B0--3--:R-:W-:Y:S02]  /*2360*/  IABS R12, R50 ;  /* 0x00000032000c7213 */ /* 0x009fe40000000000 */
[----:B-1----:R-:W-:Y:S02]  /*2370*/  IABS R14, UR7 ;  /* 0x00000007000e7c13 */ /* 0x002fe40008000000 */
[----:B------:R-:W-:Y:S01]  /*2380*/  ISETP.GE.AND P1, PT, R50, RZ, PT ;  /* 0x000000ff3200720c */ /* 0x000fe20003f26270 */
[----:B------:R-:W-:Y:S01]  /*2390*/  IMAD.HI.U32 R11, R7, R12, RZ ;  /* 0x0000000c070b7227 */ /* 0x000fe200078e00ff */
[----:B------:R-:W-:-:S04]  /*23a0*/  ISETP.NE.AND P2, PT, RZ, UR7, PT ;  /* 0x00000007ff007c0c */ /* 0x000fc8000bf45270 */
[----:B------:R-:W-:-:S05]  /*23b0*/  IADD3 R11, -R11, RZ, RZ ;  /* 0x000000ff0b0b7210 */ /* 0x000fca0007ffe1ff */
[----:B------:R-:W-:-:S05]  /*23c0*/  IMAD R11, R14, R11, R12 ;  /* 0x0000000b0e0b7224 */ /* 0x000fca00078e020c */
[----:B------:R-:W-:-:S13]  /*23d0*/  ISETP.GT.U32.AND P0, PT, R3, R11, PT ;  /* 0x0000000b0300720c */ /* 0x000fda0003f04070 */
[----:B------:R-:W-:-:S05]  /*23e0*/  @!P0 IMAD.IADD R11, R11, 0x1, -R14 ;  /* 0x000000010b0b8824 */ /* 0x000fca00078e0a0e */
[----:B------:R-:W-:-:S13]  /*23f0*/  ISETP.GT.U32.AND P0, PT, R3, R11, PT ;  /* 0x0000000b0300720c */ /* 0x000fda0003f04070 */
[----:B------:R-:W-:Y:S01]  /*2400*/  @!P0 IMAD.IADD R11, R11, 0x1, -R14 ;  /* 0x000000010b0b8824 */ /* 0x000fe200078e0a0e */
[----:B------:R-:W-:-:S04]  /*2410*/  ISETP.GE.AND P0, PT, R50, UR40, PT ;  /* 0x0000002832007c0c */ /* 0x000fc8000bf06270 */
[----:B------:R-:W-:Y:S02]  /*2420*/  @!P1 IADD3 R11, -R11, RZ, RZ ;  /* 0x000000ff0b0b9210 */ /* 0x000fe40007ffe1ff */
[----:B------:R-:W-:-:S04]  /*2430*/  @!P2 LOP3.LUT R11, RZ, UR7, RZ, 0x33, !PT ;  /* 0x00000007ff0bac12 */ /* 0x000fc8000f8e33ff */
[C---:B------:R-:W-:Y:S01]  /*2440*/  IADD3 R13, P1, R11.reuse, UR44, RZ ;  /* 0x0000002c0b0d7c10 */ /* 0x040fe2000ff3e0ff */
[----:B------:R-:W-:-:S03]  /*2450*/  VIADD R34, R11, UR7 ;  /* 0x000000070b227c36 */ /* 0x000fc60008000000 */
[----:B------:R-:W-:Y:S01]  /*2460*/  LEA.HI.X.SX32 R14, R11, UR45, 0x1, P1 ;  /* 0x0000002d0b0e7c11 */ /* 0x000fe200088f0eff */
[----:B------:R-:W-:Y:S01]  /*2470*/  IMAD.SHL.U32 R15, R34, 0x8, RZ ;  /* 0x00000008220f7824 */ /* 0x000fe200078e00ff */
[----:B------:R-:W-:-:S04]  /*2480*/  LEA R12, P1, R13, UR10, 0x2 ;  /* 0x0000000a0d0c7c11 */ /* 0x000fc8000f8210ff */
[----:B------:R-:W-:Y:S02]  /*2490*/  ISETP.GE.OR P3, PT, R15, R10, P0 ;  /* 0x0000000a0f00720c */ /* 0x000fe40000766670 */
[----:B------:R-:W-:-:S11]  /*24a0*/  LEA.HI.X R13, R13, UR11, R14, 0x2, P1 ;  /* 0x0000000b0d0d7c11 */ /* 0x000fd600088f140e */
[----:B------:R-:W2:Y:S01]  /*24b0*/  @!P3 LDG.E R14, desc[UR36][R12.64] ;  /* 0x000000240c0eb981 */ /* 0x000ea2000c1e1900 */
[----:B------:R-:W-:Y:S01]  /*24c0*/  IADD3 R34, R34, UR7, RZ ;  /* 0x0000000722227c10 */ /* 0x000fe2000fffe0ff */
[----:B------:R-:W2:Y:S04]  /*24d0*/  @!P3 LDC R59, c[0x0][0x288] ;  /* 0x0000a200ff3bbb82 */ /* 0x000ea80000000800 */
[----:B------:R-:W-:-:S05]  /*24e0*/  IMAD.SHL.U32 R57, R34, 0x8, RZ ;  /* 0x0000000822397824 */ /* 0x000fca00078e00ff */
[----:B------:R-:W-:-:S13]  /*24f0*/  ISETP.GE.OR P4, PT, R57, R10, P0 ;  /* 0x0000000a3900720c */ /* 0x000fda0000786670 */
[----:B------:R-:W3:Y:S01]  /*2500*/  @!P4 LDG.E R58, desc[UR36][R12.64] ;  /* 0x000000240c3ac981 */ /* 0x000ee2000c1e1900 */
[----:B------:R-:W-:-:S05]  /*2510*/  VIADD R55, R34, UR7 ;  /* 0x0000000722377c36 */ /* 0x000fca0008000000 */
[----:B------:R-:W-:-:S04]  /*2520*/  SHF.L.U32 R55, R55, 0x3, RZ ;  /* 0x0000000337377819 */ /* 0x000fc800000006ff */
[----:B------:R-:W-:-:S13]  /*2530*/  ISETP.GE.OR P5, PT, R55, R10, P0 ;  /* 0x0000000a3700720c */ /* 0x000fda00007a6670 */
[----:B------:R-:W5:Y:S01]  /*2540*/  @!P5 LDG.E R56, desc[UR36][R12.64] ;  /* 0x000000240c38d981 */ /* 0x000f62000c1e1900 */
[----:B------:R-:W-:-:S04]  /*2550*/  IMAD.U32 R34, RZ, RZ, UR7 ;  /* 0x00000007ff227e24 */ /* 0x000fc8000f8e00ff */
[----:B------:R-:W-:-:S05]  /*2560*/  IMAD R34, R34, 0x4, R11 ;  /* 0x0000000422227824 */ /* 0x000fca00078e020b */
[----:B------:R-:W-:-:S04]  /*2570*/  SHF.L.U32 R35, R34, 0x3, RZ ;  /* 0x0000000322237819 */ /* 0x000fc800000006ff */
[----:B------:R-:W-:-:S13]  /*2580*/  ISETP.GE.OR P1, PT, R35, R10, P0 ;  /* 0x0000000a2300720c */ /* 0x000fda0000726670 */
[----:B------:R-:W4:Y:S01]  /*2590*/  @!P1 LDG.E R54, desc[UR36][R12.64] ;  /* 0x000000240c369981 */ /* 0x000f22000c1e1900 */
[----:B------:R-:W-:Y:S02]  /*25a0*/  VIADD R34, R34, UR7 ;  /* 0x0000000722227c36 */ /* 0x000fe40008000000 */
[----:B--2---:R-:W-:-:S04]  /*25b0*/  @!P3 IMAD R14, R14, R59, RZ ;  /* 0x0000003b0e0eb224 */ /* 0x004fc800078e02ff */
[----:B------:R-:W-:-:S04]  /*25c0*/  @!P3 IMAD R14, R14, 0x50, RZ ;  /* 0x000000500e0eb824 */ /* 0x000fc800078e02ff */
[----:B------:R-:W-:Y:S02]  /*25d0*/  @!P3 IMAD R60, R14, UR7, R15 ;  /* 0x000000070e3cbc24 */ /* 0x000fe4000f8e020f */
[----:B------:R-:W0:Y:S03]  /*25e0*/  @!P3 LDC.64 R14, c[0x0][0x248] ;  /* 0x00009200ff0ebb82 */ /* 0x000e260000000a00 */
[----:B------:R-:W-:-:S04]  /*25f0*/  @!P3 IADD3 R59, P2, R9, R60, RZ ;  /* 0x0000003c093bb210 */ /* 0x000fc80007f5e0ff */
[----:B------:R-:W-:Y:S02]  /*2600*/  @!P3 LEA.HI.X.SX32 R60, R60, R18, 0x1, P2 ;  /* 0x000000123c3cb211 */ /* 0x000fe400010f0eff */
[----:B0-----:R-:W-:-:S04]  /*2610*/  @!P3 LEA R14, P2, R59, R14, 0x1 ;  /* 0x0000000e3b0eb211 */ /* 0x001fc800078408ff */
[----:B------:R-:W-:Y:S02]  /*2620*/  @!P3 LEA.HI.X R15, R59, R15, R60, 0x1, P2 ;  /* 0x0000000f3b0fb211 */ /* 0x000fe400010f0c3c */
[----:B------:R-:W3:Y:S01]  /*2630*/  @!P4 LDC R59, c[0x0][0x288] ;  /* 0x0000a200ff3bcb82 */ /* 0x000ee20000000800 */
[----:B------:R-:W-:-:S04]  /*2640*/  ISETP.GE.AND P2, PT, R50, UR40, PT ;  /* 0x0000002832007c0c */ /* 0x000fc8000bf46270 */
[----:B------:R-:W-:-:S06]  /*2650*/  SEL R19, R19, RZ, P2 ;  /* 0x000000ff13137207 */ /* 0x000fcc0001000000 */
[----:B------:R0:W2:Y:S01]  /*2660*/  @!P3 LDG.E R19, desc[UR36][R14.64] ;  /* 0x000000240e13b981 */ /* 0x0000a2000c1e1900 */
[----:B------:R-:W-:Y:S01]  /*2670*/  SEL R20, R20, RZ, P2 ;  /* 0x000000ff14147207 */ /* 0x000fe20001000000 */
[----:B0-----:R-:W0:Y:S01]  /*2680*/  @!P4 LDC.64 R14, c[0x0][0x248] ;  /* 0x00009200ff0ecb82 */ /* 0x001e220000000a00 */
[----:B---3--:R-:W-:-:S04]  /*2690*/  @!P4 IMAD R58, R58, R59, RZ ;  /* 0x0000003b3a3ac224 */ /* 0x008fc800078e02ff */
[----:B------:R-:W-:-:S04]  /*26a0*/  @!P4 IMAD R58, R58, 0x50, RZ ;  /* 0x000000503a3ac824 */ /* 0x000fc800078e02ff */
[----:B------:R-:W-:-:S05]  /*26b0*/  @!P4 IMAD R57, R58, UR7, R57 ;  /* 0x000000073a39cc24 */ /* 0x000fca000f8e0239 */
[----:B------:R-:W-:-:S04]  /*26c0*/  @!P4 IADD3 R59, P3, R9, R57, RZ ;  /* 0x00000039093bc210 */ /* 0x000fc80007f7e0ff */
[----:B------:R-:W-:Y:S02]  /*26d0*/  @!P4 LEA.HI.X.SX32 R60, R57, R18, 0x1, P3 ;  /* 0x00000012393cc211 */ /* 0x000fe400018f0eff */
[----:B------:R-:W5:Y:S01]  /*26e0*/  @!P5 LDC R57, c[0x0][0x288] ;  /* 0x0000a200ff39db82 */ /* 0x000f620000000800 */
[----:B0-----:R-:W-:-:S04]  /*26f0*/  @!P4 LEA R58, P3, R59, R14, 0x1 ;  /* 0x0000000e3b3ac211 */ /* 0x001fc800078608ff */
[----:B------:R-:W-:-:S03]  /*2700*/  @!P4 LEA.HI.X R59, R59, R15, R60, 0x1, P3 ;  /* 0x0000000f3b3bc211 */ /* 0x000fc600018f0c3c */
[----:B------:R-:W0:Y:S02]  /*2710*/  @!P5 LDC.64 R14, c[0x0][0x248] ;  /* 0x00009200ff0edb82 */ /* 0x000e240000000a00 */
[----:B------:R-:W3:Y:S01]  /*2720*/  @!P4 LDG.E R20, desc[UR36][R58.64] ;  /* 0x000000243a14c981 */ /* 0x000ee2000c1e1900 */
[----:B-----5:R-:W-:Y:S02]  /*2730*/  @!P5 IMAD R56, R56, R57, RZ ;  /* 0x000000393838d224 */ /* 0x020fe400078e02ff */
[----:B------:R-:W-:Y:S02]  /*2740*/  IMAD.SHL.U32 R57, R34, 0x8, RZ ;  /* 0x0000000822397824 */ /* 0x000fe400078e00ff */
[----:B------:R-:W-:-:S03]  /*2750*/  @!P5 IMAD R56, R56, 0x50, RZ ;  /* 0x000000503838d824 */ /* 0x000fc600078e02ff */
[----:B------:R-:W-:Y:S01]  /*2760*/  ISETP.GE.OR P4, PT, R57, R10, P0 ;  /* 0x0000000a3900720c */ /* 0x000fe20000786670 */
[----:B------:R-:W-:-:S05]  /*2770*/  @!P5 IMAD R55, R56, UR7, R55 ;  /* 0x000000073837dc24 */ /* 0x000fca000f8e0237 */
[----:B------:R-:W-:-:S04]  /*2780*/  @!P5 IADD3 R56, P3, R9, R55, RZ ;  /* 0x000000370938d210 */ /* 0x000fc80007f7e0ff */
[----:B------:R-:W-:Y:S02]  /*2790*/  @!P5 LEA.HI.X.SX32 R55, R55, R18, 0x1, P3 ;  /* 0x000000123737d211 */ /* 0x000fe400018f0eff */
[C---:B0-----:R-:W-:Y:S01]  /*27a0*/  @!P5 LEA R60, P3, R56.reuse, R14, 0x1 ;  /* 0x0000000e383cd211 */ /* 0x041fe200078608ff */
[----:B------:R-:W5:Y:S03]  /*27b0*/  @!P4 LDG.E R58, desc[UR36][R12.64] ;  /* 0x000000240c3ac981 */ /* 0x000f66000c1e1900 */
[----:B------:R-:W-:Y:S02]  /*27c0*/  @!P5 LEA.HI.X R61, R56, R15, R55, 0x1, P3 ;  /* 0x0000000f383dd211 */ /* 0x000fe400018f0c37 */
[----:B------:R-:W4:Y:S01]  /*27d0*/  @!P1 LDC R15, c[0x0][0x288] ;  /* 0x0000a200ff0f9b82 */ /* 0x000f220000000800 */
[----:B------:R-:W-:Y:S02]  /*27e0*/  SEL R21, R21, RZ, P2 ;  /* 0x000000ff15157207 */ /* 0x000fe40001000000 */
[----:B------:R-:W-:-:S04]  /*27f0*/  IADD3 R34, R34, UR7, RZ ;  /* 0x0000000722227c10 */ /* 0x000fc8000fffe0ff */
[----:B------:R0:W3:Y:S01]  /*2800*/  @!P5 LDG.E R21, desc[UR36][R60.64] ;  /* 0x000000243c15d981 */ /* 0x0000e2000c1e1900 */
[----:B----4-:R-:W-:Y:S02]  /*2810*/  @!P1 IMAD R54, R54, R15, RZ ;  /* 0x0000000f36369224 */ /* 0x010fe400078e02ff */
[----:B------:R-:W1:Y:S01]  /*2820*/  @!P1 LDC.64 R14, c[0x0][0x248] ;  /* 0x00009200ff0e9b82 */ /* 0x000e620000000a00 */
[----:B0-----:R-:W-:Y:S02]  /*2830*/  IMAD.SHL.U32 R61, R34, 0x8, RZ ;  /* 0x00000008223d7824 */ /* 0x001fe400078e00ff */
[----:B------:R-:W-:-:S03]  /*2840*/  @!P1 IMAD R54, R54, 0x50, RZ ;  /* 0x0000005036369824 */ /* 0x000fc600078e02ff */
[----:B------:R-:W-:Y:S01]  /*2850*/  ISETP.GE.OR P3, PT, R61, R10, P0 ;  /* 0x0000000a3d00720c */ /* 0x000fe20000766670 */
[----:B------:R-:W-:-:S05]  /*2860*/  @!P1 IMAD R35, R54, UR7, R35 ;  /* 0x0000000736239c24 */ /* 0x000fca000f8e0223 */
[----:B------:R-:W-:-:S04]  /*2870*/  @!P1 IADD3 R54, P5, R9, R35, RZ ;  /* 0x0000002309369210 */ /* 0x000fc80007fbe0ff */
[----:B------:R-:W-:-:S03]  /*2880*/  @!P1 LEA.HI.X.SX32 R35, R35, R18, 0x1, P5 ;  /* 0x0000001223239211 */ /* 0x000fc600028f0eff */
[----:B------:R-:W4:Y:S01]  /*2890*/  @!P3 LDG.E R56, desc[UR36][R12.64] ;  /* 0x000000240c38b981 */ /* 0x000f22000c1e1900 */
[----:B-1----:R-:W-:Y:S01]  /*28a0*/  @!P1 LEA R34, P5, R54, R14, 0x1 ;  /* 0x0000000e36229211 */ /* 0x002fe200078a08ff */
[----:B------:R-:W-:-:S04]  /*28b0*/  IMAD.U32 R14, RZ, RZ, UR7 ;  /* 0x00000007ff0e7e24 */ /* 0x000fc8000f8e00ff */
[----:B------:R-:W-:Y:S01]  /*28c0*/  IMAD R59, R14, 0x7, R11 ;  /* 0x000000070e3b7824 */ /* 0x000fe200078e020b */
[----:B------:R-:W-:Y:S02]  /*28d0*/  @!P1 LEA.HI.X R35, R54, R15, R35, 0x1, P5 ;  /* 0x0000000f36239211 */ /* 0x000fe400028f0c23 */
[----:B------:R-:W5:Y:S02]  /*28e0*/  @!P4 LDC R15, c[0x0][0x288] ;  /* 0x0000a200ff0fcb82 */ /* 0x000f640000000800 */
[----:B------:R-:W-:-:S04]  /*28f0*/  SHF.L.U32 R55, R59, 0x3, RZ ;  /* 0x000000033b377819 */ /* 0x000fc800000006ff */
[----:B------:R-:W-:-:S13]  /*2900*/  ISETP.GE.OR P5, PT, R55, R10, P0 ;  /* 0x0000000a3700720c */ /* 0x000fda00007a6670 */
[----:B------:R-:W2:Y:S01]  /*2910*/  @!P5 LDG.E R54, desc[UR36][R12.64] ;  /* 0x000000240c36d981 */ /* 0x000ea2000c1e1900 */
[----:B------:R-:W-:-:S06]  /*2920*/  SEL R22, R22, RZ, P2 ;  /* 0x000000ff16167207 */ /* 0x000fcc0001000000 */
[----:B------:R0:W3:Y:S02]  /*2930*/  @!P1 LDG.E R22, desc[UR36][R34.64] ;  /* 0x0000002422169981 */ /* 0x0000e4000c1e1900 */
[----:B0-----:R-:W4:Y:S01]  /*2940*/  @!P3 LDC R35, c[0x0][0x288] ;  /* 0x0000a200ff23bb82 */ /* 0x001f220000000800 */
[----:B------:R-:W-:Y:S02]  /*2950*/  SEL R23, R23, RZ, P2 ;  /* 0x000000ff17177207 */ /* 0x000fe40001000000 */
[----:B------:R-:W-:Y:S01]  /*2960*/  SEL R24, R24, RZ, P2 ;  /* 0x000000ff18187207 */ /* 0x000fe20001000000 */
[----:B-----5:R-:W-:-:S04]  /*2970*/  @!P4 IMAD R58, R58, R15, RZ ;  /* 0x0000000f3a3ac224 */ /* 0x020fc800078e02ff */
[----:B------:R-:W0:Y:S01]  /*2980*/  @!P4 LDC.64 R14, c[0x0][0x248] ;  /* 0x00009200ff0ecb82 */ /* 0x000e220000000a00 */
[----:B------:R-:W-:-:S04]  /*2990*/  @!P4 IMAD R58, R58, 0x50, RZ ;  /* 0x000000503a3ac824 */ /* 0x000fc800078e02ff */
[----:B------:R-:W-:-:S05]  /*29a0*/  @!P4 IMAD R57, R58, UR7, R57 ;  /* 0x000000073a39cc24 */ /* 0x000fca000f8e0239 */
[----:B------:R-:W-:-:S04]  /*29b0*/  @!P4 IADD3 R58, P1, R9, R57, RZ ;  /* 0x00000039093ac210 */ /* 0x000fc80007f3e0ff */
[----:B------:R-:W-:Y:S02]  /*29c0*/  @!P4 LEA.HI.X.SX32 R57, R57, R18, 0x1, P1 ;  /* 0x000000123939c211 */ /* 0x000fe400008f0eff */
[----:B0-----:R-:W-:-:S04]  /*29d0*/  @!P4 LEA R14, P1, R58, R14, 0x1 ;  /* 0x0000000e3a0ec211 */ /* 0x001fc800078208ff */
[----:B------:R-:W-:Y:S01]  /*29e0*/  @!P4 LEA.HI.X R15, R58, R15, R57, 0x1, P1 ;  /* 0x0000000f3a0fc211 */ /* 0x000fe200008f0c39 */
[----:B------:R-:W-:-:S04]  /*29f0*/  VIADD R57, R59, UR7 ;  /* 0x000000073b397c36 */ /* 0x000fc80008000000 */
[----:B------:R-:W-:Y:S01]  /*2a00*/  IMAD.SHL.U32 R59, R57, 0x8, RZ ;  /* 0x00000008393b7824 */ /* 0x000fe200078e00ff */
[----:B------:R0:W5:Y:S04]  /*2a10*/  @!P4 LDG.E R23, desc[UR36][R14.64] ;  /* 0x000000240e17c981 */ /* 0x000168000c1e1900 */
[----:B------:R-:W-:Y:S01]  /*2a20*/  ISETP.GE.OR P1, PT, R59, R10, P0 ;  /* 0x0000000a3b00720c */ /* 0x000fe20000726670 */
[----:B0-----:R-:W0:Y:S01]  /*2a30*/  @!P3 LDC.64 R14, c[0x0][0x248] ;  /* 0x00009200ff0ebb82 */ /* 0x001e220000000a00 */
[----:B----4-:R-:W-:-:S11]  /*2a40*/  @!P3 IMAD R56, R56, R35, RZ ;  /* 0x000000233838b224 */ /* 0x010fd600078e02ff */
[----:B------:R-:W4:Y:S01]  /*2a50*/  @!P1 LDG.E R58, desc[UR36][R12.64] ;  /* 0x000000240c3a9981 */ /* 0x000f22000c1e1900 */
[----:B------:R-:W2:Y:S01]  /*2a60*/  @!P5 LDC R35, c[0x0][0x288] ;  /* 0x0000a200ff23db82 */ /* 0x000ea20000000800 */
[----:B------:R-:W-:Y:S01]  /*2a70*/  @!P3 IMAD R56, R56, 0x50, RZ ;  /* 0x000000503838b824 */ /* 0x000fe200078e02ff */
[----:B------:R-:W-:-:S03]  /*2a80*/  IADD3 R57, R57, UR7, RZ ;  /* 0x0000000739397c10 */ /* 0x000fc6000fffe0ff */
[----:B------:R-:W-:-:S05]  /*2a90*/  @!P3 IMAD R61, R56, UR7, R61 ;  /* 0x00000007383dbc24 */ /* 0x000fca000f8e023d */
[----:B------:R-:W-:-:S04]  /*2aa0*/  @!P3 IADD3 R34, P6, R9, R61, RZ ;  /* 0x0000003d0922b210 */ /* 0x000fc80007fde0ff */
[----:B------:R-:W-:Y:S02]  /*2ab0*/  @!P3 LEA.HI.X.SX32 R61, R61, R18, 0x1, P6 ;  /* 0x000000123d3db211 */ /* 0x000fe400030f0eff */
[----:B0-----:R-:W-:Y:S01]  /*2ac0*/  @!P3 LEA R60, P6, R34, R14, 0x1 ;  /* 0x0000000e223cb211 */ /* 0x001fe200078c08ff */
[----:B--2---:R-:W-:Y:S02]  /*2ad0*/  @!P5 IMAD R54, R54, R35, RZ ;  /* 0x000000233636d224 */ /* 0x004fe400078e02ff */
[----:B------:R-:W-:-:S05]  /*2ae0*/  IMAD.SHL.U32 R35, R57, 0x8, RZ ;  /* 0x0000000839237824 */ /* 0x000fca00078e00ff */
[----:B------:R-:W-:Y:S01]  /*2af0*/  ISETP.GE.OR P4, PT, R35, R10, P0 ;  /* 0x0000000a2300720c */ /* 0x000fe20000786670 */
[----:B------:R-:W-:Y:S01]  /*2b00*/  @!P5 IMAD R54, R54, 0x50, RZ ;  /* 0x000000503636d824 */ /* 0x000fe200078e02ff */
[----:B------:R-:W-:Y:S02]  /*2b10*/  @!P3 LEA.HI.X R61, R34, R15, R61, 0x1, P6 ;  /* 0x0000000f223db211 */ /* 0x000fe400030f0c3d */
[----:B------:R-:W0:Y:S01]  /*2b20*/  @!P5 LDC.64 R14, c[0x0][0x248] ;  /* 0x00009200ff0edb82 */ /* 0x000e220000000a00 */
[----:B------:R-:W-:Y:S02]  /*2b30*/  @!P5 IMAD R55, R54, UR7, R55 ;  /* 0x000000073637dc24 */ /* 0x000fe4000f8e0237 */
[----:B------:R1:W2:Y:S06]  /*2b40*/  @!P3 LDG.E R24, desc[UR36][R60.64] ;  /* 0x000000243c18b981 */ /* 0x0002ac000c1e1900 */
[----:B------:R-:W3:Y:S01]  /*2b50*/  @!P4 LDG.E R54, desc[UR36][R12.64] ;  /* 0x000000240c36c981 */ /* 0x000ee2000c1e1900 */
[----:B------:R-:W-:-:S02]  /*2b60*/  @!P5 IADD3 R34, P3, R9, R55, RZ ;  /* 0x000000370922d210 */ /* 0x000fc40007f7e0ff */
[----:B------:R-:W-:Y:S01]  /*2b70*/  SEL R25, R25, RZ, P2 ;  /* 0x000000ff19197207 */ /* 0x000fe20001000000 */
[----:B-1----:R-:W3:Y:S01]  /*2b80*/  @!P4 LDC R61, c[0x0][0x288] ;  /* 0x0000a200ff3dcb82 */ /* 0x002ee20000000800 */
[----:B------:R-:W-:Y:S02]  /*2b90*/  @!P5 LEA.HI.X.SX32 R55, R55, R18, 0x1, P3 ;  /* 0x000000123737d211 */ /* 0x000fe400018f0eff */
[----:B0-----:R-:W-:Y:S01]  /*2ba0*/  @!P5 LEA R56, P3, R34, R14, 0x1 ;  /* 0x0000000e2238d211 */ /* 0x001fe200078608ff */
[----:B------:R-:W-:-:S04]  /*2bb0*/  IMAD.U32 R14, RZ, RZ, UR7 ;  /* 0x00000007ff0e7e24 */ /* 0x000fc8000f8e00ff */
[----:B------:R-:W-:Y:S01]  /*2bc0*/  IMAD R60, R14, 0xa, R11 ;  /* 0x0000000a0e3c7824 */ /* 0x000fe200078e020b */
[----:B------:R-:W-:Y:S02]  /*2bd0*/  @!P5 LEA.HI.X R57, R34, R15, R55, 0x1, P3 ;  /* 0x0000000f2239d211 */ /* 0x000fe400018f0c37 */
[----:B------:R-:W4:Y:S02]  /*2be0*/  @!P1 LDC R15, c[0x0][0x288] ;  /* 0x0000a200ff0f9b82 */ /* 0x000f240000000800 */
[----:B------:R-:W-:Y:S01]  /*2bf0*/  SHF.L.U32 R55, R60, 0x3, RZ ;  /* 0x000000033c377819 */ /* 0x000fe200000006ff */
[----:B------:R0:W2:Y:S03]  /*2c00*/  @!P5 LDG.E R25, desc[UR36][R56.64] ;  /* 0x000000243819d981 */ /* 0x0000a6000c1e1900 */
[----:B------:R-:W-:-:S13]  /*2c10*/  ISETP.GE.OR P3, PT, R55, R10, P0 ;  /* 0x0000000a3700720c */ /* 0x000fda0000766670 */
[----:B------:R-:W5:Y:S01]  /*2c20*/  @!P3 LDG.E R34, desc[UR36][R12.64] ;  /* 0x000000240c22b981 */ /* 0x000f62000c1e1900 */
[----:B------:R-:W-:Y:S01]  /*2c30*/  VIADD R60, R60, UR7 ;  /* 0x000000073c3c7c36 */ /* 0x000fe20008000000 */
[----:B------:R-:W-:-:S04]  /*2c40*/  SEL R26, R26, RZ, P2 ;  /* 0x000000ff1a1a7207 */ /* 0x000fc80001000000 */
[----:B0-----:R-:W-:-:S05]  /*2c50*/  IADD3 R57, R60, UR7, RZ ;  /* 0x000000073c397c10 */ /* 0x001fca000fffe0ff */
[----:B------:R-:W-:Y:S01]  /*2c60*/  IMAD.SHL.U32 R57, R57, 0x8, RZ ;  /* 0x0000000839397824 */ /* 0x000fe200078e00ff */
[----:B------:R-:W-:Y:S01]  /*2c70*/  SEL R27, R27, RZ, P2 ;  /* 0x000000ff1b1b7207 */ /* 0x000fe20001000000 */
[----:B----4-:R-:W-:Y:S02]  /*2c80*/  @!P1 IMAD R58, R58, R15, RZ ;  /* 0x0000000f3a3a9224 */ /* 0x010fe400078e02ff */
[----:B------:R-:W0:Y:S02]  /*2c90*/  @!P1 LDC.64 R14, c[0x0][0x248] ;  /* 0x00009200ff0e9b82 */ /* 0x000e240000000a00 */
[----:B------:R-:W-:-:S04]  /*2ca0*/  @!P1 IMAD R58, R58, 0x50, RZ ;  /* 0x000000503a3a9824 */ /* 0x000fc800078e02ff */
[----:B------:R-:W-:-:S05]  /*2cb0*/  @!P1 IMAD R59, R58, UR7, R59 ;  /* 0x000000073a3b9c24 */ /* 0x000fca000f8e023b */
[----:B------:R-:W-:-:S04]  /*2cc0*/  @!P1 IADD3 R58, P5, R9, R59, RZ ;  /* 0x0000003b093a9210 */ /* 0x000fc80007fbe0ff */
[----:B------:R-:W-:Y:S02]  /*2cd0*/  @!P1 LEA.HI.X.SX32 R59, R59, R18, 0x1, P5 ;  /* 0x000000123b3b9211 */ /* 0x000fe400028f0eff */
[----:B0-----:R-:W-:-:S04]  /*2ce0*/  @!P1 LEA R14, P5, R58, R14, 0x1 ;  /* 0x0000000e3a0e9211 */ /* 0x001fc800078a08ff */
[----:B------:R-:W-:Y:S01]  /*2cf0*/  @!P1 LEA.HI.X R15, R58, R15, R59, 0x1, P5 ;  /* 0x0000000f3a0f9211 */ /* 0x000fe200028f0c3b */
[----:B------:R-:W-:-:S04]  /*2d00*/  IMAD.SHL.U32 R59, R60, 0x8, RZ ;  /* 0x000000083c3b7824 */ /* 0x000fc800078e00ff */
[----:B------:R0:W4:Y:S01]  /*2d10*/  @!P1 LDG.E R26, desc[UR36][R14.64] ;  /* 0x000000240e1a9981 */ /* 0x000122000c1e1900 */
[----:B------:R-:W-:Y:S01]  /*2d20*/  ISETP.GE.OR P5, PT, R59, R10, P0 ;  /* 0x0000000a3b00720c */ /* 0x000fe200007a6670 */
[----:B0-----:R-:W0:Y:S01]  /*2d30*/  @!P4 LDC.64 R14, c[0x0][0x248] ;  /* 0x00009200ff0ecb82 */ /* 0x001e220000000a00 */
[----:B---3--:R-:W-:-:S11]  /*2d40*/  @!P4 IMAD R54, R54, R61, RZ ;  /* 0x0000003d3636c224 */ /* 0x008fd600078e02ff */
[----:B------:R-:W3:Y:S01]  /*2d50*/  @!P5 LDG.E R56, desc[UR36][R12.64] ;  /* 0x000000240c38d981 */ /* 0x000ee2000c1e1900 */
[----:B------:R-:W-:-:S04]  /*2d60*/  @!P4 IMAD R54, R54, 0x50, RZ ;  /* 0x000000503636c824 */ /* 0x000fc800078e02ff */
[----:B------:R-:W-:-:S05]  /*2d70*/  @!P4 IMAD R35, R54, UR7, R35 ;  /* 0x000000073623cc24 */ /* 0x000fca000f8e0223 */
[----:B------:R-:W-:-:S04]  /*2d80*/  @!P4 IADD3 R54, P1, R9, R35, RZ ;  /* 0x000000230936c210 */ /* 0x000fc80007f3e0ff */
[----:B------:R-:W-:Y:S02]  /*2d90*/  @!P4 LEA.HI.X.SX32 R35, R35, R18, 0x1, P1 ;  /* 0x000000122323c211 */ /* 0x000fe400008f0eff */
[----:B0-----:R-:W-:-:S04]  /*2da0*/  @!P4 LEA R14, P1, R54, R14, 0x1 ;  /* 0x0000000e360ec211 */ /* 0x001fc800078208ff */
[----:B------:R-:W-:Y:S02]  /*2db0*/  @!P4 LEA.HI.X R15, R54, R15, R35, 0x1, P1 ;  /* 0x0000000f360fc211 */ /* 0x000fe400008f0c23 */
[----:B------:R-:W5:Y:S01]  /*2dc0*/  @!P3 LDC R35, c[0x0][0x288] ;  /* 0x0000a200ff23bb82 */ /* 0x000f620000000800 */
[----:B------:R-:W-:Y:S02]  /*2dd0*/  ISETP.GE.OR P1, PT, R57, R10, P0 ;  /* 0x0000000a3900720c */ /* 0x000fe40000726670 */
[----:B------:R0:W4:Y:S05]  /*2de0*/  @!P4 LDG.E R27, desc[UR36][R14.64] ;  /* 0x000000240e1bc981 */ /* 0x00012a000c1e1900 */
[----:B0-----:R-:W0:Y:S06]  /*2df0*/  @!P3 LDC.64 R14, c[0x0][0x248] ;  /* 0x00009200ff0ebb82 */ /* 0x001e2c0000000a00 */
[----:B------:R-:W2:Y:S01]  /*2e00*/  @!P1 LDG.E R54, desc[UR36][R12.64] ;  /* 0x000000240c369981 */ /* 0x000ea2000c1e1900 */
[----:B-----5:R-:W-:-:S04]  /*2e10*/  @!P3 IMAD R34, R34, R35, RZ ;  /* 0x000000232222b224 */ /* 0x020fc800078e02ff */
[----:B------:R-:W-:-:S04]  /*2e20*/  @!P3 IMAD R34, R34, 0x50, RZ ;  /* 0x000000502222b824 */ /* 0x000fc800078e02ff */
[----:B------:R-:W-:Y:S02]  /*2e30*/  @!P3 IMAD R34, R34, UR7, R55 ;  /* 0x000000072222bc24 */ /* 0x000fe4000f8e0237 */
[----:B------:R-:W-:-:S05]  /*2e40*/  IMAD.SHL.U32 R55, R11, 0x8, RZ ;  /* 0x000000080b377824 */ /* 0x000fca00078e00ff */
[----:B------:R-:W-:Y:S02]  /*2e50*/  ISETP.GE.OR P4, PT, R55, R10, P0 ;  /* 0x0000000a3700720c */ /* 0x000fe40000786670 */
[----:B------:R-:W-:-:S04]  /*2e60*/  @!P3 IADD3 R35, P6, R9, R34, RZ ;  /* 0x000000220923b210 */ /* 0x000fc80007fde0ff */
[----:B------:R-:W-:Y:S02]  /*2e70*/  @!P3 LEA.HI.X.SX32 R58, R34, R18, 0x1, P6 ;  /* 0x00000012223ab211 */ /* 0x000fe400030f0eff */
[----:B0-----:R-:W-:-:S04]  /*2e80*/  @!P3 LEA R34, P6, R35, R14, 0x1 ;  /* 0x0000000e2322b211 */ /* 0x001fc800078c08ff */
[----:B------:R-:W-:Y:S02]  /*2e90*/  @!P3 LEA.HI.X R35, R35, R15, R58, 0x1, P6 ;  /* 0x0000000f2323b211 */ /* 0x000fe400030f0c3a */
[----:B------:R-:W5:Y:S01]  /*2ea0*/  @!P4 LDG.E R58, desc[UR36][R12.64] ;  /* 0x000000240c3ac981 */ /* 0x000f62000c1e1900 */
[----:B------:R-:W3:Y:S01]  /*2eb0*/  @!P5 LDC R15, c[0x0][0x288] ;  /* 0x0000a200ff0fdb82 */ /* 0x000ee20000000800 */
[----:B------:R-:W-:-:S06]  /*2ec0*/  SEL R28, R28, RZ, P2 ;  /* 0x000000ff1c1c7207 */ /* 0x000fcc0001000000 */
[----:B------:R0:W4:Y:S01]  /*2ed0*/  @!P3 LDG.E R28, desc[UR36][R34.64] ;  /* 0x00000024221cb981 */ /* 0x000122000c1e1900 */
[----:B------:R-:W-:Y:S01]  /*2ee0*/  SEL R29, R29, RZ, P2 ;  /* 0x000000ff1d1d7207 */ /* 0x000fe20001000000 */
[----:B---3--:R-:W-:-:S04]  /*2ef0*/  @!P5 IMAD R15, R56, R15, RZ ;  /* 0x0000000f380fd224 */ /* 0x008fc800078e02ff */
[----:B------:R-:W-:Y:S02]  /*2f00*/  @!P5 IMAD R56, R15, 0x50, RZ ;  /* 0x000000500f38d824 */ /* 0x000fe400078e02ff */
[----:B------:R-:W1:Y:S02]  /*2f10*/  @!P5 LDC.64 R14, c[0x0][0x248] ;  /* 0x00009200ff0edb82 */ /* 0x000e640000000a00 */
[----:B------:R-:W-:-:S06]  /*2f20*/  @!P5 IMAD R56, R56, UR7, R59 ;  /* 0x000000073838dc24 */ /* 0x000fcc000f8e023b */
[----:B------:R-:W2:Y:S01]  /*2f30*/  @!P1 LDC R59, c[0x0][0x288] ;  /* 0x0000a200ff3b9b82 */ /* 0x000ea20000000800 */
[----:B------:R-:W-:-:S04]  /*2f40*/  @!P5 IADD3 R61, P3, R9, R56, RZ ;  /* 0x00000038093dd210 */ /* 0x000fc80007f7e0ff */
[----:B------:R-:W-:Y:S02]  /*2f50*/  @!P5 LEA.HI.X.SX32 R56, R56, R18, 0x1, P3 ;  /* 0x000000123838d211 */ /* 0x000fe400018f0eff */
[C---:B-1----:R-:W-:Y:S02]  /*2f60*/  @!P5 LEA R60, P3, R61.reuse, R14, 0x1 ;  /* 0x0000000e3d3cd211 */ /* 0x042fe400078608ff */
[----:B------:R-:W-:Y:S02]  /*2f70*/  MOV R14, UR7 ;  /* 0x00000007000e7c02 */ /* 0x000fe40008000f00 */
[----:B------:R-:W-:-:S03]  /*2f80*/  @!P5 LEA.HI.X R61, R61, R15, R56, 0x1, P3 ;  /* 0x0000000f3d3dd211 */ /* 0x000fc600018f0c38 */
[----:B------:R-:W-:Y:S02]  /*2f90*/  IMAD R11, R14, 0xd, R11 ;  /* 0x0000000d0e0b7824 */ /* 0x000fe400078e020b */
[----:B------:R-:W1:Y:S01]  /*2fa0*/  @!P1 LDC.64 R14, c[0x0][0x248] ;  /* 0x00009200ff0e9b82 */ /* 0x000e620000000a00 */
[----:B--2---:R-:W-:Y:S01]  /*2fb0*/  @!P1 IMAD R54, R54, R59, RZ ;  /* 0x0000003b36369224 */ /* 0x004fe200078e02ff */
[----:B------:R2:W3:Y:S01]  /*2fc0*/  @!P5 LDG.E R29, desc[UR36][R60.64] ;  /* 0x000000243c1dd981 */ /* 0x0004e2000c1e1900 */
[----:B0-----:R-:W-:Y:S02]  /*2fd0*/  IMAD.SHL.U32 R35, R11, 0x8, RZ ;  /* 0x000000080b237824 */ /* 0x001fe400078e00ff */
[----:B------:R-:W-:-:S03]  /*2fe0*/  @!P1 IMAD R54, R54, 0x50, RZ ;  /* 0x0000005036369824 */ /* 0x000fc600078e02ff */
[----:B------:R-:W5:Y:S01]  /*2ff0*/  @!P4 LDC R59, c[0x0][0x288] ;  /* 0x0000a200ff3bcb82 */ /* 0x000f620000000800 */
[----:B------:R-:W-:Y:S01]  /*3000*/  ISETP.GE.OR P5, PT, R35, R10, P0 ;  /* 0x0000000a2300720c */ /* 0x000fe200007a6670 */
[----:B------:R-:W-:-:S05]  /*3010*/  @!P1 IMAD R57, R54, UR7, R57 ;  /* 0x0000000736399c24 */ /* 0x000fca000f8e0239 */
[----:B------:R-:W-:-:S04]  /*3020*/  @!P1 IADD3 R34, P3, R9, R57, RZ ;  /* 0x0000003909229210 */ /* 0x000fc80007f7e0ff */
[----:B------:R-:W-:-:S03]  /*3030*/  @!P1 LEA.HI.X.SX32 R57, R57, R18, 0x1, P3 ;  /* 0x0000001239399211 */ /* 0x000fc600018f0eff */
[----:B------:R-:W4:Y:S01]  /*3040*/  @!P5 LDG.E R60, desc[UR36][R12.64] ;  /* 0x000000240c3cd981 */ /* 0x000f22000c1e1900 */
[----:B-1----:R-:W-:-:S04]  /*3050*/  @!P1 LEA R56, P3, R34, R14, 0x1 ;  /* 0x0000000e22389211 */ /* 0x002fc800078608ff */
[----:B------:R-:W-:Y:S02]  /*3060*/  @!P1 LEA.HI.X R57, R34, R15, R57, 0x1, P3 ;  /* 0x0000000f22399211 */ /* 0x000fe400018f0c39 */
[----:B------:R-:W0:Y:S01]  /*3070*/  @!P4 LDC.64 R14, c[0x0][0x248] ;  /* 0x00009200ff0ecb82 */ /* 0x000e220000000a00 */
[----:B------:R-:W-:Y:S02]  /*3080*/  VIADD R34, R11, UR7 ;  /* 0x000000070b227c36 */ /* 0x000fe40008000000 */
[----:B-----5:R-:W-:-:S04]  /*3090*/  @!P4 IMAD R58, R58, R59, RZ ;  /* 0x0000003b3a3ac224 */ /* 0x020fc800078e02ff */
[----:B------:R-:W-:-:S04]  /*30a0*/  @!P4 IMAD R58, R58, 0x50, RZ ;  /* 0x000000503a3ac824 */ /* 0x000fc800078e02ff */
[----:B------:R-:W-:Y:S02]  /*30b0*/  @!P4 IMAD R58, R58, UR7, R55 ;  /* 0x000000073a3acc24 */ /* 0x000fe4000f8e0237 */
[C---:B------:R-:W-:Y:S01]  /*30c0*/  IMAD.SHL.U32 R55, R34.reuse, 0x8, RZ ;  /* 0x0000000822377824 */ /* 0x040fe200078e00ff */
[----:B------:R-:W-:-:S04]  /*30d0*/  IADD3 R11, R34, UR7, RZ ;  /* 0x00000007220b7c10 */ /* 0x000fc8000fffe0ff */
[----:B------:R-:W-:Y:S01]  /*30e0*/  ISETP.GE.OR P3, PT, R55, R10, P0 ;  /* 0x0000000a3700720c */ /* 0x000fe20000766670 */
[----:B------:R-:W-:Y:S01]  /*30f0*/  IMAD.SHL.U32 R11, R11, 0x8, RZ ;  /* 0x000000080b0b7824 */ /* 0x000fe200078e00ff */
[----:B------:R-:W-:-:S04]  /*3100*/  @!P4 IADD3 R34, P6, R9, R58, RZ ;  /* 0x0000003a0922c210 */ /* 0x000fc80007fde0ff */
[----:B------:R-:W-:Y:S02]  /*3110*/  @!P4 LEA.HI.X.SX32 R54, R58, R18, 0x1, P6 ;  /* 0x000000123a36c211 */ /* 0x000fe400030f0eff */
[----:B------:R-:W-:Y:S02]  /*3120*/  ISETP.GE.OR P0, PT, R11, R10, P0 ;  /* 0x0000000a0b00720c */ /* 0x000fe40000706670 */
[----:B0-----:R-:W-:-:S04]  /*3130*/  @!P4 LEA R58, P6, R34, R14, 0x1 ;  /* 0x0000000e223ac211 */ /* 0x001fc800078c08ff */
[----:B------:R-:W-:Y:S02]  /*3140*/  @!P4 LEA.HI.X R59, R34, R15, R54, 0x1, P6 ;  /* 0x0000000f223bc211 */ /* 0x000fe400030f0c36 */
[----:B------:R-:W5:Y:S01]  /*3150*/  @!P3 LDG.E R34, desc[UR36][R12.64] ;  /* 0x000000240c22b981 */ /* 0x000f62000c1e1900 */
[----:B------:R-:W-:Y:S01]  /*3160*/  SEL R36, R36, RZ, P2 ;  /* 0x000000ff24247207 */ /* 0x000fe20001000000 */
[----:B------:R-:W4:Y:S03]  /*3170*/  @!P5 LDC R15, c[0x0][0x288] ;  /* 0x0000a200ff0fdb82 */ /* 0x000f260000000800 */
[----:B------:R-:W3:Y:S04]  /*3180*/  @!P0 LDG.E R54, desc[UR36][R12.64] ;  /* 0x000000240c368981 */ /* 0x000ee8000c1e1900 */
[----:B------:R0:W3:Y:S01]  /*3190*/  @!P4 LDG.E R36, desc[UR36][R58.64] ;  /* 0x000000243a24c981 */ /* 0x0000e2000c1e1900 */
[----:B------:R-:W-:Y:S01]  /*31a0*/  SEL R30, R30, RZ, P2 ;  /* 0x000000ff1e1e7207 */ /* 0x000fe20001000000 */
[----:B--2---:R-:W3:Y:S05]  /*31b0*/  @!P0 LDC R61, c[0x0][0x288] ;  /* 0x0000a200ff3d8b82 */ /* 0x004eea0000000800 */
[----:B------:R1:W2:Y:S01]  /*31c0*/  @!P1 LDG.E R30, desc[UR36][R56.64] ;  /* 0x00000024381e9981 */ /* 0x0002a2000c1e1900 */
[----:B------:R-:W-:-:S02]  /*31d0*/  SEL R33, R33, RZ, P2 ;  /* 0x000000ff21217207 */ /* 0x000fc40001000000 */
[----:B------:R-:W-:Y:S02]  /*31e0*/  SEL R32, R32, RZ, P2 ;  /* 0x000000ff20207207 */ /* 0x000fe40001000000 */
[----:B------:R-:W-:Y:S01]  /*31f0*/  SEL R31, R31, RZ, P2 ;  /* 0x000000ff1f1f7207 */ /* 0x000fe20001000000 */
[----:B----4-:R-:W-:Y:S02]  /*3200*/  @!P5 IMAD R60, R60, R15, RZ ;  /* 0x0000000f3c3cd224 */ /* 0x010fe400078e02ff */
[----:B------:R-:W4:Y:S02]  /*3210*/  @!P5 LDC.64 R14, c[0x0][0x248] ;  /* 0x00009200ff0edb82 */ /* 0x000f240000000a00 */
[----:B0-----:R-:W-:-:S06]  /*3220*/  @!P5 IMAD R58, R60, 0x50, RZ ;  /* 0x000000503c3ad824 */ /* 0x001fcc00078e02ff */
[----:B------:R-:W5:Y:S01]  /*3230*/  @!P3 LDC R60, c[0x0][0x288] ;  /* 0x0000a200ff3cbb82 */ /* 0x000f620000000800 */
[----:B------:R-:W-:-:S05]  /*3240*/  @!P5 IMAD R35, R58, UR7, R35 ;  /* 0x000000073a23dc24 */ /* 0x000fca000f8e0223 */
[----:B------:R-:W-:-:S04]  /*3250*/  @!P5 IADD3 R13, P1, R9, R35, RZ ;  /* 0x00000023090dd210 */ /* 0x000fc80007f3e0ff */
[----:B------:R-:W-:Y:S02]  /*3260*/  @!P5 LEA.HI.X.SX32 R35, R35, R18, 0x1, P1 ;  /* 0x000000122323d211 */ /* 0x000fe400008f0eff */
[----:B----4-:R-:W-:-:S04]  /*3270*/  @!P5 LEA R12, P1, R13, R14, 0x1 ;  /* 0x0000000e0d0cd211 */ /* 0x010fc800078208ff */
[----:B------:R-:W-:Y:S02]  /*3280*/  @!P5 LEA.HI.X R13, R13, R15, R35, 0x1, P1 ;  /* 0x0000000f0d0dd211 */ /* 0x000fe400008f0c23 */
[----:B------:R-:W0:Y:S03]  /*3290*/  @!P3 LDC.64 R14, c[0x0][0x248] ;  /* 0x00009200ff0ebb82 */ /* 0x000e260000000a00 */
[----:B------:R4:W2:Y:S01]  /*32a0*/  @!P5 LDG.E R33, desc[UR36][R12.64] ;  /* 0x000000240c21d981 */ /* 0x0008a2000c1e1900 */
[----:B-----5:R-:W-:-:S04]  /*32b0*/  @!P3 IMAD R60, R34, R60, RZ ;  /* 0x0000003c223cb224 */ /* 0x020fc800078e02ff */
[----:B------:R-:W5:Y:S01]  /*32c0*/  @!P0 LDC.64 R34, c[0x0][0x248] ;  /* 0x00009200ff228b82 */ /* 0x000f620000000a00 */
[----:B------:R-:W-:Y:S02]  /*32d0*/  @!P3 IMAD R60, R60, 0x50, RZ ;  /* 0x000000503c3cb824 */ /* 0x000fe400078e02ff */
[----:B---3--:R-:W-:Y:S02]  /*32e0*/  @!P0 IMAD R54, R54, R61, RZ ;  /* 0x0000003d36368224 */ /* 0x008fe400078e02ff */
[----:B------:R-:W-:Y:S02]  /*32f0*/  @!P3 IMAD R55, R60, UR7, R55 ;  /* 0x000000073c37bc24 */ /* 0x000fe4000f8e0237 */
[----:B------:R-:W-:Y:S01]  /*3300*/  @!P0 IMAD R54, R54, 0x50, RZ ;  /* 0x0000005036368824 */ /* 0x000fe200078e02ff */
[----:B------:R-:W-:Y:S02]  /*3310*/  ISETP.NE.U32.AND P1, PT, RZ, UR8, PT ;  /* 0x00000008ff007c0c */ /* 0x000fe4000bf25070 */
[----:B-1----:R-:W-:Y:S01]  /*3320*/  @!P3 IADD3 R56, P5, R9, R55, RZ ;  /* 0x000000370938b210 */ /* 0x002fe20007fbe0ff */
[----:B------:R-:W-:Y:S01]  /*3330*/  @!P0 IMAD R11, R54, UR7, R11 ;  /* 0x00000007360b8c24 */ /* 0x000fe2000f8e020b */
[----:B------:R-:W-:-:S02]  /*3340*/  ISETP.NE.AND.EX P1, PT, RZ, UR9, PT, P1 ;  /* 0x00000009ff007c0c */ /* 0x000fc4000bf25310 */
[----:B------:R-:W-:Y:S02]  /*3350*/  @!P3 LEA.HI.X.SX32 R55, R55, R18, 0x1, P5 ;  /* 0x000000123737b211 */ /* 0x000fe400028f0eff */
[C---:B0-----:R-:W-:Y:S02]  /*3360*/  @!P3 LEA R14, P5, R56.reuse, R14, 0x1 ;  /* 0x0000000e380eb211 */ /* 0x041fe400078a08ff */
[----:B------:R-:W-:Y:S02]  /*3370*/  @!P0 IADD3 R54, P4, R9, R11, RZ ;  /* 0x0000000b09368210 */ /* 0x000fe40007f9e0ff */
[----:B------:R-:W-:Y:S02]  /*3380*/  @!P3 LEA.HI.X R15, R56, R15, R55, 0x1, P5 ;  /* 0x0000000f380fb211 */ /* 0x000fe400028f0c37 */
[----:B------:R-:W-:Y:S02]  /*3390*/  @!P0 LEA.HI.X.SX32 R11, R11, R18, 0x1, P4 ;  /* 0x000000120b0b8211 */ /* 0x000fe400020f0eff */
[----:B-----5:R-:W-:Y:S01]  /*33a0*/  @!P0 LEA R34, P4, R54, R34, 0x1 ;  /* 0x0000002236228211 */ /* 0x020fe200078808ff */
[----:B------:R-:W3:Y:S01]  /*33b0*/  @!P3 LDG.E R32, desc[UR36][R14.64] ;  /* 0x000000240e20b981 */ /* 0x000ee2000c1e1900 */
[----:B----4-:R-:W-:-:S02]  /*33c0*/  MOV R13, UR8 ;  /* 0x00000008000d7c02 */ /* 0x010fc40008000f00 */
[----:B------:R-:W-:Y:S01]  /*33d0*/  @!P0 LEA.HI.X R35, R54, R35, R11, 0x1, P4 ;  /* 0x0000002336238211 */ /* 0x000fe200020f0c0b */
[----:B------:R-:W-:Y:S01]  /*33e0*/  IMAD.U32 R54, RZ, RZ, UR9 ;  /* 0x00000009ff367e24 */ /* 0x000fe2000f8e00ff */
[----:B------:R-:W-:Y:S02]  /*33f0*/  @P1 IADD3 R12, P2, P4, R50, UR44, R13 ;  /* 0x0000002c320c1c10 */ /* 0x000fe4000fc5e00d */
[----:B------:R-:W-:Y:S01]  /*3400*/  @P1 SHF.R.S32.HI R11, RZ, 0x1f, R50 ;  /* 0x0000001fff0b1819 */ /* 0x000fe20000011432 */
[----:B------:R-:W4:Y:S03]  /*3410*/  @!P0 LDG.E R31, desc[UR36][R34.64] ;  /* 0x00000024221f8981 */ /* 0x000f26000c1e1900 */
[----:B------:R-:W-:-:S05]  /*3420*/  @P1 IADD3.X R13, R11, UR45, R54, P2, P4 ;  /* 0x0000002d0b0d1c10 */ /* 0x000fca00097e8436 */
[----:B------:R0:W5:Y:S01]  /*3430*/  @P1 LDG.E.U8 R12, desc[UR36][R12.64] ;  /* 0x000000240c0c1981 */ /* 0x000162000c1e1100 */
[----:B------:R-:W-:-:S04]  /*3440*/  HMUL2 R11, R49, R36 ;  /* 0x00000024310b7232 */ /* 0x000fc80000000000 */
[----:B------:R-:W-:-:S06]  /*3450*/  HFMA2 R11, R48, R19, R11 ;  /* 0x00000013300b7231 */ /* 0x000fcc000000000b */
[----:B------:R-:W-:-:S10]  /*3460*/  HFMA2.MMA R11, R47, R20, R11 ;  /* 0x000000142f0b7235 */ /* 0x000fd4000000000b */
[----:B------:R-:W-:-:S06]  /*3470*/  HFMA2 R11, R46, R21, R11 ;  /* 0x000000152e0b7231 */ /* 0x000fcc000000000b */
[----:B------:R-:W-:-:S10]  /*3480*/  HFMA2.MMA R11, R45, R22, R11 ;  /* 0x000000162d0b7235 */ /* 0x000fd4000000000b */
[----:B------:R-:W-:-:S06]  /*3490*/  HFMA2 R11, R44, R23, R11 ;  /* 0x000000172c0b7231 */ /* 0x000fcc000000000b */
[----:B------:R-:W-:-:S10]  /*34a0*/  HFMA2.MMA R11, R43, R24, R11 ;  /* 0x000000182b0b7235 */ /* 0x000fd4000000000b */
[----:B0-----:R-:W-:-:S06]  /*34b0*/  HFMA2 R13, R42, R25, R11 ;  /* 0x000000192a0d7231 */ /* 0x001fcc000000000b */
[----:B------:R-:W-:-:S10]  /*34c0*/  HFMA2.MMA R13, R41, R26, R13 ;  /* 0x0000001a290d7235 */ /* 0x000fd4000000000d */
[----:B------:R-:W-:-:S06]  /*34d0*/  HFMA2 R14, R40, R27, R13 ;  /* 0x0000001b280e7231 */ /* 0x000fcc000000000d */
[----:B------:R-:W-:-:S10]  /*34e0*/  HFMA2.MMA R14, R39, R28, R14 ;  /* 0x0000001c270e7235 */ /* 0x000fd4000000000e */
[----:B------:R-:W-:-:S06]  /*34f0*/  HFMA2 R15, R38, R29, R14 ;  /* 0x0000001d260f7231 */ /* 0x000fcc000000000e */
[----:B--2---:R-:W-:Y:S01]  /*3500*/  HFMA2.MMA R15, R37, R30, R15 ;  /* 0x0000001e250f7235 */ /* 0x004fe2000000000f */
[----:B------:R-:W-:-:S09]  /*3510*/  UMOV UR4, 0xffffffff ;  /* 0xffffffff00047882 */ /* 0x000fd20000000000 */
[----:B------:R-:W-:-:S06]  /*3520*/  HFMA2 R15, R4, R33, R15 ;  /* 0x00000021040f7231 */ /* 0x000fcc000000000f */
[----:B---3--:R-:W-:-:S10]  /*3530*/  HFMA2.MMA R15, R5, R32, R15 ;  /* 0x00000020050f7235 */ /* 0x008fd4000000000f */
[----:B----4-:R-:W-:-:S05]  /*3540*/  HFMA2 R15, R6, R31, R15 ;  /* 0x0000001f060f7231 */ /* 0x010fca000000000f */
[--C-:B------:R-:W-:Y:S01]  /*3550*/  HADD2.F32 R13, -RZ, R15.reuse.H0_H0 ;  /* 0x2000000fff0d7230 */ /* 0x100fe20000004100 */
[----:B-----5:R-:W-:Y:S01]  /*3560*/  ISETP.NE.AND P0, PT, R12, RZ, P1 ;  /* 0x000000ff0c00720c */ /* 0x020fe20000f05270 */
[----:B------:R-:W-:-:S05]  /*3570*/  HADD2.F32 R12, -RZ, R15.H1_H1 ;  /* 0x3000000fff0c7230 */ /* 0x000fca0000004100 */
[----:B------:R-:W-:Y:S01]  /*3580*/  FADD.FTZ R13, R13, R12 ;  /* 0x0000000c0d0d7221 */ /* 0x000fe20000010000 */
[----:B------:R-:W-:Y:S06]  /*3590*/  BRA.DIV UR4, `(.L_x_2393) ;  /* 0x00000036041c7947 */ /* 0x000fec000b800000 */
[----:B------:R-:W0:Y:S02]  /*35a0*/  SHFL.BFLY PT, R14, R13, 0x2, 0x1f ;  /* 0x0c401f000d0e7f89 */ /* 0x000e2400000e0000 */
[----:B0-----:R-:W-:-:S05]  /*35b0*/  FADD.FTZ R13, R13, R14 ;  /* 0x0000000e0d0d7221 */ /* 0x001fca0000010000 */
[----:B------:R0:W1:Y:S02]  /*35c0*/  SHFL.BFLY PT, R14, R13, 0x1, 0x1f ;  /* 0x0c201f000d0e7f89 */ /* 0x00006400000e0000 */
.L_x_2446:
        /* <DEDUP_REMOVED lines=15> */
[----:B------:R-:W3:Y:S01]  /*36c0*/  @P2 LDG.E.U16 R12, desc[UR36][R12.64] ;  /* 0x000000240c0c2981 */ /* 0x000ee2000c1e1500 */
[----:B------:R-:W0:Y:S01]  /*36d0*/  S2UR UR6, SR_CgaCtaId ;  /* 0x00000000000679c3 */ /* 0x000e220000008800 */
[----:B------:R-:W-:Y:S01]  /*36e0*/  @P1 ISETP.GE.AND P3, PT, R50, R17, PT ;  /* 0x000000113200120c */ /* 0x000fe20003f66270 */
[----:B------:R-:W-:-:S03]  /*36f0*/  UMOV UR4, 0x400 ;  /* 0x0000040000047882 */ /* 0x000fc60000000000 */
[----:B------:R-:W-:Y:S01]  /*3700*/  @P1 SEL R11, RZ, UR39, P3 ;  /* 0x00000027ff0b1c07 */ /* 0x000fe20009800000 */
[----:B------:R-:W-:-:S03]  /*3710*/  UIADD3 UR4, UR4, 0x110, URZ ;  /* 0x0000011004047890 */ /* 0x000fc6000fffe03f */
[----:B------:R-:W-:Y:S01]  /*3720*/  @P1 IADD3 R15, R11, -UR40, R50 ;  /* 0x800000280b0f1c10 */ /* 0x000fe2000fffe032 */
[----:B------:R-:W-:-:S03]  /*3730*/  VIADD R35, R50, -UR43 ;  /* 0x8000002b32237c36 */ /* 0x000fc60008000000 */
[----:B------:R-:W-:Y:S01]  /*3740*/  @P1 I2FP.F32.S32 R15, R15 ;  /* 0x0000000f000f1245 */ /* 0x000fe20000201400 */
[----:B0-----:R-:W-:-:S06]  /*3750*/  ULEA UR4, UR6, UR4, 0x18 ;  /* 0x0000000406047291 */ /* 0x001fcc000f8ec03f */
[----:B------:R-:W-:Y:S01]  /*3760*/  LEA R35, R35, UR4, 0x2 ;  /* 0x0000000423237c11 */ /* 0x000fe2000f8e10ff */
[----:B--2---:R-:W-:Y:S02]  /*3770*/  @P1 HADD2.F32 R34, -RZ, R34.H0_H0 ;  /* 0x20000022ff221230 */ /* 0x004fe40000004100 */
[----:B---3--:R-:W-:-:S05]  /*3780*/  @P2 HADD2.F32 R11, -RZ, R12.H0_H0 ;  /* 0x2000000cff0b2230 */ /* 0x008fca0000004100 */
[----:B------:R-:W-:-:S04]  /*3790*/  @P2 FADD.FTZ R14, R14, R11 ;  /* 0x0000000b0e0e2221 */ /* 0x000fc80000010000 */
[----:B------:R-:W-:-:S05]  /*37a0*/  @P1 FFMA.FTZ R14, R15, R34, R14 ;  /* 0x000000220f0e1223 */ /* 0x000fca000001000e */
[----:B------:R1:W-:Y:S01]  /*37b0*/  STS [R35], R14 ;  /* 0x0000000e23007388 */ /* 0x0003e20000000800 */
[----:B------:R-:W-:-:S07]  /*37c0*/  @!P0 FMNMX.FTZ R51, R51, R14, !PT ;  /* 0x0000000e33338209 */ /* 0x000fce0007810000 */
.L_x_2395:
[----:B------:R-:W-:Y:S05]  /*37d0*/  BSYNC B1 ;  /* 0x0000000000017941 */ /* 0x000fea0003800000 */
.L_x_2394:
[----:B------:R-:W-:-:S04]  /*37e0*/  IADD3 R50, R50, 0x10, RZ ;  /* 0x0000001032327810 */ /* 0x000fc80007ffe0ff */
[----:B------:R-:W-:-:S13]  /*37f0*/  ISETP.GE.AND P0, PT, R50, UR5, PT ;  /* 0x0000000532007c0c */ /* 0x000fda000bf06270 */
[----:B------:R-:W-:Y:S05]  /*3800*/  @!P0 BRA `(.L_x_2396) ;  /* 0xffffffe800d48947 */ /* 0x000fea000383ffff */
.L_x_2392:
[----:B------:R-:W-:Y:S05]  /*3810*/  BSYNC B0 ;  /* 0x0000000000007941 */ /* 0x000fea0003800000 */
.L_x_2391:
[----:B------:R-:W2:Y:S01]  /*3820*/  S2R R7, SR_TID.X ;  /* 0x0000000000077919 */ /* 0x000ea20000002100 */
[----:B------:R-:W-:Y:S01]  /*3830*/  UMOV UR4, 0xffffffff ;  /* 0xffffffff00047882 */ /* 0x000fe20000000000 */
[----:B--2---:R-:W-:Y:S02]  /*3840*/  SHF.R.S32.HI R2, RZ, 0x1f, R7 ;  /* 0x0000001fff027819 */ /* 0x004fe40000011407 */
[----:B------:R-:W-:Y:S05]  /*3850*/  BRA.DIV UR4, `(.L_x_2397) ;  /* 0x0000003204ac7947 */ /* 0x000fea000b800000 */
[----:B-1----:R-:W0:Y:S02]  /*3860*/  SHFL.BFLY PT, R14, R51, 0x10, 0x1f ;  /* 0x0e001f00330e7f89 */ /* 0x002e2400000e0000 */
[----:B0-----:R-:W-:-:S05]  /*3870*/  FMNMX.FTZ R13, R14, R51, !PT ;  /* 0x000000330e0d7209 */ /* 0x001fca0007810000 */
[----:B------:R-:W0:Y:S02]  /*3880*/  SHFL.BFLY PT, R14, R13, 0x8, 0x1f ;  /* 0x0d001f000d0e7f89 */ /* 0x000e2400000e0000 */
[----:B0-----:R-:W-:-:S05]  /*3890*/  FMNMX.FTZ R3, R13, R14, !PT ;  /* 0x0000000e0d037209 */ /* 0x001fca0007810000 */
[----:B------:R0:W1:Y:S02]  /*38a0*/  SHFL.BFLY PT, R14, R3, 0x4, 0x1f ;  /* 0x0c801f00030e7f89 */ /* 0x00006400000e0000 */
.L_x_2451:
[----:B------:R-:W-:Y:S01]  /*38b0*/  LEA.HI R2, R2, R7, RZ, 0x5 ;  /* 0x0000000702027211 */ /* 0x000fe200078f28ff */
[----:B------:R-:W-:Y:S05]  /*38c0*/  WARPSYNC.ALL ;  /* 0x0000000000007948 */ /* 0x000fea0003800000 */
[----:B------:R-:W-:-:S05]  /*38d0*/  LOP3.LUT R4, R2, 0xffffffe0, RZ, 0xc0, !PT ;  /* 0xffffffe002047812 */ /* 0x000fca00078ec0ff */
[----:B------:R-:W-:-:S05]  /*38e0*/  IMAD.IADD R4, R7, 0x1, -R4 ;  /* 0x0000000107047824 */ /* 0x000fca00078e0a04 */
[----:B------:R-:W-:-:S13]  /*38f0*/  ISETP.NE.AND P0, PT, R4, RZ, PT ;  /* 0x000000ff0400720c */ /* 0x000fda0003f05270 */
[----:B------:R-:W2:Y:S01]  /*3900*/  @!P0 S2R R6, SR_CgaCtaId ;  /* 0x0000000000068919 */ /* 0x000ea20000008800 */
[----:B------:R-:W-:Y:S02]  /*3910*/  @!P0 MOV R5, 0x400 ;  /* 0x0000040000058802 */ /* 0x000fe40000000f00 */
[----:B------:R-:W-:Y:S02]  /*3920*/  @!P0 SHF.R.S32.HI R2, RZ, 0x5, R2 ;  /* 0x00000005ff028819 */ /* 0x000fe40000011402 */
[----:B01----:R-:W-:Y:S02]  /*3930*/  @!P0 FMNMX.FTZ R3, R3, R14, !PT ;  /* 0x0000000e03038209 */ /* 0x003fe40007810000 */
[----:B--2---:R-:W-:-:S05]  /*3940*/  @!P0 LEA R5, R6, R5, 0x18 ;  /* 0x0000000506058211 */ /* 0x004fca00078ec0ff */
[----:B------:R-:W-:-:S05]  /*3950*/  @!P0 IMAD R2, R2, 0x4, R5 ;  /* 0x0000000402028824 */ /* 0x000fca00078e0205 */
        /* <DEDUP_REMOVED lines=16> */
[----:B------:R0:W1:Y:S01]  /*3a60*/  SHFL.IDX PT, R9, R3, RZ, 0x1f ;  /* 0x00001fff03097589 */ /* 0x00006200000e0000 */
[----:B------:R-:W-:Y:S05]  /*3a70*/  @P1 BRA `(.L_x_2399) ;  /* 0x0000000000801947 */ /* 0x000fea0003800000 */
[----:B0-----:R-:W0:Y:S01]  /*3a80*/  S2R R3, SR_CgaCtaId ;  /* 0x0000000000037919 */ /* 0x001e220000008800 */
[----:B------:R-:W-:Y:S01]  /*3a90*/  MOV R2, 0x400 ;  /* 0x0000040000027802 */ /* 0x000fe20000000f00 */
[----:B------:R-:W-:Y:S01]  /*3aa0*/  ULDC.64 UR4, c[0x0][0x2b0] ;  /* 0x0000ac0000047ab9 */ /* 0x000fe20000000a00 */
[----:B------:R-:W-:Y:S01]  /*3ab0*/  IMAD.MOV.U32 R6, RZ, RZ, RZ ;  /* 0x000000ffff067224 */ /* 0x000fe200078e00ff */
[----:B------:R-:W-:Y:S02]  /*3ac0*/  ISETP.NE.U32.AND P0, PT, RZ, UR4, PT ;  /* 0x00000004ff007c0c */ /* 0x000fe4000bf05070 */
[----:B------:R-:W-:Y:S01]  /*3ad0*/  VIADD R2, R2, 0x110 ;  /* 0x0000011002027836 */ /* 0x000fe20000000000 */
[----:B------:R-:W-:Y:S02]  /*3ae0*/  MOV R4, R5 ;  /* 0x0000000500047202 */ /* 0x000fe40000000f00 */
[----:B------:R-:W-:Y:S02]  /*3af0*/  ISETP.NE.AND.EX P0, PT, RZ, UR5, PT, P0 ;  /* 0x00000005ff007c0c */ /* 0x000fe4000bf05300 */
[----:B0-----:R-:W-:-:S11]  /*3b00*/  LEA R11, R3, R2, 0x18 ;  /* 0x00000002030b7211 */ /* 0x001fd600078ec0ff */
.L_x_2403:
[----:B0-----:R-:W-:Y:S01]  /*3b10*/  VIADD R2, R4, -UR43 ;  /* 0x8000002b04027c36 */ /* 0x001fe20008000000 */
[----:B------:R-:W-:Y:S03]  /*3b20*/  BSSY B1, `(.L_x_2400) ;  /* 0x0000010000017945 */ /* 0x000fe60003800000 */
[----:B------:R-:W-:Y:S01]  /*3b30*/  IMAD R8, R2, 0x4, R11 ;  /* 0x0000000402087824 */ /* 0x000fe200078e020b */
[----:B------:R-:W-:Y:S06]  /*3b40*/  @!P0 BRA `(.L_x_2401) ;  /* 0x0000000000248947 */ /* 0x000fec0003800000 */
[----:B------:R-:W-:Y:S01]  /*3b50*/  MOV R7, UR6 ;  /* 0x0000000600077c02 */ /* 0x000fe20008000f00 */
[----:B------:R-:W-:Y:S01]  /*3b60*/  IMAD.U32 R10, RZ, RZ, UR7 ;  /* 0x00000007ff0a7e24 */ /* 0x000fe2000f8e00ff */
[----:B------:R-:W-:Y:S02]  /*3b70*/  SHF.R.S32.HI R3, RZ, 0x1f, R4 ;  /* 0x0000001fff037819 */ /* 0x000fe40000011404 */
[----:B------:R-:W-:-:S04]  /*3b80*/  IADD3 R2, P2, P3, R4, UR44, R7 ;  /* 0x0000002c04027c10 */ /* 0x000fc8000fb5e007 */
[----:B------:R-:W-:-:S05]  /*3b90*/  IADD3.X R3, R3, UR45, R10, P2, P3 ;  /* 0x0000002d03037c10 */ /* 0x000fca00097e640a */
[----:B------:R-:W2:Y:S02]  /*3ba0*/  LDG.E.U8 R2, desc[UR36][R2.64] ;  /* 0x0000002402027981 */ /* 0x000ea4000c1e1100 */
[----:B--2---:R-:W-:-:S13]  /*3bb0*/  ISETP.NE.AND P2, PT, R2, RZ, PT ;  /* 0x000000ff0200720c */ /* 0x004fda0003f45270 */
[----:B------:R-:W-:Y:S01]  /*3bc0*/  @P2 IMAD.MOV.U32 R7, RZ, RZ, RZ ;  /* 0x000000ffff072224 */ /* 0x000fe200078e00ff */
[----:B------:R-:W-:Y:S06]  /*3bd0*/  @P2 BRA `(.L_x_2402) ;  /* 0x0000000000102947 */ /* 0x000fec0003800000 */
.L_x_2401:
[----:B------:R-:W1:Y:S02]  /*3be0*/  LDS R2, [R8] ;  /* 0x0000000008027984 */ /* 0x000e640000000800 */
[----:B-1----:R-:W-:-:S04]  /*3bf0*/  FADD.FTZ R2, -R9, R2 ;  /* 0x0000000209027221 */ /* 0x002fc80000010100 */
[----:B------:R-:W-:-:S04]  /*3c00*/  FMUL.FTZ R2, R2, 1.4426950216293334961 ;  /* 0x3fb8aa3b02027820 */ /* 0x000fc80000410000 */
[----:B------:R0:W2:Y:S03]  /*3c10*/  MUFU.EX2 R7, R2 ;  /* 0x0000000200077308 */ /* 0x0000a60000000800 */
.L_x_2402:
[----:B------:R-:W-:Y:S05]  /*3c20*/  BSYNC B1 ;  /* 0x0000000000017941 */ /* 0x000fea0003800000 */
.L_x_2400:
[----:B--2---:R2:W-:Y:S01]  /*3c30*/  STS [R8], R7 ;  /* 0x0000000708007388 */ /* 0x0045e20000000800 */
[----:B------:R-:W-:Y:S01]  /*3c40*/  IADD3 R4, R4, 0x40, RZ ;  /* 0x0000004004047810 */ /* 0x000fe20007ffe0ff */
[----:B------:R-:W-:-:S03]  /*3c50*/  FADD.FTZ R6, R7, R6 ;  /* 0x0000000607067221 */ /* 0x000fc60000010000 */
[----:B------:R-:W-:-:S13]  /*3c60*/  ISETP.GT.AND P2, PT, R4, UR40, PT ;  /* 0x0000002804007c0c */ /* 0x000fda000bf44270 */
[----:B--2---:R-:W-:Y:S05]  /*3c70*/  @!P2 BRA `(.L_x_2403) ;  /* 0xfffffffc00a4a947 */ /* 0x004fea000383ffff */
.L_x_2399:
[----:B------:R-:W-:Y:S05]  /*3c80*/  BSYNC B0 ;  /* 0x0000000000007941 */ /* 0x000fea0003800000 */
.L_x_2398:
[----:B0-----:R-:W0:Y:S01]  /*3c90*/  SHFL.BFLY PT, R3, R6, 0x10, 0x1f ;  /* 0x0e001f0006037f89 */ /* 0x001e2200000e0000 */
[----:B------:R-:W-:Y:S01]  /*3ca0*/  ULDC UR8, c[0x0][0x29c] ;  /* 0x0000a70000087ab9 */ /* 0x000fe20000000800 */
[----:B------:R-:W-:Y:S01]  /*3cb0*/  ULDC UR9, c[0x0][0x284] ;  /* 0x0000a10000097ab9 */ /* 0x000fe20000000800 */
[----:B------:R-:W2:Y:S01]  /*3cc0*/  S2UR UR7, SR_CgaCtaId ;  /* 0x00000000000779c3 */ /* 0x000ea20000008800 */
[----:B-1----:R-:W1:Y:S01]  /*3cd0*/  S2R R9, SR_TID.X ;  /* 0x0000000000097919 */ /* 0x002e620000002100 */
[----:B------:R-:W-:Y:S01]  /*3ce0*/  UISETP.LT.AND UP0, UPT, UR9, UR8, UPT ;  /* 0x000000080900728c */ /* 0x000fe2000bf01270 */
[----:B------:R-:W-:-:S03]  /*3cf0*/  UMOV UR6, 0x400 ;  /* 0x0000040000067882 */ /* 0x000fc60000000000 */
[----:B------:R-:W-:Y:S02]  /*3d00*/  USEL UR4, UR9, UR8, UP0 ;  /* 0x0000000809047287 */ /* 0x000fe40008000000 */
[----:B------:R-:W-:Y:S02]  /*3d10*/  UIADD3 UR6, UR6, 0x110, URZ ;  /* 0x0000011006067890 */ /* 0x000fe4000fffe03f */
[----:B------:R-:W-:-:S04]  /*3d20*/  UIADD3 UR4, UR4, 0x4, URZ ;  /* 0x0000000404047890 */ /* 0x000fc8000fffe03f */
[----:B------:R-:W-:-:S04]  /*3d30*/  USHF.R.S32.HI UR5, URZ, 0x1f, UR4 ;  /* 0x0000001f3f057899 */ /* 0x000fc80008011404 */
[----:B------:R-:W-:Y:S01]  /*3d40*/  ULEA.HI UR5, UR5, UR4, URZ, 0x2 ;  /* 0x0000000405057291 */ /* 0x000fe2000f8f103f */
[----:B0-----:R-:W-:Y:S02]  /*3d50*/  FADD.FTZ R3, R3, R6 ;  /* 0x0000000603037221 */ /* 0x001fe40000010000 */
[----:B------:R-:W-:Y:S01]  /*3d60*/  ULDC.U8 UR4, c[0x0][0x31c] ;  /* 0x0000c70000047ab9 */ /* 0x000fe20000000000 */
[----:B------:R-:W-:Y:S02]  /*3d70*/  USHF.L.U32 UR5, UR5, 0x2, URZ ;  /* 0x0000000205057899 */ /* 0x000fe4000800063f */
[----:B--2---:R-:W-:Y:S01]  /*3d80*/  ULEA UR6, UR7, UR6, 0x18 ;  /* 0x0000000607067291 */ /* 0x004fe2000f8ec03f */
[----:B------:R-:W0:Y:S01]  /*3d90*/  SHFL.BFLY PT, R2, R3, 0x8, 0x1f ;  /* 0x0d001f0003027f89 */ /* 0x000e2200000e0000 */
[----:B------:R-:W-:-:S03]  /*3da0*/  ULOP3.LUT UR7, UR5, 0xfffffff0, URZ, 0xc0, !UPT ;  /* 0xfffffff005077892 */ /* 0x000fc6000f8ec03f */
[----:B------:R-:W-:Y:S01]  /*3db0*/  UMOV UR5, URZ ;  /* 0x0000003f00057c82 */ /* 0x000fe20008000000 */
[----:B------:R-:W-:Y:S01]  /*3dc0*/  UIADD3 UR11, UR6, UR7, URZ ;  /* 0x00000007060b7290 */ /* 0x000fe2000fffe03f */
[----:B-1----:R-:W-:-:S04]  /*3dd0*/  LOP3.LUT P0, R8, R9, 0x1f, RZ, 0xc0, !PT ;  /* 0x0000001f09087812 */ /* 0x002fc8000780c0ff */
[----:B------:R-:W-:-:S09]  /*3de0*/  ISETP.GT.U32.AND P2, PT, R8, 0x1, PT ;  /* 0x000000010800780c */ /* 0x000fd20003f44070 */
[----:B------:R-:W1:Y:S01]  /*3df0*/  @!P0 S2R R11, SR_CgaCtaId ;  /* 0x00000000000b8919 */ /* 0x000e620000008800 */
[----:B------:R-:W-:Y:S02]  /*3e00*/  @!P0 MOV R10, 0x400 ;  /* 0x00000400000a8802 */ /* 0x000fe40000000f00 */
[----:B------:R-:W-:Y:S01]  /*3e10*/  @!P0 SHF.R.U32.HI R6, RZ, 0x3, R9 ;  /* 0x00000003ff068819 */ /* 0x000fe20000011609 */
[----:B0-----:R-:W-:Y:S01]  /*3e20*/  FADD.FTZ R2, R3, R2 ;  /* 0x0000000203027221 */ /* 0x001fe20000010000 */
[----:B------:R-:W0:Y:S02]  /*3e30*/  @!P2 S2R R13, SR_CgaCtaId ;  /* 0x00000000000da919 */ /* 0x000e240000008800 */
[----:B------:R-:W-:Y:S02]  /*3e40*/  @!P0 LOP3.LUT R6, R6, 0x1ffffffc, RZ, 0xc0, !PT ;  /* 0x1ffffffc06068812 */ /* 0x000fe400078ec0ff */
[----:B------:R-:W2:Y:S01]  /*3e50*/  SHFL.BFLY PT, R7, R2, 0x4, 0x1f ;  /* 0x0c801f0002077f89 */ /* 0x000ea200000e0000 */
[----:B-1----:R-:W-:Y:S01]  /*3e60*/  @!P0 LEA R11, R11, R10, 0x18 ;  /* 0x0000000a0b0b8211 */ /* 0x002fe200078ec0ff */
[----:B--2---:R-:W-:Y:S01]  /*3e70*/  FADD.FTZ R7, R2, R7 ;  /* 0x0000000702077221 */ /* 0x004fe20000010000 */
[----:B------:R-:W-:-:S03]  /*3e80*/  @!P2 MOV R2, 0x400 ;  /* 0x000004000002a802 */ /* 0x000fc60000000f00 */
[----:B------:R-:W-:Y:S01]  /*3e90*/  @!P0 IMAD.IADD R6, R11, 0x1, R6 ;  /* 0x000000010b068824 */ /* 0x000fe200078e0206 */
[----:B------:R-:W1:Y:S01]  /*3ea0*/  SHFL.BFLY PT, R4, R7, 0x2, 0x1f ;  /* 0x0c401f0007047f89 */ /* 0x000e6200000e0000 */
[----:B0-----:R-:W-:-:S04]  /*3eb0*/  @!P2 LEA R13, R13, R2, 0x18 ;  /* 0x000000020d0da211 */ /* 0x001fc800078ec0ff */
[----:B------:R-:W-:Y:S01]  /*3ec0*/  @!P2 LEA R8, R8, R13, 0x2 ;  /* 0x0000000d0808a211 */ /* 0x000fe200078e10ff */
[----:B-1----:R-:W-:-:S05]  /*3ed0*/  FADD.FTZ R4, R7, R4 ;  /* 0x0000000407047221 */ /* 0x002fca0000010000 */
[----:B------:R-:W0:Y:S02]  /*3ee0*/  SHFL.BFLY PT, R3, R4, 0x1, 0x1f ;  /* 0x0c201f0004037f89 */ /* 0x000e2400000e0000 */
[----:B0-----:R-:W-:-:S05]  /*3ef0*/  FADD.FTZ R3, R4, R3 ;  /* 0x0000000304037221 */ /* 0x001fca0000010000 */
[----:B------:R-:W-:Y:S01]  /*3f00*/  @!P0 STS [R6+0x8], R3 ;  /* 0x0000080306008388 */ /* 0x000fe20000000800 */
[----:B------:R-:W-:Y:S01]  /*3f10*/  BAR.SYNC.DEFER_BLOCKING 0x0 ;  /* 0x0000000000007b1d */ /* 0x000fe20000010000 */
[----:B------:R-:W-:-:S05]  /*3f20*/  ISETP.NE.AND P0, PT, RZ, UR4, PT ;  /* 0x00000004ff007c0c */ /* 0x000fca000bf05270 */
[----:B------:R-:W-:Y:S01]  /*3f30*/  UMOV UR4, URZ ;  /* 0x0000003f00047c82 */ /* 0x000fe20008000000 */
[----:B------:R-:W0:Y:S04]  /*3f40*/  @!P2 LDS R3, [R8+0x8] ;  /* 0x000008000803a984 */ /* 0x000e280000000800 */
[----:B0-----:R-:W0:Y:S02]  /*3f50*/  SHFL.BFLY PT, R2, R3, 0x1, 0x1f ;  /* 0x0c201f0003027f89 */ /* 0x001e2400000e0000 */
[----:B0-----:R-:W-:-:S06]  /*3f60*/  FADD.FTZ R2, R2, R3 ;  /* 0x0000000302027221 */ /* 0x001fcc0000010000 */
[----:B------:R-:W0:Y:S01]  /*3f70*/  SHFL.IDX PT, R2, R2, RZ, 0x1f ;  /* 0x00001fff02027589 */ /* 0x000e2200000e0000 */
[----:B------:R-:W-:Y:S05]  /*3f80*/  @!P0 BRA `(.L_x_2404) ;  /* 0x0000000000208947 */ /* 0x000fea0003800000 */
[----:B------:R-:W-:Y:S01]  /*3f90*/  S2UR UR4, SR_CTAID.X ;  /* 0x00000000000479c3 */ /* 0x000fe20000002500 */
[----:B------:R-:W-:-:S07]  /*3fa0*/  ULDC UR10, c[0x0][0x288] ;  /* 0x0000a200000a7ab9 */ /* 0x000fce0000000800 */
[----:B------:R-:W1:Y:S02]  /*3fb0*/  S2UR UR5, SR_CTAID.Y ;  /* 0x00000000000579c3 */ /* 0x000e640000002600 */
[----:B-1----:R-:W-:-:S03]  /*3fc0*/  UIMAD UR5, UR5, UR10, UR4 ;  /* 0x0000000a050572a4 */ /* 0x002fc6000f8e0204 */
[----:B------:R-:W-:Y:S02]  /*3fd0*/  ULDC UR4, c[0x0][0x318] ;  /* 0x0000c60000047ab9 */ /* 0x000fe40000000800 */
[----:B------:R-:W-:-:S04]  /*3fe0*/  UIMAD UR4, UR5, UR4, UR8 ;  /* 0x00000004050472a4 */ /* 0x000fc8000f8e0208 */
[----:B------:R-:W-:-:S04]  /*3ff0*/  UIMAD UR4, UR4, UR9, URZ ;  /* 0x00000009040472a4 */ /* 0x000fc8000f8e023f */
[----:B------:R-:W-:-:S12]  /*4000*/  USHF.R.S32.HI UR5, URZ, 0x1f, UR4 ;  /* 0x0000001f3f057899 */ /* 0x000fd80008011404 */
.L_x_2404:
[----:B------:R-:W-:Y:S01]  /*4010*/  ULDC.64 UR8, c[0x0][0x310] ;  /* 0x0000c40000087ab9 */ /* 0x000fe20000000a00 */
[----:B------:R-:W-:Y:S04]  /*4020*/  BSSY B0, `(.L_x_2405) ;  /* 0x0000014000007945 */ /* 0x000fe80003800000 */
[----:B------:R-:W-:Y:S05]  /*4030*/  @P1 BRA `(.L_x_2406) ;  /* 0x0000000000481947 */ /* 0x000fea0003800000 */
[----:B0-----:R-:W-:-:S04]  /*4040*/  FADD.FTZ R2, R2, 9.9999999747524270788e-07 ;  /* 0x358637bd02027421 */ /* 0x001fc80000010000 */
[----:B------:R0:W1:Y:S03]  /*4050*/  MUFU.RCP R7, R2 ;  /* 0x0000000200077308 */ /* 0x0000660000001000 */
.L_x_2408:
[----:B01----:R-:W-:-:S05]  /*4060*/  VIADD R3, R5, -UR43 ;  /* 0x8000002b05037c36 */ /* 0x003fca0008000000 */
[C---:B0-----:R-:W-:Y:S02]  /*4070*/  LEA R2, R3.reuse, UR6, 0x2 ;  /* 0x0000000603027c11 */ /* 0x041fe4000f8e10ff */
[----:B------:R-:W-:-:S04]  /*4080*/  LEA R3, R3, UR11, 0x1 ;  /* 0x0000000b03037c11 */ /* 0x000fc8000f8e08ff */
[----:B------:R-:W1:Y:S02]  /*4090*/  LDS R2, [R2] ;  /* 0x0000000002027984 */ /* 0x000e640000000800 */
[----:B-1----:R-:W-:-:S05]  /*40a0*/  FMUL.FTZ R9, R2, R7 ;  /* 0x0000000702097220 */ /* 0x002fca0000410000 */
[----:B------:R-:W-:-:S05]  /*40b0*/  F2FP.F16.F32.PACK_AB R4, RZ, R9 ;  /* 0x00000009ff04723e */ /* 0x000fca00000000ff */
[----:B------:R0:W-:Y:S01]  /*40c0*/  STS.U16 [R3], R4 ;  /* 0x0000000403007388 */ /* 0x0001e20000000400 */
[----:B------:R-:W-:Y:S05]  /*40d0*/  @!P0 BRA `(.L_x_2407) ;  /* 0x0000000000148947 */ /* 0x000fea0003800000 */
[----:B0-----:R-:W-:-:S04]  /*40e0*/  IADD3 R3, P1, R5, UR4, RZ ;  /* 0x0000000405037c10 */ /* 0x001fc8000ff3e0ff */
[----:B------:R-:W-:Y:S02]  /*40f0*/  LEA.HI.X.SX32 R4, R5, UR5, 0x1, P1 ;  /* 0x0000000505047c11 */ /* 0x000fe400088f0eff */
[----:B------:R-:W-:-:S04]  /*4100*/  LEA R2, P1, R3, UR8, 0x2 ;  /* 0x0000000803027c11 */ /* 0x000fc8000f8210ff */
[----:B------:R-:W-:-:S05]  /*4110*/  LEA.HI.X R3, R3, UR9, R4, 0x2, P1 ;  /* 0x0000000903037c11 */ /* 0x000fca00088f1404 */
[----:B------:R1:W-:Y:S04]  /*4120*/  STG.E desc[UR36][R2.64], R9 ;  /* 0x0000000902007986 */ /* 0x0003e8000c101924 */
.L_x_2407:
[----:B------:R-:W-:-:S04]  /*4130*/  IADD3 R5, R5, 0x40, RZ ;  /* 0x0000004005057810 */ /* 0x000fc80007ffe0ff */
[----:B------:R-:W-:-:S13]  /*4140*/  ISETP.GT.AND P1, PT, R5, UR40, PT ;  /* 0x0000002805007c0c */ /* 0x000fda000bf24270 */
[----:B------:R-:W-:Y:S05]  /*4150*/  @!P1 BRA `(.L_x_2408) ;  /* 0xfffffffc00c09947 */ /* 0x000fea000383ffff */
.L_x_2406:
[----:B------:R-:W-:Y:S05]  /*4160*/  BSYNC B0 ;  /* 0x0000000000007941 */ /* 0x000fea0003800000 */
.L_x_2405:
[----:B0-----:R-:W1:Y:S01]  /*4170*/  S2R R4, SR_TID.X ;  /* 0x0000000000047919 */ /* 0x001e620000002100 */
[----:B------:R-:W-:Y:S01]  /*4180*/  USHF.R.S32.HI UR4, URZ, 0x1f, UR40 ;  /* 0x0000001f3f047899 */ /* 0x000fe20008011428 */
[----:B---3--:R-:W-:Y:S01]  /*4190*/  CS2R R22, SRZ ;  /* 0x0000000000167805 */ /* 0x008fe2000001ff00 */
[----:B------:R-:W-:Y:S01]  /*41a0*/  ULDC.64 UR8, c[0x0][0x240] ;  /* 0x0000900000087ab9 */ /* 0x000fe20000000a00 */
[----:B------:R-:W-:Y:S01]  /*41b0*/  CS2R R20, SRZ ;  /* 0x0000000000147805 */ /* 0x000fe2000001ff00 */
[----:B------:R-:W-:Y:S01]  /*41c0*/  ULEA.HI UR4, UR4, UR40, URZ, 0x2 ;  /* 0x0000002804047291 */ /* 0x000fe2000f8f103f */
[----:B------:R-:W-:Y:S01]  /*41d0*/  ISETP.EQ.U32.AND P1, PT, RZ, UR8, PT ;  /* 0x00000008ff007c0c */ /* 0x000fe2000bf22070 */
[----:B------:R-:W-:Y:S02]  /*41e0*/  ULDC.64 UR12, c[0x0][0x250] ;  /* 0x00009400000c7ab9 */ /* 0x000fe40000000a00 */
[----:B------:R-:W-:-:S04]  /*41f0*/  ULOP3.LUT UR4, UR4, 0xfffffffc, URZ, 0xc0, !UPT ;  /* 0xfffffffc04047892 */ /* 0x000fc8000f8ec03f */
[----:B------:R-:W-:Y:S01]  /*4200*/  UIADD3 UR4, -UR4, UR40, URZ ;  /* 0x0000002804047290 */ /* 0x000fe2000fffe13f */
[----:B-1----:R-:W-:-:S04]  /*4210*/  SHF.R.S32.HI R3, RZ, 0x1f, R4 ;  /* 0x0000001fff037819 */ /* 0x002fc80000011404 */
[----:B------:R-:W-:-:S04]  /*4220*/  LEA.HI R2, R3, R4, RZ, 0x4 ;  /* 0x0000000403027211 */ /* 0x000fc800078f20ff */
[----:B------:R-:W-:Y:S02]  /*4230*/  LOP3.LUT R3, R2, 0xfffffff0, RZ, 0xc0, !PT ;  /* 0xfffffff002037812 */ /* 0x000fe400078ec0ff */
[----:B------:R-:W-:-:S03]  /*4240*/  SHF.R.S32.HI R2, RZ, 0x4, R2 ;  /* 0x00000004ff027819 */ /* 0x000fc60000011402 */
[----:B------:R-:W-:-:S05]  /*4250*/  IMAD.IADD R3, R4, 0x1, -R3 ;  /* 0x0000000104037824 */ /* 0x000fca00078e0a03 */
[C---:B------:R-:W-:Y:S02]  /*4260*/  ISETP.GT.AND P0, PT, R3.reuse, 0x9, PT ;  /* 0x000000090300780c */ /* 0x040fe40003f04270 */
[----:B------:R-:W-:Y:S02]  /*4270*/  SHF.L.U32 R17, R3, 0x3, RZ ;  /* 0x0000000303117819 */ /* 0x000fe400000006ff */
[----:B------:R-:W-:Y:S01]  /*4280*/  ISETP.NE.OR P2, PT, R2, UR4, P0 ;  /* 0x0000000402007c0c */ /* 0x000fe20008745670 */
[----:B------:R-:W-:-:S03]  /*4290*/  ULDC UR4, c[0x0][0x284] ;  /* 0x0000a10000047ab9 */ /* 0x000fc60000000800 */
[----:B------:R-:W-:-:S13]  /*42a0*/  ISETP.EQ.OR.EX P1, PT, RZ, UR9, P2, P1 ;  /* 0x00000009ff007c0c */ /* 0x000fda0009722710 */
[----:B------:R-:W0:Y:S01]  /*42b0*/  @!P1 S2R R6, SR_CTAID.X ;  /* 0x0000000000069919 */ /* 0x000e220000002500 */
[----:B------:R-:W1:Y:S01]  /*42c0*/  @!P1 LDC.64 R4, c[0x0][0x240] ;  /* 0x00009000ff049b82 */ /* 0x000e620000000a00 */
[----:B----4-:R-:W-:Y:S01]  /*42d0*/  IMAD.U32 R18, RZ, RZ, UR4 ;  /* 0x00000004ff127e24 */ /* 0x010fe2000f8e00ff */
[----:B------:R-:W-:Y:S01]  /*42e0*/  BSSY B0, `(.L_x_2409) ;  /* 0x0000164000007945 */ /* 0x000fe20003800000 */
[----:B------:R-:W-:Y:S01]  /*42f0*/  HFMA2.MMA R19, -RZ, RZ, 0, 0 ;  /* 0x00000000ff137435 */ /* 0x000fe200000001ff */
[----:B------:R-:W-:Y:S02]  /*4300*/  CS2R R28, SRZ ;  /* 0x00000000001c7805 */ /* 0x000fe4000001ff00 */
[----:B------:R-:W-:Y:S01]  /*4310*/  CS2R R12, SRZ ;  /* 0x00000000000c7805 */ /* 0x000fe2000001ff00 */
[----:B------:R-:W-:Y:S02]  /*4320*/  IMAD.MOV.U32 R24, RZ, RZ, RZ ;  /* 0x000000ffff187224 */ /* 0x000fe400078e00ff */
[----:B------:R-:W-:-:S02]  /*4330*/  IMAD.MOV.U32 R14, RZ, RZ, RZ ;  /* 0x000000ffff0e7224 */ /* 0x000fc400078e00ff */
[----:B0-----:R-:W-:-:S04]  /*4340*/  @!P1 IMAD R3, R6, 0x50, R17 ;  /* 0x0000005006039824 */ /* 0x001fc800078e0211 */
[----:B-1----:R-:W-:Y:S01]  /*4350*/  @!P1 IMAD.WIDE R4, R3, 0x2, R4 ;  /* 0x0000000203049825 */ /* 0x002fe200078e0204 */
[----:B------:R-:W-:-:S04]  /*4360*/  MOV R3, RZ ;  /* 0x000000ff00037202 */ /* 0x000fc80000000f00 */
[----:B------:R0:W5:Y:S01]  /*4370*/  @!P1 LDG.E.128 R20, desc[UR36][R4.64] ;  /* 0x0000002404149981 */ /* 0x000162000c1e1d00 */
[----:B------:R-:W-:Y:S06]  /*4380*/  BAR.SYNC.DEFER_BLOCKING 0x0 ;  /* 0x0000000000007b1d */ /* 0x000fec0000010000 */
[----:B------:R-:W-:Y:S05]  /*4390*/  @P0 BRA `(.L_x_2410) ;  /* 0x0000001400600947 */ /* 0x000fea0003800000 */
[----:B------:R-:W-:Y:S01]  /*43a0*/  VIMNMX R34, R18, UR40, PT ;  /* 0x0000002812227c48 */ /* 0x000fe2000bfe0100 */
[----:B------:R-:W-:Y:S01]  /*43b0*/  IMAD R27, R0, R18, R17 ;  /* 0x00000012001b7224 */ /* 0x000fe200078e0211 */
[C---:B------:R-:W-:Y:S01]  /*43c0*/  IADD3 R25, R2.reuse, UR43, RZ ;  /* 0x0000002b02197c10 */ /* 0x040fe2000fffe0ff */
[----:B------:R-:W-:Y:S01]  /*43d0*/  BSSY B1, `(.L_x_2411) ;  /* 0x0000085000017945 */ /* 0x000fe20003800000 */
[----:B------:R-:W-:Y:S01]  /*43e0*/  LEA R32, R2, UR11, 0x1 ;  /* 0x0000000b02207c11 */ /* 0x000fe2000f8e08ff */
[----:B------:R-:W-:Y:S01]  /*43f0*/  IMAD.MOV.U32 R28, RZ, RZ, RZ ;  /* 0x000000ffff1c7224 */ /* 0x000fe200078e00ff */
[----:B------:R-:W-:Y:S02]  /*4400*/  ISETP.GE.AND P1, PT, R25, R34, PT ;  /* 0x000000221900720c */ /* 0x000fe40003f26270 */
[----:B------:R-:W-:-:S11]  /*4410*/  SHF.R.S32.HI R26, RZ, 0x1f, R27 ;  /* 0x0000001fff1a7819 */ /* 0x000fd6000001141b */
[----:B------:R-:W-:Y:S05]  /*4420*/  @P1 BRA `(.L_x_2412) ;  /* 0x0000000400fc1947 */ /* 0x000fea0003800000 */
[----:B0-----:R-:W-:Y:S01]  /*4430*/  MOV R5, UR43 ;  /* 0x0000002b00057c02 */ /* 0x001fe20008000f00 */
[----:B------:R-:W-:Y:S01]  /*4440*/  BSSY B2, `(.L_x_2413) ;  /* 0x0000031000027945 */ /* 0x000fe20003800000 */
[----:B------:R-:W-:Y:S01]  /*4450*/  LOP3.LUT R3, RZ, R34, RZ, 0x33, !PT ;  /* 0x00000022ff037212 */ /* 0x000fe200078e33ff */
[----:B------:R-:W-:Y:S01]  /*4460*/  HFMA2.MMA R14, -RZ, RZ, 0, 0 ;  /* 0x00000000ff0e7435 */ /* 0x000fe200000001ff */
[----:B------:R-:W-:Y:S02]  /*4470*/  IADD3 R0, -R5, -0x2, -R2 ;  /* 0xfffffffe05007810 */ /* 0x000fe40007ffe902 */
[----:B------:R-:W-:Y:S02]  /*4480*/  CS2R R12, SRZ ;  /* 0x00000000000c7805 */ /* 0x000fe4000001ff00 */
[----:B------:R-:W-:Y:S01]  /*4490*/  MOV R15, R25 ;  /* 0x00000019000f7202 */ /* 0x000fe20000000f00 */
[----:B------:R-:W-:Y:S01]  /*44a0*/  IMAD.MOV.U32 R19, RZ, RZ, RZ ;  /* 0x000000ffff137224 */ /* 0x000fe200078e00ff */
[----:B------:R-:W-:Y:S01]  /*44b0*/  MOV R24, RZ ;  /* 0x000000ff00187202 */ /* 0x000fe20000000f00 */
[----:B------:R-:W-:Y:S01]  /*44c0*/  IMAD.IADD R0, R0, 0x1, -R3 ;  /* 0x0000000100007824 */ /* 0x000fe200078e0a03 */
[----:B------:R-:W-:Y:S01]  /*44d0*/  CS2R R28, SRZ ;  /* 0x00000000001c7805 */ /* 0x000fe2000001ff00 */
[----:B------:R-:W-:-:S03]  /*44e0*/  IMAD.MOV.U32 R3, RZ, RZ, RZ ;  /* 0x000000ffff037224 */ /* 0x000fc600078e00ff */
[C---:B------:R-:W-:Y:S02]  /*44f0*/  LOP3.LUT P3, RZ, R0.reuse, 0x4, RZ, 0xc0, !PT ;  /* 0x0000000400ff7812 */ /* 0x040fe4000786c0ff */
[----:B------:R-:W-:-:S11]  /*4500*/  LOP3.LUT P1, RZ, R0, 0xfffffffc, RZ, 0xc0, !PT ;  /* 0xfffffffc00ff7812 */ /* 0x000fd6000782c0ff */
        /* <DEDUP_REMOVED lines=22> */
[--C-:B------:R-:W-:Y:S02]  /*4670*/  HADD2.F32 R19, -RZ, R12.reuse.H0_H0 ;  /* 0x2000000cff137230 */ /* 0x100fe40000004100 */
[----:B------:R-:W-:Y:S02]  /*4680*/  HADD2.F32 R15, -RZ, R15.H1_H1 ;  /* 0x3000000fff0f7230 */ /* 0x000fe40000004100 */
[C---:B------:R-:W-:Y:S01]  /*4690*/  FFMA.FTZ R13, R0.reuse, R13, RZ ;  /* 0x0000000d000d7223 */ /* 0x040fe200000100ff */
[----:B------:R-:W-:Y:S02]  /*46a0*/  HADD2.F32 R3, -RZ, R12.H1_H1 ;  /* 0x3000000cff037230 */ /* 0x000fe40000004100 */
[----:B------:R-:W-:Y:S01]  /*46b0*/  FFMA.FTZ R12, R0, R19, RZ ;  /* 0x00000013000c7223 */ /* 0x000fe200000100ff */
[----:B------:R-:W-:-:S02]  /*46c0*/  HADD2.F32 R9, -RZ, R14.H0_H0 ;  /* 0x2000000eff097230 */ /* 0x000fc40000004100 */
[C---:B------:R-:W-:Y:S01]  /*46d0*/  FFMA.FTZ R28, R0.reuse, R15, RZ ;  /* 0x0000000f001c7223 */ /* 0x040fe200000100ff */
[----:B------:R-:W-:Y:S02]  /*46e0*/  HADD2.F32 R11, -RZ, R14.H1_H1 ;  /* 0x3000000eff0b7230 */ /* 0x000fe40000004100 */
[C---:B------:R-:W-:Y:S01]  /*46f0*/  FFMA.FTZ R3, R0.reuse, R3, RZ ;  /* 0x0000000300037223 */ /* 0x040fe200000100ff */
[C---:B------:R-:W-:Y:S01]  /*4700*/  FFMA.FTZ R14, R0.reuse, R5, RZ ;  /* 0x00000005000e7223 */ /* 0x040fe200000100ff */
[C---:B------:R-:W-:Y:S01]  /*4710*/  FFMA.FTZ R19, R0.reuse, R7, RZ ;  /* 0x0000000700137223 */ /* 0x040fe200000100ff */
[C---:B------:R-:W-:Y:S01]  /*4720*/  FFMA.FTZ R24, R0.reuse, R9, RZ ;  /* 0x0000000900187223 */ /* 0x040fe200000100ff */
[----:B------:R-:W-:Y:S01]  /*4730*/  FFMA.FTZ R29, R0, R11, RZ ;  /* 0x0000000b001d7223 */ /* 0x000fe200000100ff */
[----:B------:R-:W-:-:S07]  /*4740*/  VIADD R15, R25, 0x4 ;  /* 0x00000004190f7836 */ /* 0x000fce0000000000 */
.L_x_2414:
[----:B------:R-:W-:Y:S05]  /*4750*/  BSYNC B2 ;  /* 0x0000000000027941 */ /* 0x000fea0003800000 */
.L_x_2413:
[----:B------:R-:W-:Y:S05]  /*4760*/  @!P1 BRA `(.L_x_2412) ;  /* 0x00000004002c9947 */ /* 0x000fea0003800000 */
[C---:B------:R-:W-:Y:S01]  /*4770*/  LEA R0, R15.reuse, UR7, 0x1 ;  /* 0x000000070f007c11 */ /* 0x040fe2000f8e08ff */
[----:B------:R-:W-:Y:S01]  /*4780*/  ULDC UR8, c[0x0][0x288] ;  /* 0x0000a20000087ab9 */ /* 0x000fe20000000800 */
[----:B------:R-:W-:Y:S01]  /*4790*/  MOV R5, UR43 ;  /* 0x0000002b00057c02 */ /* 0x000fe20008000f00 */
[----:B------:R-:W-:Y:S01]  /*47a0*/  ULDC.64 UR4, c[0x0][0x258] ;  /* 0x0000960000047ab9 */ /* 0x000fe20000000a00 */
[C---:B------:R-:W-:Y:S01]  /*47b0*/  IADD3 R31, P1, R15.reuse, UR44, RZ ;  /* 0x0000002c0f1f7c10 */ /* 0x040fe2000ff3e0ff */
[----:B------:R-:W-:Y:S01]  /*47c0*/  VIADD R4, R0, 0x8 ;  /* 0x0000000800047836 */ /* 0x000fe20000000000 */
[----:B------:R-:W-:Y:S01]  /*47d0*/  HFMA2.MMA R33, -RZ, RZ, 0, 0 ;  /* 0x00000000ff217435 */ /* 0x000fe200000001ff */
[C---:B------:R-:W-:Y:S01]  /*47e0*/  IMAD R0, R15.reuse, 0x50, RZ ;  /* 0x000000500f007824 */ /* 0x040fe200078e02ff */
[----:B------:R-:W-:Y:S01]  /*47f0*/  LEA.HI.X.SX32 R6, R15, UR45, 0x1, P1 ;  /* 0x0000002d0f067c11 */ /* 0x000fe200088f0eff */
[----:B------:R-:W-:Y:S01]  /*4800*/  IMAD R4, R5, -0x2, R4 ;  /* 0xfffffffe05047824 */ /* 0x000fe200078e0204 */
[----:B------:R-:W-:Y:S01]  /*4810*/  LEA R30, P1, R31, UR4, 0x2 ;  /* 0x000000041f1e7c11 */ /* 0x000fe2000f8210ff */
[----:B------:R-:W-:-:S02]  /*4820*/  IMAD R36, R18, UR8, RZ ;  /* 0x0000000812247c24 */ /* 0x000fc4000f8e02ff */
[----:B------:R-:W-:Y:S01]  /*4830*/  VIADD R35, R0, 0x140 ;  /* 0x0000014000237836 */ /* 0x000fe20000000000 */
[----:B------:R-:W-:Y:S01]  /*4840*/  LEA.HI.X R31, R31, UR5, R6, 0x2, P1 ;  /* 0x000000051f1f7c11 */ /* 0x000fe200088f1406 */
[----:B------:R-:W-:Y:S01]  /*4850*/  IMAD R36, R36, 0x50, RZ ;  /* 0x0000005024247824 */ /* 0x000fe200078e02ff */
[----:B------:R-:W-:-:S07]  /*4860*/  IADD3 R37, R4, UR6, RZ ;  /* 0x0000000604257c10 */ /* 0x000fce000fffe0ff */
.L_x_2415:
[----:B------:R-:W2:Y:S04]  /*4870*/  LDG.E R5, desc[UR36][R30.64] ;  /* 0x000000241e057981 */ /* 0x000ea8000c1e1900 */
[----:B------:R-:W3:Y:S04]  /*4880*/  LDG.E R6, desc[UR36][R30.64+0x10] ;  /* 0x000010241e067981 */ /* 0x000ee8000c1e1900 */
[----:B------:R-:W0:Y:S04]  /*4890*/  LDS.U16 R38, [R37+-0x8] ;  /* 0xfffff80025267984 */ /* 0x000e280000000400 */
[----:B------:R-:W1:Y:S01]  /*48a0*/  LDS.U16 R43, [R37] ;  /* 0x00000000252b7984 */ /* 0x000e620000000400 */
[----:B--2---:R-:W-:-:S04]  /*48b0*/  IMAD R4, R36, R5, R0 ;  /* 0x0000000524047224 */ /* 0x004fc800078e0200 */
[----:B------:R-:W-:Y:S02]  /*48c0*/  IMAD.IADD R4, R4, 0x1, R33 ;  /* 0x0000000104047824 */ /* 0x000fe400078e0221 */
[----:B---3--:R-:W-:-:S03]  /*48d0*/  IMAD R6, R36, R6, R35 ;  /* 0x0000000624067224 */ /* 0x008fc600078e0223 */
[----:B------:R-:W-:-:S04]  /*48e0*/  IADD3 R5, P1, R27, R4, RZ ;  /* 0x000000041b057210 */ /* 0x000fc80007f3e0ff */
[----:B------:R-:W-:Y:S02]  /*48f0*/  LEA.HI.X.SX32 R8, R4, R26, 0x1, P1 ;  /* 0x0000001a04087211 */ /* 0x000fe400008f0eff */
[----:B------:R-:W-:-:S04]  /*4900*/  LEA R4, P1, R5, UR12, 0x1 ;  /* 0x0000000c05047c11 */ /* 0x000fc8000f8208ff */
[----:B------:R-:W-:Y:S02]  /*4910*/  LEA.HI.X R5, R5, UR13, R8, 0x1, P1 ;  /* 0x0000000d05057c11 */ /* 0x000fe400088f0c08 */
[----:B------:R-:W-:-:S04]  /*4920*/  IADD3 R8, R6, R33, RZ ;  /* 0x0000002106087210 */ /* 0x000fc80007ffe0ff */
[----:B------:R-:W-:Y:S01]  /*4930*/  IADD3 R9, P1, R27, R8, RZ ;  /* 0x000000081b097210 */ /* 0x000fe20007f3e0ff */
[----:B------:R-:W2:Y:S03]  /*4940*/  LDG.E.128 R4, desc[UR36][R4.64] ;  /* 0x0000002404047981 */ /* 0x000ea6000c1e1d00 */
[----:B------:R-:W-:Y:S02]  /*4950*/  LEA.HI.X.SX32 R10, R8, R26, 0x1, P1 ;  /* 0x0000001a080a7211 */ /* 0x000fe400008f0eff */
[----:B------:R-:W-:-:S04]  /*4960*/  LEA R8, P1, R9, UR12, 0x1 ;  /* 0x0000000c09087c11 */ /* 0x000fc8000f8208ff */
[----:B------:R-:W-:-:S06]  /*4970*/  LEA.HI.X R9, R9, UR13, R10, 0x1, P1 ;  /* 0x0000000d09097c11 */ /* 0x000fcc00088f0c0a */
[----:B------:R-:W3:Y:S01]  /*4980*/  LDG.E.128 R8, desc[UR36][R8.64] ;  /* 0x0000002408087981 */ /* 0x000ee2000c1e1d00 */
[----:B------:R-:W-:Y:S01]  /*4990*/  IADD3 R30, P1, R30, 0x20, RZ ;  /* 0x000000201e1e7810 */ /* 0x000fe20007f3e0ff */
[----:B0-----:R-:W-:Y:S01]  /*49a0*/  HADD2.F32 R39, -RZ, R38.H0_H0 ;  /* 0x20000026ff277230 */ /* 0x001fe20000004100 */
[----:B------:R-:W-:Y:S01]  /*49b0*/  IADD3 R15, R15, 0x8, RZ ;  /* 0x000000080f0f7810 */ /* 0x000fe20007ffe0ff */
[----:B-1----:R-:W-:Y:S01]  /*49c0*/  HADD2.F32 R43, -RZ, R43.H0_H0 ;  /* 0x2000002bff2b7230 */ /* 0x002fe20000004100 */
[----:B------:R-:W-:Y:S01]  /*49d0*/  IADD3 R33, R33, 0x280, RZ ;  /* 0x0000028021217810 */ /* 0x000fe20007ffe0ff */
[----:B------:R-:W-:Y:S01]  /*49e0*/  IMAD.X R31, RZ, RZ, R31, P1 ;  /* 0x000000ffff1f7224 */ /* 0x000fe200008e061f */
[----:B------:R-:W-:Y:S01]  /*49f0*/  ISETP.GE.AND P1, PT, R15, R34, PT ;  /* 0x000000220f00720c */ /* 0x000fe20003f26270 */
[----:B------:R-:W-:Y:S02]  /*4a00*/  VIADD R37, R37, 0x10 ;  /* 0x0000001025257836 */ /* 0x000fe40000000000 */
[----:B--2---:R-:W-:-:S02]  /*4a10*/  HADD2.F32 R41, -RZ, R5.H0_H0 ;  /* 0x20000005ff297230 */ /* 0x004fc40000004100 */
[----:B------:R-:W-:Y:S02]  /*4a20*/  HADD2.F32 R40, -RZ, R5.H1_H1 ;  /* 0x30000005ff287230 */ /* 0x000fe40000004100 */
[----:B------:R-:W-:Y:S02]  /*4a30*/  HADD2.F32 R5, -RZ, R6.H0_H0 ;  /* 0x20000006ff057230 */ /* 0x000fe40000004100 */
[C---:B------:R-:W-:Y:S01]  /*4a40*/  FFMA.FTZ R14, R39.reuse, R41, R14 ;  /* 0x00000029270e7223 */ /* 0x040fe2000001000e */
[----:B------:R-:W-:Y:S02]  /*4a50*/  HADD2.F32 R38, -RZ, R4.H0_H0 ;  /* 0x20000004ff267230 */ /* 0x000fe40000004100 */
[C---:B------:R-:W-:Y:S01]  /*4a60*/  FFMA.FTZ R19, R39.reuse, R40, R19 ;  /* 0x0000002827137223 */ /* 0x040fe20000010013 */
[----:B------:R-:W-:Y:S02]  /*4a70*/  HADD2.F32 R6, -RZ, R6.H1_H1 ;  /* 0x30000006ff067230 */ /* 0x000fe40000004100 */
[----:B------:R-:W-:Y:S01]  /*4a80*/  FFMA.FTZ R5, R39, R5, R24 ;  /* 0x0000000527057223 */ /* 0x000fe20000010018 */
[----:B------:R-:W-:-:S02]  /*4a90*/  HADD2.F32 R42, -RZ, R7.H0_H0 ;  /* 0x20000007ff2a7230 */ /* 0x000fc40000004100 */
[C---:B------:R-:W-:Y:S01]  /*4aa0*/  FFMA.FTZ R12, R39.reuse, R38, R12 ;  /* 0x00000026270c7223 */ /* 0x040fe2000001000c */
[----:B------:R-:W-:Y:S02]  /*4ab0*/  HADD2.F32 R4, -RZ, R4.H1_H1 ;  /* 0x30000004ff047230 */ /* 0x000fe40000004100 */
[C---:B------:R-:W-:Y:S01]  /*4ac0*/  FFMA.FTZ R6, R39.reuse, R6, R29 ;  /* 0x0000000627067223 */ /* 0x040fe2000001001d */
[----:B------:R-:W-:Y:S02]  /*4ad0*/  HADD2.F32 R7, -RZ, R7.H1_H1 ;  /* 0x30000007ff077230 */ /* 0x000fe40000004100 */
[C---:B------:R-:W-:Y:S01]  /*4ae0*/  FFMA.FTZ R13, R39.reuse, R42, R13 ;  /* 0x0000002a270d7223 */ /* 0x040fe2000001000d */
[--C-:B---3--:R-:W-:Y:S02]  /*4af0*/  HADD2.F32 R29, -RZ, R9.reuse.H0_H0 ;  /* 0x20000009ff1d7230 */ /* 0x108fe40000004100 */
[----:B------:R-:W-:Y:S01]  /*4b00*/  FFMA.FTZ R3, R39, R4, R3 ;  /* 0x0000000427037223 */ /* 0x000fe20000010003 */
[----:B------:R-:W-:-:S02]  /*4b10*/  HADD2.F32 R24, -RZ, R9.H1_H1 ;  /* 0x30000009ff187230 */ /* 0x000fc40000004100 */
[----:B------:R-:W-:Y:S01]  /*4b20*/  FFMA.FTZ R7, R39, R7, R28 ;  /* 0x0000000727077223 */ /* 0x000fe2000001001c */
[----:B------:R-:W-:Y:S02]  /*4b30*/  HADD2.F32 R4, -RZ, R8.H0_H0 ;  /* 0x20000008ff047230 */ /* 0x000fe40000004100 */
[C---:B------:R-:W-:Y:S01]  /*4b40*/  FFMA.FTZ R14, R43.reuse, R29, R14 ;  /* 0x0000001d2b0e7223 */ /* 0x040fe2000001000e */
        /* <DEDUP_REMOVED lines=13> */
.L_x_2412:
[----:B------:R-:W-:Y:S05]  /*4c20*/  BSYNC B1 ;  /* 0x0000000000017941 */ /* 0x000fea0003800000 */
.L_x_2411:
[----:B------:R-:W-:-:S13]  /*4c30*/  ISETP.GE.AND P1, PT, R25, UR40, PT ;  /* 0x0000002819007c0c */ /* 0x000fda000bf26270 */
[----:B------:R-:W-:Y:S05]  /*4c40*/  @P1 BRA `(.L_x_2410) ;  /* 0x0000000c00341947 */ /* 0x000fea0003800000 */
[----:B0-----:R-:W-:Y:S01]  /*4c50*/  IMAD.U32 R5, RZ, RZ, UR43 ;  /* 0x0000002bff057e24 */ /* 0x001fe2000f8e00ff */
[----:B------:R-:W-:Y:S01]  /*4c60*/  LOP3.LUT R0, RZ, R2, RZ, 0x33, !PT ;  /* 0x00000002ff007212 */ /* 0x000fe200078e33ff */
[----:B------:R-:W-:Y:S03]  /*4c70*/  BSSY B1, `(.L_x_2416) ;  /* 0x0000042000017945 */ /* 0x000fe60003800000 */
[----:B------:R-:W-:-:S04]  /*4c80*/  IADD3 R0, -R5, UR40, R0 ;  /* 0x0000002805007c10 */ /* 0x000fc8000fffe100 */
        /* <DEDUP_REMOVED lines=46> */
[----:B--2---:R-:W-:Y:S02]  /*4f70*/  HADD2.F32 R15, -RZ, R6.H0_H0 ;  /* 0x20000006ff0f7230 */ /* 0x004fe40000004100 */
[----:B------:R-:W-:Y:S02]  /*4f80*/  HADD2.F32 R34, -RZ, R7.H0_H0 ;  /* 0x20000007ff227230 */ /* 0x000fe40000004100 */
        /* <DEDUP_REMOVED lines=14> */
.L_x_2419:
[----:B------:R-:W-:Y:S05]  /*5070*/  BSYNC B2 ;  /* 0x0000000000027941 */ /* 0x000fea0003800000 */
.L_x_2418:
[----:B------:R-:W-:-:S07]  /*5080*/  IADD3 R25, R25, 0x4, RZ ;  /* 0x0000000419197810 */ /* 0x000fce0007ffe0ff */
.L_x_2417:
[----:B------:R-:W-:Y:S05]  /*5090*/  BSYNC B1 ;  /* 0x0000000000017941 */ /* 0x000fea0003800000 */
.L_x_2416:
[----:B------:R-:W-:-:S13]  /*50a0*/  LOP3.LUT P1, RZ, R0, 0xfffffffc, RZ, 0xc0, !PT ;  /* 0xfffffffc00ff7812 */ /* 0x000fda000782c0ff */
[----:B------:R-:W-:Y:S05]  /*50b0*/  @!P1 BRA `(.L_x_2410) ;  /* 0x0000000800189947 */ /* 0x000fea0003800000 */
[----:B------:R-:W0:Y:S01]  /*50c0*/  LDC R18, c[0x0][0x284] ;  /* 0x0000a100ff127b82 */ /* 0x000e220000000800 */
[----:B------:R-:W-:Y:S01]  /*50d0*/  LEA R0, R25, UR7, 0x1 ;  /* 0x0000000719007c11 */ /* 0x000fe2000f8e08ff */
[----:B------:R-:W-:-:S04]  /*50e0*/  IMAD.U32 R9, RZ, RZ, UR43 ;  /* 0x0000002bff097e24 */ /* 0x000fc8000f8e00ff */
[----:B------:R-:W-:Y:S01]  /*50f0*/  IMAD R9, R9, -0x2, R0 ;  /* 0xfffffffe09097824 */ /* 0x000fe200078e0200 */
[----:B------:R-:W-:-:S03]  /*5100*/  HFMA2.MMA R0, -RZ, RZ, 0, 0 ;  /* 0x00000000ff007435 */ /* 0x000fc600000001ff */
[----:B------:R-:W-:-:S08]  /*5110*/  VIADD R9, R9, UR6 ;  /* 0x0000000609097c36 */ /* 0x000fd00008000000 */
.L_x_2424:
[C---:B0-----:R-:W-:Y:S01]  /*5120*/  ISETP.GE.AND P3, PT, R25.reuse, R18, PT ;  /* 0x000000121900720c */ /* 0x041fe20003f66270 */
[----:B------:R-:W-:Y:S01]  /*5130*/  BSSY B1, `(.L_x_2420) ;  /* 0x000003e000017945 */ /* 0x000fe20003800000 */
[----:B------:R-:W-:Y:S01]  /*5140*/  IADD3 R11, R25, 0x4, RZ ;  /* 0x00000004190b7810 */ /* 0x000fe20007ffe0ff */
[----:B------:R-:W-:-:S03]  /*5150*/  IMAD.IADD R8, R9, 0x1, R0 ;  /* 0x0000000109087824 */ /* 0x000fc600078e0200 */
[----:B------:R-:W-:-:S07]  /*5160*/  ISETP.GE.AND P1, PT, R11, R18, PT ;  /* 0x000000120b00720c */ /* 0x000fce0003f26270 */
[----:B------:R-:W-:Y:S06]  /*5170*/  @!P3 BRA `(.L_x_2421) ;  /* 0x0000000000e4b947 */ /* 0x000fec0003800000 */
        /* <DEDUP_REMOVED lines=8> */
[----:B------:R0:W1:Y:S02]  /*5200*/  F2I.FTZ.U32.TRUNC.NTZ R5, R10 ;  /* 0x0000000a00057305 */ /* 0x000064000021f000 */
[----:B0-----:R-:W0:Y:S01]  /*5210*/  LDS.U16 R10, [R8] ;  /* 0x00000000080a7984 */ /* 0x001e220000000400 */
        /* <DEDUP_REMOVED lines=47> */
.L_x_2421:
[----:B------:R-:W-:Y:S05]  /*5510*/  BSYNC B1 ;  /* 0x0000000000017941 */ /* 0x000fea0003800000 */
.L_x_2420:
[----:B------:R-:W-:Y:S04]  /*5520*/  BSSY B1, `(.L_x_2422) ;  /* 0x000003b000017945 */ /* 0x000fe80003800000 */
[----:B------:R-:W-:Y:S05]  /*5530*/  @!P1 BRA `(.L_x_2423) ;  /* 0x0000000000e49947 */ /* 0x000fea0003800000 */
[----:B------:R-:W-:Y:S01]  /*5540*/  IABS R7, R18 ;  /* 0x0000001200077213 */ /* 0x000fe20000000000 */
[----:B------:R-:W-:Y:S01]  /*5550*/  ULDC.64 UR4, c[0x0][0x258] ;  /* 0x0000960000047ab9 */ /* 0x000fe20000000a00 */
[----:B------:R-:W-:Y:S01]  /*5560*/  IABS R30, R11 ;  /* 0x0000000b001e7213 */ /* 0x000fe20000000000 */
[----:B------:R-:W0:Y:S01]  /*5570*/  LDS.U16 R8, [R8+0x8] ;  /* 0x0000080008087984 */ /* 0x000e220000000400 */
        /* <DEDUP_REMOVED lines=53> */
.L_x_2423:
[----:B------:R-:W-:Y:S05]  /*58d0*/  BSYNC B1 ;  /* 0x0000000000017941 */ /* 0x000fea0003800000 */
.L_x_2422:
[----:B------:R-:W-:Y:S01]  /*58e0*/  IADD3 R25, R25, 0x8, RZ ;  /* 0x0000000819197810 */ /* 0x000fe20007ffe0ff */
[----:B------:R-:W-:-:S03]  /*58f0*/  VIADD R0, R0, 0x10 ;  /* 0x0000001000007836 */ /* 0x000fc60000000000 */
[----:B------:R-:W-:-:S13]  /*5900*/  ISETP.GE.AND P1, PT, R25, UR40, PT ;  /* 0x0000002819007c0c */ /* 0x000fda000bf26270 */
[----:B------:R-:W-:Y:S05]  /*5910*/  @!P1 BRA `(.L_x_2424) ;  /* 0xfffffff800009947 */ /* 0x000fea000383ffff */
.L_x_2410:
[----:B------:R-:W-:Y:S05]  /*5920*/  BSYNC B0 ;  /* 0x0000000000007941 */ /* 0x000fea0003800000 */
.L_x_2409:
[----:B------:R-:W-:Y:S04]  /*5930*/  BSSY B0, `(.L_x_2425) ;  /* 0x000005b000007945 */ /* 0x000fe80003800000 */
[----:B------:R-:W-:Y:S05]  /*5940*/  @P2 BRA `(.L_x_2426) ;  /* 0x0000000400642947 */ /* 0x000fea0003800000 */
[----:B------:R-:W1:Y:S01]  /*5950*/  LDC R6, c[0x0][0x308] ;  /* 0x0000c200ff067b82 */ /* 0x000e620000000800 */
[----:B------:R-:W-:Y:S02]  /*5960*/  ULDC.64 UR4, c[0x0][0x2f0] ;  /* 0x0000bc0000047ab9 */ /* 0x000fe40000000a00 */
[----:B------:R-:W-:-:S04]  /*5970*/  ISETP.NE.U32.AND P1, PT, RZ, UR4, PT ;  /* 0x00000004ff007c0c */ /* 0x000fc8000bf25070 */
[----:B------:R-:W-:-:S13]  /*5980*/  ISETP.NE.AND.EX P1, PT, RZ, UR5, PT, P1 ;  /* 0x00000005ff007c0c */ /* 0x000fda000bf25310 */
[----:B------:R-:W2:Y:S01]  /*5990*/  @P1 S2R R0, SR_CTAID.X ;  /* 0x0000000000001919 */ /* 0x000ea20000002500 */
[----:B------:R-:W2:Y:S01]  /*59a0*/  @P1 LDC R7, c[0x0][0x288] ;  /* 0x0000a200ff071b82 */ /* 0x000ea20000000800 */
[----:B-1----:R-:W-:-:S07]  /*59b0*/  ISETP.NE.AND P3, PT, R6, 0x2, PT ;  /* 0x000000020600780c */ /* 0x002fce0003f65270 */
[----:B0-----:R-:W0:Y:S08]  /*59c0*/  @P1 LDC.64 R4, c[0x0][0x2e8] ;  /* 0x0000ba00ff041b82 */ /* 0x001e300000000a00 */
[----:B------:R-:W1:Y:S01]  /*59d0*/  @P3 LDC.64 R8, c[0x0][0x238] ;  /* 0x00008e00ff083b82 */ /* 0x000e620000000a00 */
[----:B------:R-:W-:Y:S01]  /*59e0*/  IADD3 R15, R17, UR42, RZ ;  /* 0x0000002a110f7c10 */ /* 0x000fe2000fffe0ff */
[----:B--2---:R-:W-:-:S04]  /*59f0*/  @P1 IMAD R0, R7, UR38, R0 ;  /* 0x0000002607001c24 */ /* 0x004fc8000f8e0200 */
[----:B------:R-:W-:-:S04]  /*5a00*/  @P1 IMAD R7, R0, 0x50, R17 ;  /* 0x0000005000071824 */ /* 0x000fc800078e0211 */
[----:B0-----:R-:W-:-:S04]  /*5a10*/  @P1 IMAD.WIDE R4, R7, 0x2, R4 ;  /* 0x0000000207041825 */ /* 0x001fc800078e0204 */
[----:B-1----:R-:W-:Y:S02]  /*5a20*/  @P3 IMAD.WIDE R8, R15, 0x2, R8 ;  /* 0x000000020f083825 */ /* 0x002fe400078e0208 */
[----:B------:R-:W5:Y:S04]  /*5a30*/  @P1 LDG.E.128 R4, desc[UR36][R4.64] ;  /* 0x0000002404041981 */ /* 0x000f68000c1e1d00 */
[----:B------:R-:W5:Y:S01]  /*5a40*/  @P3 LDG.E.128 R8, desc[UR36][R8.64] ;  /* 0x0000002408083981 */ /* 0x000f62000c1e1d00 */
[----:B------:R-:W-:Y:S01]  /*5a50*/  UIADD3 UR4, -UR43, UR40, URZ ;  /* 0x000000282b047290 */ /* 0x000fe2000fffe13f */
[----:B------:R-:W-:Y:S02]  /*5a60*/  IMAD R25, R18, UR41, R17 ;  /* 0x0000002912197c24 */ /* 0x000fe4000f8e0211 */
        /* <DEDUP_REMOVED lines=22> */
[----:B------:R-:W1:Y:S01]  /*5bd0*/  I2F.S8 R18, R33 ;  /* 0x0000002100127306 */ /* 0x000e620000001400 */
        /* <DEDUP_REMOVED lines=16> */
[----:B------:R-:W-:Y:S01]  /*5ce0*/  F2FP.F16.F32.PACK_AB R8, R8, R15 ;  /* 0x0000000f0808723e */ /* 0x000fe200000000ff */
[----:B--2---:R-:W-:-:S05]  /*5cf0*/  FMUL.FTZ R31, R10, R11 ;  /* 0x0000000b0a1f7220 */ /* 0x004fca0000410000 */
[----:B------:R-:W-:Y:S01]  /*5d00*/  F2FP.F16.F32.PACK_AB R10, R31, R18 ;  /* 0x000000121f0a723e */ /* 0x000fe200000000ff */
[----:B-1----:R-:W-:Y:S01]  /*5d10*/  FMUL.FTZ R25, R9, R11 ;  /* 0x0000000b09197220 */ /* 0x002fe20000410000 */
[----:B------:R-:W-:-:S04]  /*5d20*/  F2FP.F16.F32.PACK_AB R11, R33, R32 ;  /* 0x00000020210b723e */ /* 0x000fc800000000ff */
[----:B------:R-:W-:-:S07]  /*5d30*/  F2FP.F16.F32.PACK_AB R9, R25, R16 ;  /* 0x000000101909723e */ /* 0x000fce00000000ff */
.L_x_2427:
[----:B-----5:R-:W-:Y:S01]  /*5d40*/  HFMA2.MMA R8, R8, 1, 1, R20 ;  /* 0x3c003c0008087835 */ /* 0x020fe20000000014 */
[----:B------:R-:W-:Y:S01]  /*5d50*/  HADD2 R9, R9, R21 ;  /* 0x0000001509097230 */ /* 0x000fe20000000000 */
[----:B------:R-:W-:Y:S01]  /*5d60*/  HFMA2.MMA R10, R10, 1, 1, R22 ;  /* 0x3c003c000a0a7835 */ /* 0x000fe20000000016 */
[----:B------:R-:W-:-:S04]  /*5d70*/  HADD2 R11, R11, R23 ;  /* 0x000000170b0b7230 */ /* 0x000fc80000000000 */
[----:B------:R-:W-:Y:S01]  /*5d80*/  @P1 HFMA2.MMA R9, R9, R5, -RZ ;  /* 0x0000000509091235 */ /* 0x000fe200001000ff */
[----:B0-----:R-:W-:Y:S01]  /*5d90*/  HADD2.F32 R5, -RZ, R0.H0_H0 ;  /* 0x20000000ff057230 */ /* 0x001fe20000004100 */
        /* <DEDUP_REMOVED lines=20> */
.L_x_2426:
[----:B------:R-:W-:Y:S05]  /*5ee0*/  BSYNC B0 ;  /* 0x0000000000007941 */ /* 0x000fea0003800000 */
.L_x_2425:
[----:B------:R-:W-:Y:S06]  /*5ef0*/  BAR.SYNC.DEFER_BLOCKING 0x0 ;  /* 0x0000000000007b1d */ /* 0x000fec0000010000 */
[----:B------:R-:W-:Y:S05]  /*5f00*/  @P0 BRA `(.L_x_2428) ;  /* 0x0000000400100947 */ /* 0x000fea0003800000 */
[----:B0-----:R-:W0:Y:S01]  /*5f10*/  S2R R5, SR_TID.X ;  /* 0x0000000000057919 */ /* 0x001e220000002100 */
[----:B------:R-:W-:-:S05]  /*5f20*/  IMAD R2, R2, 0x50, R17 ;  /* 0x0000005002027824 */ /* 0x000fca00078e0211 */
[----:B------:R-:W-:Y:S02]  /*5f30*/  LEA R2, R2, UR6, 0x1 ;  /* 0x0000000602027c11 */ /* 0x000fe4000f8e08ff */
[C---:B0-----:R-:W-:Y:S02]  /*5f40*/  LOP3.LUT R0, R5.reuse, 0xffffffe0, RZ, 0xc0, !PT ;  /* 0xffffffe005007812 */ /* 0x041fe400078ec0ff */
[C---:B------:R-:W-:Y:S02]  /*5f50*/  LOP3.LUT R4, R5.reuse, 0xfffffff0, RZ, 0xc0, !PT ;  /* 0xfffffff005047812 */ /* 0x040fe400078ec0ff */
[----:B------:R-:W-:Y:S02]  /*5f60*/  ISETP.NE.AND P1, PT, R0, 0x20, PT ;  /* 0x000000200000780c */ /* 0x000fe40003f25270 */
[C---:B------:R-:W-:Y:S02]  /*5f70*/  ISETP.GT.AND P4, PT, R5.reuse, 0x1f, PT ;  /* 0x0000001f0500780c */ /* 0x040fe40003f84270 */
[----:B------:R-:W-:-:S02]  /*5f80*/  ISETP.GT.AND P3, PT, R5, 0xf, PT ;  /* 0x0000000f0500780c */ /* 0x000fc40003f64270 */
[----:B------:R-:W-:-:S07]  /*5f90*/  ISETP.NE.AND P2, PT, R4, 0x10, PT ;  /* 0x000000100400780c */ /* 0x000fce0003f45270 */
[----:B------:R-:W-:Y:S06]  /*5fa0*/  @P1 BRA `(.L_x_2429) ;  /* 0x0000000000141947 */ /* 0x000fec0003800000 */
[----:B------:R-:W-:Y:S02]  /*5fb0*/  F2FP.F16.F32.PACK_AB R4, R3, R12 ;  /* 0x0000000c0304723e */ /* 0x000fe400000000ff */
[----:B------:R-:W-:Y:S02]  /*5fc0*/  F2FP.F16.F32.PACK_AB R5, R19, R14 ;  /* 0x0000000e1305723e */ /* 0x000fe400000000ff */
[----:B------:R-:W-:Y:S02]  /*5fd0*/  F2FP.F16.F32.PACK_AB R6, R29, R24 ;  /* 0x000000181d06723e */ /* 0x000fe400000000ff */
[----:B------:R-:W-:-:S05]  /*5fe0*/  F2FP.F16.F32.PACK_AB R7, R28, R13 ;  /* 0x0000000d1c07723e */ /* 0x000fca00000000ff */
[----:B------:R0:W-:Y:S02]  /*5ff0*/  STS.128 [R2+-0x140], R4 ;  /* 0xfffec00402007388 */ /* 0x0001e40000000c00 */
.L_x_2429:
[----:B------:R-:W-:Y:S05]  /*6000*/  WARPSYNC.ALL ;  /* 0x0000000000007948 */ /* 0x000fea0003800000 */
[----:B------:R-:W-:Y:S06]  /*6010*/  BAR.SYNC.DEFER_BLOCKING 0x0 ;  /* 0x0000000000007b1d */ /* 0x000fec0000010000 */
[----:B------:R-:W-:Y:S04]  /*6020*/  BSSY B0, `(.L_x_2430) ;  /* 0x0000013000007945 */ /* 0x000fe80003800000 */
[----:B------:R-:W-:Y:S05]  /*6030*/  @P4 BRA `(.L_x_2431) ;  /* 0x0000000000444947 */ /* 0x000fea0003800000 */
[----:B0-----:R-:W0:Y:S02]  /*6040*/  LDS.128 R4, [R2] ;  /* 0x0000000002047984 */ /* 0x001e240000000c00 */
[--C-:B0-----:R-:W-:Y:S02]  /*6050*/  HADD2.F32 R11, -RZ, R5.reuse.H0_H0 ;  /* 0x20000005ff0b7230 */ /* 0x101fe40000004100 */
[----:B------:R-:W-:Y:S02]  /*6060*/  HADD2.F32 R0, -RZ, R5.H1_H1 ;  /* 0x30000005ff007230 */ /* 0x000fe40000004100 */
[----:B------:R-:W-:Y:S02]  /*6070*/  HADD2.F32 R9, -RZ, R4.H0_H0 ;  /* 0x20000004ff097230 */ /* 0x000fe40000004100 */
[----:B------:R-:W-:Y:S01]  /*6080*/  FADD.FTZ R14, R14, R11 ;  /* 0x0000000b0e0e7221 */ /* 0x000fe20000010000 */
[----:B------:R-:W-:Y:S02]  /*6090*/  HADD2.F32 R5, -RZ, R6.H0_H0 ;  /* 0x20000006ff057230 */ /* 0x000fe40000004100 */
[----:B------:R-:W-:Y:S01]  /*60a0*/  FADD.FTZ R19, R19, R0 ;  /* 0x0000000013137221 */ /* 0x000fe20000010000 */
[----:B------:R-:W-:-:S02]  /*60b0*/  HADD2.F32 R8, -RZ, R7.H0_H0 ;  /* 0x20000007ff087230 */ /* 0x000fc40000004100 */
        /* <DEDUP_REMOVED lines=9> */
.L_x_2431:
[----:B------:R-:W-:Y:S05]  /*6150*/  BSYNC B0 ;  /* 0x0000000000007941 */ /* 0x000fea0003800000 */
.L_x_2430:
        /* <DEDUP_REMOVED lines=8> */
.L_x_2433:
[----:B------:R-:W-:Y:S05]  /*61e0*/  BSYNC B0 ;  /* 0x0000000000007941 */ /* 0x000fea0003800000 */
.L_x_2432:
[----:B------:R-:W-:Y:S06]  /*61f0*/  BAR.SYNC.DEFER_BLOCKING 0x0 ;  /* 0x0000000000007b1d */ /* 0x000fec0000010000 */
[----:B------:R-:W-:Y:S04]  /*6200*/  BSSY B0, `(.L_x_2434) ;  /* 0x0000013000007945 */ /* 0x000fe80003800000 */
[----:B------:R-:W-:Y:S05]  /*6210*/  @P3 BRA `(.L_x_2435) ;  /* 0x0000000000443947 */ /* 0x000fea0003800000 */
[----:B01----:R-:W0:Y:S02]  /*6220*/  LDS.128 R4, [R2] ;  /* 0x0000000002047984 */ /* 0x003e240000000c00 */
        /* <DEDUP_REMOVED lines=16> */
.L_x_2435:
[----:B------:R-:W-:Y:S05]  /*6330*/  BSYNC B0 ;  /* 0x0000000000007941 */ /* 0x000fea0003800000 */
.L_x_2434:
[----:B------:R-:W-:Y:S06]  /*6340*/  BAR.SYNC.DEFER_BLOCKING 0x0 ;  /* 0x0000000000007b1d */ /* 0x000fec0000010000 */
.L_x_2428:
[----:B------:R-:W2:Y:S02]  /*6350*/  S2R R0, SR_TID.X ;  /* 0x0000000000007919 */ /* 0x000ea40000002100 */
[----:B--2---:R-:W-:-:S05]  /*6360*/  VIADD R0, R0, 0xf ;  /* 0x0000000f00007836 */ /* 0x004fca0000000000 */
[----:B------:R-:W-:-:S13]  /*6370*/  ISETP.GT.U32.OR P0, PT, R0, 0x1e, P0 ;  /* 0x0000001e0000780c */ /* 0x000fda0000704470 */
[----:B------:R-:W-:Y:S05]  /*6380*/  @P0 EXIT ;  /* 0x000000000000094d */ /* 0x000fea0003800000 */
[----:B------:R-:W2:Y:S02]  /*6390*/  LDC R0, c[0x0][0x308] ;  /* 0x0000c200ff007b82 */ /* 0x000ea40000000800 */
[----:B--2---:R-:W-:-:S13]  /*63a0*/  ISETP.NE.AND P0, PT, R0, 0x2, PT ;  /* 0x000000020000780c */ /* 0x004fda0003f05270 */
[----:B------:R-:W-:Y:S05]  /*63b0*/  @!P0 BRA `(.L_x_2436) ;  /* 0x0000000000308947 */ /* 0x000fea0003800000 */
[----:B01----:R-:W0:Y:S01]  /*63c0*/  LDC.64 R4, c[0x0][0x210] ;  /* 0x00008400ff047b82 */ /* 0x003e220000000a00 */
[----:B------:R-:W-:Y:S02]  /*63d0*/  IADD3 R17, R17, UR41, RZ ;  /* 0x0000002911117c10 */ /* 0x000fe4000fffe0ff */
        /* <DEDUP_REMOVED lines=10> */
.L_x_2436:
[----:B01----:R-:W0:Y:S01]  /*6480*/  LDC.64 R4, c[0x0][0x300] ;  /* 0x0000c000ff047b82 */ /* 0x003e220000000a00 */
[----:B------:R-:W-:Y:S01]  /*6490*/  IADD3 R17, R17, UR41, RZ ;  /* 0x0000002911117c10 */ /* 0x000fe2000fffe0ff */
        /* <DEDUP_REMOVED lines=24> */
[----:B------:R-:W-:Y:S02]  /*6620*/  SHF.L.U64.HI R6, R7, 0x10, RZ ;  /* 0x0000001007067819 */ /* 0x000fe400000102ff */
[----:B-1----:R-:W-:Y:S01]  /*6630*/  PRMT R12, R12, 0x8880, RZ ;  /* 0x000088800c0c7816 */ /* 0x002fe200000000ff */
[----:B------:R-:W1:Y:S01]  /*6640*/  F2I.S8.NTZ R29, R29 ;  /* 0x0000001d001d7305 */ /* 0x000e620000202100 */
[----:B------:R-:W-:Y:S02]  /*6650*/  LOP3.LUT R5, R3, 0xff, RZ, 0xc0, !PT ;  /* 0x000000ff03057812 */ /* 0x000fe400078ec0ff */
[----:B------:R-:W-:Y:S02]  /*6660*/  PRMT R0, R12, 0x7710, RZ ;  /* 0x000077100c007816 */ /* 0x000fe400000000ff */
[----:B------:R-:W-:Y:S02]  /*6670*/  SHF.L.U64.HI R3, R5, 0x18, RZ ;  /* 0x0000001805037819 */ /* 0x000fe400000102ff */
[----:B0-----:R-:W-:Y:S01]  /*6680*/  PRMT R2, R24, 0x8880, RZ ;  /* 0x0000888018027816 */ /* 0x001fe200000000ff */
[----:B------:R-:W0:Y:S01]  /*6690*/  F2I.S8.NTZ R13, R13 ;  /* 0x0000000d000d7305 */ /* 0x000e220000202100 */
[----:B------:R-:W-:Y:S01]  /*66a0*/  LOP3.LUT R3, R3, R6, R8, 0xfe, !PT ;  /* 0x0000000603037212 */ /* 0x000fe200078efe08 */
[----:B------:R-:W-:Y:S01]  /*66b0*/  IMAD.U32 R6, R7, 0x10000, RZ ;  /* 0x0001000007067824 */ /* 0x000fe200078e00ff */
[----:B------:R-:W-:-:S02]  /*66c0*/  PRMT R2, R2, 0x7710, RZ ;  /* 0x0000771002027816 */ /* 0x000fc400000000ff */
[----:B------:R-:W-:Y:S02]  /*66d0*/  PRMT R9, R0, 0x6540, R9 ;  /* 0x0000654000097816 */ /* 0x000fe40000000009 */
[----:B-1----:R-:W-:Y:S01]  /*66e0*/  PRMT R29, R29, 0x8880, RZ ;  /* 0x000088801d1d7816 */ /* 0x002fe200000000ff */
[----:B------:R-:W1:Y:S01]  /*66f0*/  F2I.S8.NTZ R4, R4 ;  /* 0x0000000400047305 */ /* 0x000e620000202100 */
[----:B------:R-:W-:Y:S02]  /*6700*/  LOP3.LUT R2, R2, 0xff, RZ, 0xc0, !PT ;  /* 0x000000ff02027812 */ /* 0x000fe400078ec0ff */
[----:B------:R-:W-:Y:S02]  /*6710*/  PRMT R0, R29, 0x7710, RZ ;  /* 0x000077101d007816 */ /* 0x000fe400000000ff */
[----:B------:R-:W-:Y:S02]  /*6720*/  LOP3.LUT R2, R2, 0xffffff00, R3, 0xf8, !PT ;  /* 0xffffff0002027812 */ /* 0x000fe400078ef803 */
[----:B0-----:R-:W-:-:S02]  /*6730*/  PRMT R13, R13, 0x8880, RZ ;  /* 0x000088800d0d7816 */ /* 0x001fc400000000ff */
[----:B------:R-:W-:Y:S02]  /*6740*/  PRMT R3, R0, 0x7604, RZ ;  /* 0x0000760400037816 */ /* 0x000fe400000000ff */
[----:B------:R-:W-:Y:S02]  /*6750*/  PRMT R0, R13, 0x7710, RZ ;  /* 0x000077100d007816 */ /* 0x000fe400000000ff */
[----:B------:R-:W-:Y:S02]  /*6760*/  LOP3.LUT R3, R3, 0xffff00ff, R2, 0xf8, !PT ;  /* 0xffff00ff03037812 */ /* 0x000fe400078ef802 */
[----:B------:R-:W-:Y:S02]  /*6770*/  PRMT R0, R0, 0x7054, RZ ;  /* 0x0000705400007816 */ /* 0x000fe400000000ff */
[----:B-1----:R-:W-:Y:S02]  /*6780*/  PRMT R2, R4, 0x8880, RZ ;  /* 0x0000888004027816 */ /* 0x002fe400000000ff */
        /* <DEDUP_REMOVED lines=9> */
.L_x_2389:
[----:B------:R-:W-:Y:S01]  /*6820*/  HFMA2.MMA R11, -RZ, RZ, 0, 1.847743988037109375e-06 ;  /* 0x0000001fff0b7435 */ /* 0x000fe200000001ff */
[----:B------:R-:W-:Y:S02]  /*6830*/  IMAD.MOV.U32 R12, RZ, RZ, 0x10 ;  /* 0x00000010ff0c7424 */ /* 0x000fe400078e00ff */
[----:B------:R-:W-:-:S08]  /*6840*/  IMAD.MOV.U32 R15, RZ, RZ, -0x1 ;  /* 0xffffffffff0f7424 */ /* 0x000fd000078e00ff */
[----:B012---:R-:W-:Y:S05]  /*6850*/  WARPSYNC.COLLECTIVE R15, `(.L_x_2437) ;  /* 0x000000000f087348 */ /* 0x007fea0003c00000 */
[----:B------:R3:W4:Y:S02]  /*6860*/  SHFL.BFLY P6, R14, R13, R12, R11 ;  /* 0x0c00000c0d0e7389 */ /* 0x00072400000c000b */
[----:B01234-:R-:W-:Y:S01]  /*6870*/  ENDCOLLECTIVE ;  /* 0x000000000000791b */ /* 0x01ffe20003800000 */
.L_x_2437:
[----:B------:R-:W-:Y:S02]  /*6880*/  IMAD.MOV.U32 R12, RZ, RZ, 0x8 ;  /* 0x00000008ff0c7424 */ /* 0x000fe400078e00ff */
[----:B------:R-:W-:-:S05]  /*6890*/  FADD.FTZ R0, R13, R14 ;  /* 0x0000000e0d007221 */ /* 0x000fca0000010000 */
[----:B------:R-:W-:-:S07]  /*68a0*/  MOV R13, R0 ;  /* 0x00000000000d7202 */ /* 0x000fce0000000f00 */
[----:B------:R-:W-:Y:S05]  /*68b0*/  WARPSYNC.COLLECTIVE R15, `(.L_x_2438) ;  /* 0x000000000f087348 */ /* 0x000fea0003c00000 */
[----:B------:R0:W1:Y:S02]  /*68c0*/  SHFL.BFLY P6, R14, R13, R12, R11 ;  /* 0x0c00000c0d0e7389 */ /* 0x00006400000c000b */
[----:B01----:R-:W-:Y:S01]  /*68d0*/  ENDCOLLECTIVE ;  /* 0x000000000000791b */ /* 0x003fe20003800000 */
.L_x_2438:
[----:B------:R-:W-:Y:S02]  /*68e0*/  IMAD.MOV.U32 R12, RZ, RZ, 0x4 ;  /* 0x00000004ff0c7424 */ /* 0x000fe400078e00ff */
[----:B------:R-:W-:-:S05]  /*68f0*/  FADD.FTZ R3, R0, R14 ;  /* 0x0000000e00037221 */ /* 0x000fca0000010000 */
[----:B------:R-:W-:-:S07]  /*6900*/  MOV R13, R3 ;  /* 0x00000003000d7202 */ /* 0x000fce0000000f00 */
[----:B------:R-:W-:Y:S05]  /*6910*/  WARPSYNC.COLLECTIVE R15, `(.L_x_2439) ;  /* 0x000000000f087348 */ /* 0x000fea0003c00000 */
[----:B------:R0:W1:Y:S02]  /*6920*/  SHFL.BFLY P6, R14, R13, R12, R11 ;  /* 0x0c00000c0d0e7389 */ /* 0x00006400000c000b */
[----:B01----:R-:W-:Y:S01]  /*6930*/  ENDCOLLECTIVE ;  /* 0x000000000000791b */ /* 0x003fe20003800000 */
.L_x_2439:
[----:B------:R-:W-:Y:S02]  /*6940*/  IMAD.MOV.U32 R12, RZ, RZ, 0x2 ;  /* 0x00000002ff0c7424 */ /* 0x000fe400078e00ff */
[----:B------:R-:W-:-:S05]  /*6950*/  FADD.FTZ R4, R3, R14 ;  /* 0x0000000e03047221 */ /* 0x000fca0000010000 */
[----:B------:R-:W-:-:S07]  /*6960*/  MOV R13, R4 ;  /* 0x00000004000d7202 */ /* 0x000fce0000000f00 */
[----:B------:R-:W-:Y:S05]  /*6970*/  WARPSYNC.COLLECTIVE R15, `(.L_x_2440) ;  /* 0x000000000f087348 */ /* 0x000fea0003c00000 */
[----:B------:R0:W1:Y:S02]  /*6980*/  SHFL.BFLY P6, R14, R13, R12, R11 ;  /* 0x0c00000c0d0e7389 */ /* 0x00006400000c000b */
[----:B01----:R-:W-:Y:S01]  /*6990*/  ENDCOLLECTIVE ;  /* 0x000000000000791b */ /* 0x003fe20003800000 */
.L_x_2440:
[----:B------:R-:W-:Y:S02]  /*69a0*/  IMAD.MOV.U32 R12, RZ, RZ, 0x1 ;  /* 0x00000001ff0c7424 */ /* 0x000fe400078e00ff */
[----:B------:R-:W-:-:S05]  /*69b0*/  FADD.FTZ R5, R4, R14 ;  /* 0x0000000e04057221 */ /* 0x000fca0000010000 */
[----:B------:R-:W-:-:S07]  /*69c0*/  MOV R13, R5 ;  /* 0x00000005000d7202 */ /* 0x000fce0000000f00 */
[----:B------:R-:W-:Y:S05]  /*69d0*/  WARPSYNC.COLLECTIVE R15, `(.L_x_2441) ;  /* 0x000000000f087348 */ /* 0x000fea0003c00000 */
[----:B------:R0:W1:Y:S02]  /*69e0*/  SHFL.BFLY P6, R14, R13, R12, R11 ;  /* 0x0c00000c0d0e7389 */ /* 0x00006400000c000b */
[----:B01----:R-:W-:Y:S01]  /*69f0*/  ENDCOLLECTIVE ;  /* 0x000000000000791b */ /* 0x003fe20003800000 */
.L_x_2441:
[----:B------:R-:W-:Y:S05]  /*6a00*/  BRA `(.L_x_2442) ;  /* 0xffffffb000d47947 */ /* 0x000fea000383ffff */
.L_x_2393:
[----:B------:R-:W-:Y:S01]  /*6a10*/  BSSY B1, `(.L_x_2443) ;  /* 0x0000007000017945 */ /* 0x000fe20003800000 */
[----:B------:R-:W-:Y:S01]  /*6a20*/  MOV R12, 0x2 ;  /* 0x00000002000c7802 */ /* 0x000fe20000000f00 */
[----:B------:R-:W-:Y:S01]  /*6a30*/  IMAD.MOV.U32 R11, RZ, RZ, 0x1f ;  /* 0x0000001fff0b7424 */ /* 0x000fe200078e00ff */
[----:B------:R-:W-:-:S07]  /*6a40*/  MOV R15, 0xffffffff ;  /* 0xffffffff000f7802 */ /* 0x000fce0000000f00 */
[----:B------:R-:W-:Y:S05]  /*6a50*/  WARPSYNC.COLLECTIVE R15, `(.L_x_2444) ;  /* 0x000000000f087348 */ /* 0x000fea0003c00000 */
[----:B------:R0:W1:Y:S02]  /*6a60*/  SHFL.BFLY P6, R14, R13, R12, R11 ;  /* 0x0c00000c0d0e7389 */ /* 0x00006400000c000b */
[----:B01----:R-:W-:Y:S01]  /*6a70*/  ENDCOLLECTIVE ;  /* 0x000000000000791b */ /* 0x003fe20003800000 */
.L_x_2444:
[----:B------:R-:W-:Y:S05]  /*6a80*/  BSYNC B1 ;  /* 0x0000000000017941 */ /* 0x000fea0003800000 */
.L_x_2443:
[----:B------:R-:W-:Y:S01]  /*6a90*/  HFMA2.MMA R11, -RZ, RZ, 0, 1.847743988037109375e-06 ;  /* 0x0000001fff0b7435 */ /* 0x000fe200000001ff */
[----:B------:R-:W-:Y:S01]  /*6aa0*/  FADD.FTZ R13, R13, R14 ;  /* 0x0000000e0d0d7221 */ /* 0x000fe20000010000 */
[----:B------:R-:W-:Y:S02]  /*6ab0*/  IMAD.MOV.U32 R12, RZ, RZ, 0x1 ;  /* 0x00000001ff0c7424 */ /* 0x000fe400078e00ff */
[----:B------:R-:W-:-:S07]  /*6ac0*/  IMAD.MOV.U32 R15, RZ, RZ, -0x1 ;  /* 0xffffffffff0f7424 */ /* 0x000fce00078e00ff */
[----:B------:R-:W-:Y:S05]  /*6ad0*/  WARPSYNC.COLLECTIVE R15, `(.L_x_2445) ;  /* 0x000000000f087348 */ /* 0x000fea0003c00000 */
[----:B------:R0:W1:Y:S02]  /*6ae0*/  SHFL.BFLY P6, R14, R13, R12, R11 ;  /* 0x0c00000c0d0e7389 */ /* 0x00006400000c000b */
[----:B01----:R-:W-:Y:S01]  /*6af0*/  ENDCOLLECTIVE ;  /* 0x000000000000791b */ /* 0x003fe20003800000 */
.L_x_2445:
[----:B------:R-:W-:Y:S05]  /*6b00*/  BRA `(.L_x_2446) ;  /* 0xffffffc800b07947 */ /* 0x000fea000383ffff */
.L_x_2397:
[----:B------:R-:W-:Y:S01]  /*6b10*/  HFMA2.MMA R11, -RZ, RZ, 0, 1.847743988037109375e-06 ;  /* 0x0000001fff0b7435 */ /* 0x000fe200000001ff */
[----:B------:R-:W-:Y:S01]  /*6b20*/  BSSY B0, `(.L_x_2447) ;  /* 0x0000007000007945 */ /* 0x000fe20003800000 */
[----:B0-----:R-:W-:Y:S01]  /*6b30*/  MOV R13, R51 ;  /* 0x00000033000d7202 */ /* 0x001fe20000000f00 */
[----:B------:R-:W-:Y:S02]  /*6b40*/  IMAD.MOV.U32 R12, RZ, RZ, 0x10 ;  /* 0x00000010ff0c7424 */ /* 0x000fe400078e00ff */
[----:B------:R-:W-:-:S07]  /*6b50*/  IMAD.MOV.U32 R15, RZ, RZ, -0x1 ;  /* 0xffffffffff0f7424 */ /* 0x000fce00078e00ff */
[----:B-1-34-:R-:W-:Y:S05]  /*6b60*/  WARPSYNC.COLLECTIVE R15, `(.L_x_2448) ;  /* 0x000000000f087348 */ /* 0x01afea0003c00000 */
[----:B-1----:R0:W1:Y:S02]  /*6b70*/  SHFL.BFLY P6, R14, R13, R12, R11 ;  /* 0x0c00000c0d0e7389 */ /* 0x00206400000c000b */
[----:B01-34-:R-:W-:Y:S01]  /*6b80*/  ENDCOLLECTIVE ;  /* 0x000000000000791b */ /* 0x01bfe20003800000 */
.L_x_2448:
[----:B------:R-:W-:Y:S05]  /*6b90*/  BSYNC B0 ;  /* 0x0000000000007941 */ /* 0x000fea0003800000 */
.L_x_2447:
[----:B------:R-:W-:Y:S01]  /*6ba0*/  FMNMX.FTZ R13, R14, R51, !PT ;  /* 0x000000330e0d7209 */ /* 0x000fe20007810000 */
[----:B------:R-:W-:Y:S01]  /*6bb0*/  IMAD.MOV.U32 R11, RZ, RZ, 0x1f ;  /* 0x0000001fff0b7424 */ /* 0x000fe200078e00ff */
[----:B------:R-:W-:Y:S02]  /*6bc0*/  MOV R12, 0x8 ;  /* 0x00000008000c7802 */ /* 0x000fe40000000f00 */
[----:B------:R-:W-:-:S07]  /*6bd0*/  MOV R15, 0xffffffff ;  /* 0xffffffff000f7802 */ /* 0x000fce0000000f00 */
[----:B------:R-:W-:Y:S05]  /*6be0*/  WARPSYNC.COLLECTIVE R15, `(.L_x_2449) ;  /* 0x000000000f087348 */ /* 0x000fea0003c00000 */
[----:B------:R0:W1:Y:S02]  /*6bf0*/  SHFL.BFLY P6, R14, R13, R12, R11 ;  /* 0x0c00000c0d0e7389 */ /* 0x00006400000c000b */
[----:B01----:R-:W-:Y:S01]  /*6c00*/  ENDCOLLECTIVE ;  /* 0x000000000000791b */ /* 0x003fe20003800000 */
.L_x_2449:
[----:B------:R-:W-:Y:S01]  /*6c10*/  HFMA2.MMA R12, -RZ, RZ, 0, 2.384185791015625e-07 ;  /* 0x00000004ff0c7435 */ /* 0x000fe200000001ff */
[----:B------:R-:W-:-:S05]  /*6c20*/  FMNMX.FTZ R3, R13, R14, !PT ;  /* 0x0000000e0d037209 */ /* 0x000fca0007810000 */
[----:B------:R-:W-:-:S07]  /*6c30*/  IMAD.MOV.U32 R13, RZ, RZ, R3 ;  /* 0x000000ffff0d7224 */ /* 0x000fce00078e0003 */
[----:B------:R-:W-:Y:S05]  /*6c40*/  WARPSYNC.COLLECTIVE R15, `(.L_x_2450) ;  /* 0x000000000f087348 */ /* 0x000fea0003c00000 */
[----:B------:R0:W1:Y:S02]  /*6c50*/  SHFL.BFLY P6, R14, R13, R12, R11 ;  /* 0x0c00000c0d0e7389 */ /* 0x00006400000c000b */
[----:B01----:R-:W-:Y:S01]  /*6c60*/  ENDCOLLECTIVE ;  /* 0x000000000000791b */ /* 0x003fe20003800000 */
.L_x_2450:
[----:B------:R-:W-:Y:S05]  /*6c70*/  BRA `(.L_x_2451) ;  /* 0xffffffcc000c7947 */ /* 0x000fea000383ffff */
.L_x_2452:
        /* <DEDUP_REMOVED lines=16> */
.L_x_3333:


//--------------------- .text._ZN4mmha33masked_multihead_attention_kernelItLi80ELi128ELi1ELi16ELi256ELb0ELb0EEEv26Multihead_attention_paramsIT_XT5_EE --------------------------
	.section	.text._ZN4mmha33masked_multihead_attention_kernelItLi80ELi128ELi1ELi16ELi256ELb0ELb0EEEv26Multihead_attention_paramsIT_XT5_EE,"ax",@progbits
	.align	128
        .global         _ZN4mmha33masked_multihead_attention_kernelItLi80ELi128ELi1ELi16ELi256ELb0ELb0EEEv26Multihead_attention_paramsIT_XT5_EE
        .type           _ZN4mmha33masked_multihead_attention_kernelItLi80ELi128ELi1ELi16ELi256ELb0ELb0EEEv26Multihead_attention_paramsIT_XT5_EE,@function
        .size           _ZN4mmha33masked_multihead_attention_kernelItLi80ELi128ELi1ELi16ELi256ELb0ELb0EEEv26Multihead_attention_paramsIT_XT5_EE,(.L_x_3334 - _ZN4mmha33masked_multihead_attention_kernelItLi80ELi128ELi1ELi16ELi256ELb0ELb0EEEv26Multihead_attention_paramsIT_XT5_EE)
        .other          _ZN4mmha33masked_multihead_attention_kernelItLi80ELi128ELi1ELi16ELi256ELb0ELb0EEEv26Multihead_attention_paramsIT_XT5_EE,@"STO_CUDA_ENTRY STV_DEFAULT"
_ZN4mmha33masked_multihead_attention_kernelItLi80ELi128ELi1ELi16ELi256ELb0ELb0EEEv26Multihead_attention_paramsIT_XT5_EE:
.text._ZN4mmha33masked_multihead_attention_kernelItLi80ELi128ELi1ELi16ELi256ELb0ELb0EEEv26Multihead_attention_paramsIT_XT5_EE:
        /* <DEDUP_REMOVED lines=12> */
.L_x_2453:
        /* <DEDUP_REMOVED lines=109> */
.L_x_2455:
[----:B------:R-:W-:Y:S05]  /*0790*/  BSYNC B0 ;  /* 0x0000000000007941 */ /* 0x000fea0003800000 */
.L_x_2454:
        /* <DEDUP_REMOVED lines=11> */
.L_x_2457:
        /* <DEDUP_REMOVED lines=20> */
.L_x_2458:
[----:B------:R-:W-:Y:S05]  /*0990*/  BSYNC B0 ;  /* 0x0000000000007941 */ /* 0x000fea0003800000 */
.L_x_2456:
        /* <DEDUP_REMOVED lines=95> */
.L_x_2461:
        /* <DEDUP_REMOVED lines=90> */
.L_x_2465:
[----:B------:R-:W-:Y:S05]  /*1530*/  BSYNC B1 ;  /* 0x0000000000017941 */ /* 0x000fea0003800000 */
.L_x_2464:
        /* <DEDUP_REMOVED lines=8> */
.L_x_2463:
[----:B------:R-:W-:Y:S05]  /*15c0*/  BSYNC B0 ;  /* 0x0000000000007941 */ /* 0x000fea0003800000 */
.L_x_2462:
[----:B------:R-:W-:Y:S06]  /*15d0*/  BAR.SYNC.DEFER_BLOCKING 0x0 ;  /* 0x0000000000007b1d */ /* 0x000fec0000010000 */
[----:B0-----:R0:W2:Y:S04]  /*15e0*/  @P6 LDS.64 R32, [R13] ;  /* 0x000000000d206984 */ /* 0x0010a80000000a00 */
[----:B------:R0:W3:Y:S01]  /*15f0*/  @P6 LDS.64 R30, [R14] ;  /* 0x000000000e1e6984 */ /* 0x0000e20000000a00 */
[----:B------:R-:W-:Y:S06]  /*1600*/  BAR.SYNC.DEFER_BLOCKING 0x0 ;  /* 0x0000000000007b1d */ /* 0x000fec0000010000 */
[----:B------:R-:W-:Y:S05]  /*1610*/  BRA `(.L_x_2460) ;  /* 0x0000000000d87947 */ /* 0x000fea0003800000 */
.L_x_2459:
        /* <DEDUP_REMOVED lines=53> */
.L_x_2466:
[----:B------:R-:W-:Y:S05]  /*1970*/  BSYNC B0 ;  /* 0x0000000000007941 */ /* 0x000fea0003800000 */
.L_x_2460:
        /* <DEDUP_REMOVED lines=30> */
.L_x_2470:
[----:B------:R-:W-:Y:S05]  /*1b60*/  BSYNC B1 ;  /* 0x0000000000017941 */ /* 0x000fea0003800000 */
.L_x_2469:
        /* <DEDUP_REMOVED lines=12> */
.L_x_2562:
[----:B-1----:R-:W-:-:S07]  /*1c30*/  FADD.FTZ R14, R5, R14 ;  /* 0x0000000e050e7221 */ /* 0x002fce0000010000 */
.L_x_2468:
[----:B------:R-:W-:Y:S05]  /*1c40*/  BSYNC B0 ;  /* 0x0000000000007941 */ /* 0x000fea0003800000 */
.L_x_2467:
        /* <DEDUP_REMOVED lines=24> */
.L_x_2472:
[----:B------:R-:W-:Y:S05]  /*1dd0*/  WARPSYNC.ALL ;  /* 0x0000000000007948 */ /* 0x000fea0003800000 */
[----:B------:R-:W-:Y:S01]  /*1de0*/  IADD3 R3, R17, 0x1f, -R24 ;  /* 0x0000001f11037810 */ /* 0x000fe20007ffe818 */
[----:B------:R-:W4:Y:S01]  /*1df0*/  LDC.64 R82, c[0x0][0x280] ;  /* 0x0000a000ff527b82 */ /* 0x000f220000000a00 */
[----:B------:R-:W-:Y:S01]  /*1e00*/  IADD3 R150, R24, R25, RZ ;  /* 0x0000001918967210 */ /* 0x000fe20007ffe0ff */
[----:B------:R-:W-:Y:S01]  /*1e10*/  ULDC UR10, c[0x0][0x2a0] ;  /* 0x0000a800000a7ab9 */ /* 0x000fe20000000800 */
[----:B------:R-:W-:Y:S01]  /*1e20*/  SHF.R.S32.HI R4, RZ, 0x1f, R3 ;  /* 0x0000001fff047819 */ /* 0x000fe20000011403 */
[----:B------:R-:W-:Y:S01]  /*1e30*/  ULDC.64 UR8, c[0x0][0x248] ;  /* 0x0000920000087ab9 */ /* 0x000fe20000000a00 */
[----:B------:R-:W-:Y:S01]  /*1e40*/  ULDC.64 UR6, c[0x0][0x2b0] ;  /* 0x0000ac0000067ab9 */ /* 0x000fe20000000a00 */
[----:B------:R-:W-:Y:S01]  /*1e50*/  ULDC.64 UR12, c[0x0][0x2c8] ;  /* 0x0000b200000c7ab9 */ /* 0x000fe20000000a00 */
[----:B------:R-:W-:Y:S01]  /*1e60*/  LEA.HI R4, R4, R3, RZ, 0x5 ;  /* 0x0000000304047211 */ /* 0x000fe200078f28ff */
[----:B------:R-:W-:Y:S03]  /*1e70*/  BSSY B0, `(.L_x_2473) ;  /* 0x000018d000007945 */ /* 0x000fe60003800000 */
[----:B------:R-:W-:-:S05]  /*1e80*/  LOP3.LUT R3, R4, 0xffffffe0, RZ, 0xc0, !PT ;  /* 0xffffffe004037812 */ /* 0x000fca00078ec0ff */
[----:B------:R-:W-:Y:S01]  /*1e90*/  IMAD.IADD R3, R24, 0x1, R3 ;  /* 0x0000000118037824 */ /* 0x000fe200078e0203 */
[----:B------:R-:W-:Y:S04]  /*1ea0*/  BAR.SYNC.DEFER_BLOCKING 0x0 ;  /* 0x0000000000007b1d */ /* 0x000fe80000010000 */
[----:B------:R-:W-:Y:S01]  /*1eb0*/  ISETP.GE.AND P0, PT, R150, R3, PT ;  /* 0x000000039600720c */ /* 0x000fe20003f06270 */
[----:B----4-:R-:W-:-:S04]  /*1ec0*/  IMAD R20, R28, R82, R19 ;  /* 0x000000521c147224 */ /* 0x010fc800078e0213 */
[----:B------:R-:W-:-:S08]  /*1ed0*/  IMAD R20, R20, 0x50, RZ ;  /* 0x0000005014147824 */ /* 0x000fd000078e02ff */
[----:B------:R-:W-:Y:S05]  /*1ee0*/  @P0 BRA `(.L_x_2474) ;  /* 0x0000001800140947 */ /* 0x000fea0003800000 */
[----:B------:R-:W-:Y:S01]  /*1ef0*/  IABS R21, R83 ;  /* 0x0000005300157213 */ /* 0x000fe20000000000 */
[----:B------:R-:W4:Y:S01]  /*1f00*/  S2UR UR5, SR_CgaCtaId ;  /* 0x00000000000579c3 */ /* 0x000f220000008800 */
[----:B------:R-:W-:Y:S01]  /*1f10*/  UMOV UR4, 0x400 ;  /* 0x0000040000047882 */ /* 0x000fe20000000000 */
[----:B------:R-:W-:Y:S01]  /*1f20*/  IMAD R144, R83, 0x50, RZ ;  /* 0x0000005053907824 */ /* 0x000fe200078e02ff */
[----:B------:R-:W0:Y:S05]  /*1f30*/  I2F.RP R25, R21 ;  /* 0x0000001500197306 */ /* 0x000e2a0000209400 */
[----:B------:R-:W2:Y:S03]  /*1f40*/  LDC R151, c[0x0][0x2c0] ;  /* 0x0000b000ff977b82 */ /* 0x000ea60000000800 */
[----:B0-----:R-:W0:Y:S01]  /*1f50*/  MUFU.RCP R25, R25 ;  /* 0x0000001900197308 */ /* 0x001e220000001000 */
[----:B----4-:R-:W-:-:S09]  /*1f60*/  ULEA UR4, UR5, UR4, 0x18 ;  /* 0x0000000405047291 */ /* 0x010fd2000f8ec03f */
[----:B-1----:R-:W1:Y:S01]  /*1f70*/  LDS.128 R4, [UR4+0x40] ;  /* 0x00004004ff047984 */ /* 0x002e620008000c00 */
[----:B0-----:R-:W-:Y:S01]  /*1f80*/  IADD3 R80, R25, 0xffffffe, RZ ;  /* 0x0ffffffe19507810 */ /* 0x001fe20007ffe0ff */
[----:B------:R-:W-:Y:S02]  /*1f90*/  IMAD R25, R20, R83, RZ ;  /* 0x0000005314197224 */ /* 0x000fe400078e02ff */
[----:B------:R-:W0:Y:S01]  /*1fa0*/  LDS.128 R8, [UR4+0x50] ;  /* 0x00005004ff087984 */ /* 0x000e220008000c00 */
[----:B------:R4:W2:Y:S03]  /*1fb0*/  F2I.FTZ.U32.TRUNC.NTZ R81, R80 ;  /* 0x0000005000517305 */ /* 0x0008a6000021f000 */
[----:B------:R-:W0:Y:S01]  /*1fc0*/  LDS.128 R12, [UR4+0x60] ;  /* 0x00006004ff0c7984 */ /* 0x000e220008000c00 */
[----:B------:R-:W-:-:S03]  /*1fd0*/  SHF.R.S32.HI R145, RZ, 0x1f, R25 ;  /* 0x0000001fff917819 */ /* 0x000fc60000011419 */
[----:B---3--:R-:W3:Y:S01]  /*1fe0*/  LDS.128 R28, [UR4+0x70] ;  /* 0x00007004ff1c7984 */ /* 0x008ee20008000c00 */
[----:B----4-:R-:W-:-:S03]  /*1ff0*/  HFMA2.MMA R80, -RZ, RZ, 0, 0 ;  /* 0x00000000ff507435 */ /* 0x010fc600000001ff */
[----:B--2---:R-:W2:Y:S04]  /*2000*/  LDS.128 R32, [UR4+0x80] ;  /* 0x00008004ff207984 */ /* 0x004ea80008000c00 */
[----:B------:R-:W4:Y:S01]  /*2010*/  LDS.128 R36, [UR4+0x90] ;  /* 0x00009004ff247984 */ /* 0x000f220008000c00 */
        /* <DEDUP_REMOVED lines=13> */
[----:B------:R-:W-:-:S02]  /*20f0*/  ULDC UR4, c[0x0][0x298] ;  /* 0x0000a60000047ab9 */ /* 0x000fc40000000800 */
[----:B-1234-:R-:W-:-:S07]  /*2100*/  VIADD R151, R151, UR4 ;  /* 0x0000000497977c36 */ /* 0x01efce0008000000 */
.L_x_2509:
[----:B-1----:R-:W1:Y:S01]  /*2110*/  LDC R149, c[0x0][0x284] ;  /* 0x0000a100ff957b82 */ /* 0x002e620000000800 */
[----:B------:R-:W-:-:S04]  /*2120*/  ISETP.NE.U32.AND P0, PT, RZ, UR6, PT ;  /* 0x00000006ff007c0c */ /* 0x000fc8000bf05070 */
[----:B------:R-:W-:-:S13]  /*2130*/  ISETP.NE.AND.EX P0, PT, RZ, UR7, PT, P0 ;  /* 0x00000007ff007c0c */ /* 0x000fda000bf05300 */
[----:B-1----:R-:W-:-:S05]  /*2140*/  @P0 IMAD R147, R2, R149, RZ ;  /* 0x0000009502930224 */ /* 0x002fca00078e02ff */
[--C-:B------:R-:W-:Y:S02]  /*2150*/  @P0 SHF.R.S32.HI R148, RZ, 0x1f, R147.reuse ;  /* 0x0000001fff940819 */ /* 0x100fe40000011493 */
[----:B------:R-:W-:Y:S02]  /*2160*/  @P0 IADD3 R146, P1, P2, R150, UR6, R147 ;  /* 0x0000000696920c10 */ /* 0x000fe4000fa3e093 */
[----:B------:R-:W-:-:S04]  /*2170*/  @P0 SHF.R.S32.HI R147, RZ, 0x1f, R150 ;  /* 0x0000001fff930819 */ /* 0x000fc80000011496 */
[----:B------:R-:W-:-:S05]  /*2180*/  @P0 IADD3.X R147, R147, UR7, R148, P1, P2 ;  /* 0x0000000793930c10 */ /* 0x000fca0008fe4494 */
[----:B------:R-:W2:Y:S01]  /*2190*/  @P0 LDG.E.U8 R146, desc[UR36][R146.64] ;  /* 0x0000002492920981 */ /* 0x000ea2000c1e1100 */
        /* <DEDUP_REMOVED lines=11> */
[----:B------:R-:W-:Y:S02]  /*2250*/  @!P1 IADD3 R148, R148, -R155, RZ ;  /* 0x8000009b94949210 */ /* 0x000fe40007ffe0ff */
[----:B------:R-:W-:Y:S02]  /*2260*/  ISETP.GE.AND P1, PT, R150, R17, PT ;  /* 0x000000119600720c */ /* 0x000fe40003f26270 */
[----:B--2---:R-:W-:Y:S01]  /*2270*/  ISETP.NE.AND P0, PT, R146, RZ, P0 ;  /* 0x000000ff9200720c */ /* 0x004fe20000705270 */
[----:B------:R-:W-:-:S05]  /*2280*/  IMAD.MOV.U32 R146, RZ, RZ, R148 ;  /* 0x000000ffff927224 */ /* 0x000fca00078e0094 */
[----:B------:R-:W-:Y:S02]  /*2290*/  @!P2 IADD3 R146, -R146, RZ, RZ ;  /* 0x000000ff9292a210 */ /* 0x000fe40007ffe1ff */
[----:B------:R-:W-:-:S03]  /*22a0*/  @!P3 LOP3.LUT R146, RZ, R149, RZ, 0x33, !PT ;  /* 0x00000095ff92b212 */ /* 0x000fc600078e33ff */
[----:B-----5:R-:W-:Y:S05]  /*22b0*/  @P1 BRA `(.L_x_2476) ;  /* 0x0000000000281947 */ /* 0x020fea0003800000 */
[----:B------:R-:W-:Y:S01]  /*22c0*/  IMAD.SHL.U32 R148, R146, 0x8, RZ ;  /* 0x0000000892947824 */ /* 0x000fe200078e00ff */
[----:B------:R-:W-:Y:S02]  /*22d0*/  CS2R R82, SRZ ;  /* 0x0000000000527805 */ /* 0x000fe4000001ff00 */
[----:B------:R-:W-:Y:S02]  /*22e0*/  CS2R R80, SRZ ;  /* 0x0000000000507805 */ /* 0x000fe4000001ff00 */
[----:B------:R-:W-:-:S13]  /*22f0*/  ISETP.GE.AND P2, PT, R148, R144, PT ;  /* 0x000000909400720c */ /* 0x000fda0003f46270 */
[----:B------:R-:W-:Y:S05]  /*2300*/  @P2 BRA `(.L_x_2476) ;  /* 0x0000000000142947 */ /* 0x000fea0003800000 */
[----:B------:R-:W-:-:S04]  /*2310*/  IADD3 R81, P2, R25, R148, RZ ;  /* 0x0000009419517210 */ /* 0x000fc80007f5e0ff */
[----:B------:R-:W-:Y:S02]  /*2320*/  LEA.HI.X.SX32 R82, R148, R145, 0x1, P2 ;  /* 0x0000009194527211 */ /* 0x000fe400010f0eff */
[----:B------:R-:W-:-:S04]  /*2330*/  LEA R80, P2, R81, UR8, 0x1 ;  /* 0x0000000851507c11 */ /* 0x000fc8000f8408ff */
[----:B------:R-:W-:-:S06]  /*2340*/  LEA.HI.X R81, R81, UR9, R82, 0x1, P2 ;  /* 0x0000000951517c11 */ /* 0x000fcc00090f0c52 */
[----:B------:R-:W5:Y:S03]  /*2350*/  LDG.E.128 R80, desc[UR36][R80.64] ;  /* 0x0000002450507981 */ /* 0x000f66000c1e1d00 */
.L_x_2476:
[----:B------:R-:W-:Y:S05]  /*2360*/  BSYNC B1 ;  /* 0x0000000000017941 */ /* 0x000fea0003800000 */
.L_x_2475:
[----:B------:R-:W-:Y:S01]  /*2370*/  BSSY B1, `(.L_x_2477) ;  /* 0x000000d000017945 */ /* 0x000fe20003800000 */
[----:B------:R-:W-:-:S03]  /*2380*/  IADD3 R148, R146, R149, RZ ;  /* 0x0000009592947210 */ /* 0x000fc60007ffe0ff */
[----:B------:R-:W-:Y:S05]  /*2390*/  @P1 BRA `(.L_x_2478) ;  /* 0x0000000000281947 */ /* 0x000fea0003800000 */
        /* <DEDUP_REMOVED lines=10> */
.L_x_2478:
[----:B------:R-:W-:Y:S05]  /*2440*/  BSYNC B1 ;  /* 0x0000000000017941 */ /* 0x000fea0003800000 */
.L_x_2477:
        /* <DEDUP_REMOVED lines=13> */
.L_x_2480:
[----:B------:R-:W-:Y:S05]  /*2520*/  BSYNC B1 ;  /* 0x0000000000017941 */ /* 0x000fea0003800000 */
.L_x_2479:
[----:B------:R-:W-:Y:S04]  /*2530*/  BSSY B1, `(.L_x_2481) ;  /* 0x000000d000017945 */ /* 0x000fe80003800000 */
[----:B------:R-:W-:Y:S05]  /*2540*/  @P1 BRA `(.L_x_2482) ;  /* 0x00000000002c1947 */ /* 0x000fea0003800000 */
[----:B------:R-:W-:Y:S02]  /*2550*/  IADD3 R92, R148, R149, RZ ;  /* 0x00000095945c7210 */ /* 0x000fe40007ffe0ff */
[----:B------:R-:W-:-:S03]  /*2560*/  CS2R R94, SRZ ;  /* 0x00000000005e7805 */ /* 0x000fc6000001ff00 */
[----:B------:R-:W-:Y:S01]  /*2570*/  IMAD.SHL.U32 R148, R92, 0x8, RZ ;  /* 0x000000085c947824 */ /* 0x000fe200078e00ff */
[----:B------:R-:W-:-:S04]  /*2580*/  CS2R R92, SRZ ;  /* 0x00000000005c7805 */ /* 0x000fc8000001ff00 */
[----:B------:R-:W-:-:S13]  /*2590*/  ISETP.GE.AND P2, PT, R148, R144, PT ;  /* 0x000000909400720c */ /* 0x000fda0003f46270 */
[----:B------:R-:W-:Y:S05]  /*25a0*/  @P2 BRA `(.L_x_2482) ;  /* 0x0000000000142947 */ /* 0x000fea0003800000 */
[----:B------:R-:W-:-:S04]  /*25b0*/  IADD3 R93, P2, R25, R148, RZ ;  /* 0x00000094195d7210 */ /* 0x000fc80007f5e0ff */
[----:B------:R-:W-:Y:S02]  /*25c0*/  LEA.HI.X.SX32 R94, R148, R145, 0x1, P2 ;  /* 0x00000091945e7211 */ /* 0x000fe400010f0eff */
[----:B------:R-:W-:-:S04]  /*25d0*/  LEA R92, P2, R93, UR8, 0x1 ;  /* 0x000000085d5c7c11 */ /* 0x000fc8000f8408ff */
[----:B------:R-:W-:-:S06]  /*25e0*/  LEA.HI.X R93, R93, UR9, R94, 0x1, P2 ;  /* 0x000000095d5d7c11 */ /* 0x000fcc00090f0c5e */
[----:B------:R-:W5:Y:S03]  /*25f0*/  LDG.E.128 R92, desc[UR36][R92.64] ;  /* 0x000000245c5c7981 */ /* 0x000f66000c1e1d00 */
.L_x_2482:
[----:B------:R-:W-:Y:S05]  /*2600*/  BSYNC B1 ;  /* 0x0000000000017941 */ /* 0x000fea0003800000 */
.L_x_2481:
[----:B------:R-:W-:Y:S01]  /*2610*/  BSSY B1, `(.L_x_2483) ;  /* 0x000000d000017945 */ /* 0x000fe20003800000 */
[----:B------:R-:W-:-:S03]  /*2620*/  LEA R148, R149, R146, 0x2 ;  /* 0x0000009295947211 */ /* 0x000fc600078e10ff */
        /* <DEDUP_REMOVED lines=11> */
.L_x_2484:
[----:B------:R-:W-:Y:S05]  /*26e0*/  BSYNC B1 ;  /* 0x0000000000017941 */ /* 0x000fea0003800000 */
.L_x_2483:
        /* <DEDUP_REMOVED lines=13> */
.L_x_2486:
[----:B------:R-:W-:Y:S05]  /*27c0*/  BSYNC B1 ;  /* 0x0000000000017941 */ /* 0x000fea0003800000 */
.L_x_2485:
        /* <DEDUP_REMOVED lines=13> */
.L_x_2488:
[----:B------:R-:W-:Y:S05]  /*28a0*/  BSYNC B1 ;  /* 0x0000000000017941 */ /* 0x000fea0003800000 */
.L_x_2487:
[----:B------:R-:W-:Y:S01]  /*28b0*/  BSSY B1, `(.L_x_2489) ;  /* 0x000000d000017945 */ /* 0x000fe20003800000 */
[----:B------:R-:W-:-:S03]  /*28c0*/  IMAD R148, R149, 0x7, R146 ;  /* 0x0000000795947824 */ /* 0x000fc600078e0292 */
[----:B------:R-:W-:Y:S05]  /*28d0*/  @P1 BRA `(.L_x_2490) ;  /* 0x0000000000281947 */ /* 0x000fea0003800000 */
[----:B------:R-:W-:Y:S02]  /*28e0*/  SHF.L.U32 R152, R148, 0x3, RZ ;  /* 0x0000000394987819 */ /* 0x000fe400000006ff */
        /* <DEDUP_REMOVED lines=9> */
.L_x_2490:
[----:B------:R-:W-:Y:S05]  /*2980*/  BSYNC B1 ;  /* 0x0000000000017941 */ /* 0x000fea0003800000 */
.L_x_2489:
[----:B------:R-:W-:Y:S01]  /*2990*/  BSSY B1, `(.L_x_2491) ;  /* 0x000000d000017945 */ /* 0x000fe20003800000 */
[----:B------:R-:W-:-:S03]  /*29a0*/  IMAD.IADD R148, R148, 0x1, R149 ;  /* 0x0000000194947824 */ /* 0x000fc600078e0295 */
        /* <DEDUP_REMOVED lines=11> */
.L_x_2492:
[----:B------:R-:W-:Y:S05]  /*2a60*/  BSYNC B1 ;  /* 0x0000000000017941 */ /* 0x000fea0003800000 */
.L_x_2491:
[----:B------:R-:W-:Y:S04]  /*2a70*/  BSSY B1, `(.L_x_2493) ;  /* 0x000000d000017945 */ /* 0x000fe80003800000 */
[----:B------:R-:W-:Y:S05]  /*2a80*/  @P1 BRA `(.L_x_2494) ;  /* 0x00000000002c1947 */ /* 0x000fea0003800000 */
[----:B------:R-:W-:Y:S01]  /*2a90*/  IMAD.IADD R116, R148, 0x1, R149 ;  /* 0x0000000194747824 */ /* 0x000fe200078e0295 */
[----:B------:R-:W-:-:S04]  /*2aa0*/  CS2R R118, SRZ ;  /* 0x0000000000767805 */ /* 0x000fc8000001ff00 */
[----:B------:R-:W-:Y:S02]  /*2ab0*/  SHF.L.U32 R148, R116, 0x3, RZ ;  /* 0x0000000374947819 */ /* 0x000fe400000006ff */
        /* <DEDUP_REMOVED lines=8> */
.L_x_2494:
[----:B------:R-:W-:Y:S05]  /*2b40*/  BSYNC B1 ;  /* 0x0000000000017941 */ /* 0x000fea0003800000 */
.L_x_2493:
[----:B------:R-:W-:Y:S01]  /*2b50*/  BSSY B1, `(.L_x_2495) ;  /* 0x000000e000017945 */ /* 0x000fe20003800000 */
[C-C-:B------:R-:W-:Y:S02]  /*2b60*/  IMAD R148, R149.reuse, 0xd, R146.reuse ;  /* 0x0000000d95947824 */ /* 0x140fe400078e0292 */
[----:B------:R-:W-:Y:S01]  /*2b70*/  IMAD R146, R149, 0xa, R146 ;  /* 0x0000000a95927824 */ /* 0x000fe200078e0292 */
[----:B------:R-:W-:Y:S06]  /*2b80*/  @P1 BRA `(.L_x_2496) ;  /* 0x0000000000281947 */ /* 0x000fec0003800000 */
        /* <DEDUP_REMOVED lines=10> */
.L_x_2496:
[----:B------:R-:W-:Y:S05]  /*2c30*/  BSYNC B1 ;  /* 0x0000000000017941 */ /* 0x000fea0003800000 */
.L_x_2495:
        /* <DEDUP_REMOVED lines=13> */
.L_x_2498:
[----:B------:R-:W-:Y:S05]  /*2d10*/  BSYNC B1 ;  /* 0x0000000000017941 */ /* 0x000fea0003800000 */
.L_x_2497:
        /* <DEDUP_REMOVED lines=13> */
.L_x_2500:
[----:B------:R-:W-:Y:S05]  /*2df0*/  BSYNC B1 ;  /* 0x0000000000017941 */ /* 0x000fea0003800000 */
.L_x_2499:
        /* <DEDUP_REMOVED lines=13> */
.L_x_2502:
[----:B------:R-:W-:Y:S05]  /*2ed0*/  BSYNC B1 ;  /* 0x0000000000017941 */ /* 0x000fea0003800000 */
.L_x_2501:
        /* <DEDUP_REMOVED lines=13> */
.L_x_2504:
[----:B------:R-:W-:Y:S05]  /*2fb0*/  BSYNC B1 ;  /* 0x0000000000017941 */ /* 0x000fea0003800000 */
.L_x_2503:
[----:B------:R-:W-:Y:S04]  /*2fc0*/  BSSY B1, `(.L_x_2505) ;  /* 0x000000c000017945 */ /* 0x000fe80003800000 */
        /* <DEDUP_REMOVED lines=11> */
.L_x_2506:
[----:B------:R-:W-:Y:S05]  /*3080*/  BSYNC B1 ;  /* 0x0000000000017941 */ /* 0x000fea0003800000 */
.L_x_2505:
[----:B------:R-:W-:Y:S04]  /*3090*/  BSSY B1, `(.L_x_2507) ;  /* 0x0000067000017945 */ /* 0x000fe80003800000 */
[----:B------:R-:W-:Y:S05]  /*30a0*/  @P1 BRA `(.L_x_2508) ;  /* 0x0000000400941947 */ /* 0x000fea0003800000 */
[----:B------:R-:W-:Y:S01]  /*30b0*/  ISETP.NE.U32.AND P1, PT, RZ, UR12, PT ;  /* 0x0000000cff007c0c */ /* 0x000fe2000bf25070 */
[----:B------:R-:W1:Y:S03]  /*30c0*/  LDC.64 R146, c[0x0][0x2d8] ;  /* 0x0000b600ff927b82 */ /* 0x000e660000000a00 */
[----:B------:R-:W-:-:S13]  /*30d0*/  ISETP.NE.AND.EX P2, PT, RZ, UR13, PT, P1 ;  /* 0x0000000dff007c0c */ /* 0x000fda000bf45310 */
[----:B------:R-:W2:Y:S01]  /*30e0*/  @P2 LDC R152, c[0x0][0x2d0] ;  /* 0x0000b400ff982b82 */ /* 0x000ea20000000800 */
[----:B-1----:R-:W-:-:S07]  /*30f0*/  ISETP.NE.U32.AND P1, PT, R146, RZ, PT ;  /* 0x000000ff9200720c */ /* 0x002fce0003f25070 */
[----:B------:R-:W1:Y:S01]  /*3100*/  @P2 LDC.64 R148, c[0x0][0x2c8] ;  /* 0x0000b200ff942b82 */ /* 0x000e620000000a00 */
[----:B------:R-:W-:Y:S01]  /*3110*/  ISETP.NE.AND.EX P1, PT, R147, RZ, PT, P1 ;  /* 0x000000ff9300720c */ /* 0x000fe20003f25310 */
[----:B--2---:R-:W-:-:S04]  /*3120*/  @P2 IMAD R147, R19, R152, R17 ;  /* 0x0000009813932224 */ /* 0x004fc800078e0211 */
[----:B------:R-:W-:-:S08]  /*3130*/  @P2 IMAD R153, R147, R152, R150 ;  /* 0x0000009893992224 */ /* 0x000fd000078e0296 */
[----:B------:R-:W2:Y:S01]  /*3140*/  @P1 LDC.64 R146, c[0x0][0x2d8] ;  /* 0x0000b600ff921b82 */ /* 0x000ea20000000a00 */
[----:B-1----:R-:W-:-:S06]  /*3150*/  @P2 IMAD.WIDE R148, R153, 0x2, R148 ;  /* 0x0000000299942825 */ /* 0x002fcc00078e0294 */
[----:B------:R1:W3:Y:S01]  /*3160*/  @P2 LDG.E.U16 R148, desc[UR36][R148.64] ;  /* 0x0000002494942981 */ /* 0x0002e2000c1e1500 */
[----:B--2---:R-:W-:-:S06]  /*3170*/  @P1 IMAD.WIDE R146, R19, 0x2, R146 ;  /* 0x0000000213921825 */ /* 0x004fcc00078e0292 */
[----:B------:R2:W4:Y:S01]  /*3180*/  @P1 LDG.E.U16 R146, desc[UR36][R146.64] ;  /* 0x0000002492921981 */ /* 0x000522000c1e1500 */
[----:B-1---5:R-:W-:Y:S01]  /*3190*/  HFMA2.MMA R149, R5, R81, -RZ ;  /* 0x0000005105957235 */ /* 0x022fe200001000ff */
[----:B------:R-:W1:Y:S01]  /*31a0*/  S2UR UR5, SR_CgaCtaId ;  /* 0x00000000000579c3 */ /* 0x000e620000008800 */
[----:B------:R-:W-:Y:S01]  /*31b0*/  @P1 ISETP.GE.AND P3, PT, R150, R151, PT ;  /* 0x000000979600120c */ /* 0x000fe20003f66270 */
[----:B------:R-:W-:Y:S02]  /*31c0*/  UMOV UR4, 0x400 ;  /* 0x0000040000047882 */ /* 0x000fe40000000000 */
[----:B------:R-:W-:Y:S01]  /*31d0*/  UIADD3 UR4, UR4, 0x140, URZ ;  /* 0x0000014004047890 */ /* 0x000fe2000fffe03f */
[----:B--2---:R-:W-:-:S04]  /*31e0*/  HMUL2 R147, R4, R80 ;  /* 0x0000005004937232 */ /* 0x004fc80000000000 */
[----:B0-----:R-:W-:Y:S02]  /*31f0*/  HFMA2 R149, R9, R85, R149 ;  /* 0x0000005509957231 */ /* 0x001fe40000000095 */
[----:B------:R-:W-:Y:S02]  /*3200*/  HFMA2.MMA R147, R8, R84, R147 ;  /* 0x0000005408937235 */ /* 0x000fe40000000093 */
[----:B------:R-:W-:-:S04]  /*3210*/  HFMA2 R149, R13, R89, R149 ;  /* 0x000000590d957231 */ /* 0x000fc80000000095 */
[----:B------:R-:W-:Y:S02]  /*3220*/  HFMA2 R149, R29, R93, R149 ;  /* 0x0000005d1d957231 */ /* 0x000fe40000000095 */
[----:B------:R-:W-:Y:S02]  /*3230*/  HFMA2.MMA R147, R12, R88, R147 ;  /* 0x000000580c937235 */ /* 0x000fe40000000093 */
[----:B------:R-:W-:Y:S01]  /*3240*/  HFMA2 R149, R33, R97, R149 ;  /* 0x0000006121957231 */ /* 0x000fe20000000095 */
[----:B-1----:R-:W-:-:S03]  /*3250*/  ULEA UR4, UR5, UR4, 0x18 ;  /* 0x0000000405047291 */ /* 0x002fc6000f8ec03f */
[----:B------:R-:W-:Y:S02]  /*3260*/  HFMA2 R149, R37, R101, R149 ;  /* 0x0000006525957231 */ /* 0x000fe40000000095 */
[----:B------:R-:W-:Y:S02]  /*3270*/  HFMA2.MMA R147, R28, R92, R147 ;  /* 0x0000005c1c937235 */ /* 0x000fe40000000093 */
[----:B------:R-:W-:-:S04]  /*3280*/  HFMA2 R149, R41, R105, R149 ;  /* 0x0000006929957231 */ /* 0x000fc80000000095 */
        /* <DEDUP_REMOVED lines=13> */
[----:B------:R-:W-:-:S08]  /*3360*/  HFMA2.MMA R147, R48, R112, R147 ;  /* 0x0000007030937235 */ /* 0x000fd00000000093 */
[----:B------:R-:W-:-:S08]  /*3370*/  HFMA2.MMA R147, R52, R116, R147 ;  /* 0x0000007434937235 */ /* 0x000fd00000000093 */
[----:B------:R-:W-:-:S08]  /*3380*/  HFMA2.MMA R147, R56, R120, R147 ;  /* 0x0000007838937235 */ /* 0x000fd00000000093 */
[----:B------:R-:W-:-:S08]  /*3390*/  HFMA2.MMA R147, R60, R124, R147 ;  /* 0x0000007c3c937235 */ /* 0x000fd00000000093 */
[----:B------:R-:W-:-:S08]  /*33a0*/  HFMA2.MMA R147, R64, R128, R147 ;  /* 0x0000008040937235 */ /* 0x000fd00000000093 */
[----:B------:R-:W-:-:S08]  /*33b0*/  HFMA2.MMA R147, R68, R132, R147 ;  /* 0x0000008444937235 */ /* 0x000fd00000000093 */
[----:B------:R-:W-:-:S08]  /*33c0*/  HFMA2.MMA R147, R72, R136, R147 ;  /* 0x0000008848937235 */ /* 0x000fd00000000093 */
[----:B------:R-:W-:-:S10]  /*33d0*/  HFMA2.MMA R147, R76, R140, R147 ;  /* 0x0000008c4c937235 */ /* 0x000fd40000000093 */
[----:B------:R-:W-:Y:S02]  /*33e0*/  HADD2 R147, R147, R149 ;  /* 0x0000009593937230 */ /* 0x000fe40000000000 */
[----:B------:R-:W-:-:S06]  /*33f0*/  HMUL2 R149, R6, R82 ;  /* 0x0000005206957232 */ /* 0x000fcc0000000000 */
        /* <DEDUP_REMOVED lines=32> */
[----:B------:R-:W-:Y:S01]  /*3600*/  HFMA2.MMA R147, R147, 1, 1, R149 ;  /* 0x3c003c0093937835 */ /* 0x000fe20000000095 */
[----:B---3--:R-:W-:-:S09]  /*3610*/  @P2 HADD2.F32 R148, -RZ, R148.H0_H0 ;  /* 0x20000094ff942230 */ /* 0x008fd20000004100 */
[--C-:B------:R-:W-:Y:S02]  /*3620*/  HADD2.F32 R149, -RZ, R147.reuse.H0_H0 ;  /* 0x20000093ff957230 */ /* 0x100fe40000004100 */
[----:B------:R-:W-:Y:S01]  /*3630*/  HADD2.F32 R152, -RZ, R147.H1_H1 ;  /* 0x30000093ff987230 */ /* 0x000fe20000004100 */
[----:B------:R-:W-:-:S04]  /*3640*/  @P1 SEL R147, R26, RZ, !P3 ;  /* 0x000000ff1a931207 */ /* 0x000fc80005800000 */
[----:B------:R-:W-:Y:S01]  /*3650*/  FADD.FTZ R149, R149, R152 ;  /* 0x0000009895957221 */ /* 0x000fe20000010000 */
[----:B------:R-:W-:-:S03]  /*3660*/  @P1 IADD3 R147, R147, R150, -R17 ;  /* 0x0000009693931210 */ /* 0x000fc60007ffe811 */
[----:B------:R-:W-:-:S04]  /*3670*/  FMUL.FTZ R149, R149, UR10 ;  /* 0x0000000a95957c20 */ /* 0x000fc80008410000 */
[----:B------:R-:W-:Y:S01]  /*3680*/  @P2 FADD.FTZ R149, R149, R148 ;  /* 0x0000009495952221 */ /* 0x000fe20000010000 */
[----:B------:R-:W-:Y:S01]  /*3690*/  @P1 I2FP.F32.S32 R148, R147 ;  /* 0x0000009300941245 */ /* 0x000fe20000201400 */
[----:B----4-:R-:W-:-:S05]  /*36a0*/  @P1 HADD2.F32 R146, -RZ, R146.H0_H0 ;  /* 0x20000092ff921230 */ /* 0x010fca0000004100 */
[----:B------:R-:W-:Y:S01]  /*36b0*/  @P1 FFMA.FTZ R149, R148, R146, R149 ;  /* 0x0000009294951223 */ /* 0x000fe20000010095 */
[----:B------:R-:W-:-:S04]  /*36c0*/  IMAD.IADD R146, R150, 0x1, -R24 ;  /* 0x0000000196927824 */ /* 0x000fc800078e0a18 */
[----:B------:R-:W-:Y:S02]  /*36d0*/  @!P0 FMNMX.FTZ R0, R0, R149, !PT ;  /* 0x0000009500008209 */ /* 0x000fe40007810000 */
[----:B------:R-:W-:-:S05]  /*36e0*/  LEA R146, R146, UR4, 0x2 ;  /* 0x0000000492927c11 */ /* 0x000fca000f8e10ff */
[----:B------:R1:W-:Y:S02]  /*36f0*/  STS [R146], R149 ;  /* 0x0000009592007388 */ /* 0x0003e40000000800 */
.L_x_2508:
[----:B------:R-:W-:Y:S05]  /*3700*/  BSYNC B1 ;  /* 0x0000000000017941 */ /* 0x000fea0003800000 */
.L_x_2507:
[----:B------:R-:W-:-:S04]  /*3710*/  IADD3 R150, R150, 0x100, RZ ;  /* 0x0000010096967810 */ /* 0x000fc80007ffe0ff */
[----:B------:R-:W-:-:S13]  /*3720*/  ISETP.GE.AND P0, PT, R150, R3, PT ;  /* 0x000000039600720c */ /* 0x000fda0003f06270 */
[----:B------:R-:W-:Y:S05]  /*3730*/  @!P0 BRA `(.L_x_2509) ;  /* 0xffffffe800748947 */ /* 0x000fea000383ffff */
.L_x_2474:
[----:B------:R-:W-:Y:S05]  /*3740*/  BSYNC B0 ;  /* 0x0000000000007941 */ /* 0x000fea0003800000 */
.L_x_2473:
[----:B------:R-:W4:Y:S01]  /*3750*/  SHFL.BFLY PT, R3, R0, 0x10, 0x1f ;  /* 0x0e001f0000037f89 */ /* 0x000f2200000e0000 */
[----:B------:R-:W-:Y:S01]  /*3760*/  ULDC UR6, c[0x0][0x284] ;  /* 0x0000a10000067ab9 */ /* 0x000fe20000000800 */
[----:B------:R-:W-:Y:S01]  /*3770*/  ULDC.64 UR8, c[0x0][0x2b0] ;  /* 0x0000ac0000087ab9 */ /* 0x000fe20000000a00 */
[----:B------:R-:W-:Y:S01]  /*3780*/  BSSY B0, `(.L_x_2510) ;  /* 0x0000048000007945 */ /* 0x000fe20003800000 */
[----:B----4-:R-:W-:Y:S02]  /*3790*/  FMNMX.FTZ R4, R3, R0, !PT ;  /* 0x0000000003047209 */ /* 0x010fe40007810000 */
[----:B------:R-:W4:Y:S03]  /*37a0*/  S2R R3, SR_TID.X ;  /* 0x0000000000037919 */ /* 0x000f260000002100 */
[----:B0-----:R-:W0:Y:S02]  /*37b0*/  SHFL.BFLY PT, R5, R4, 0x8, 0x1f ;  /* 0x0d001f0004057f89 */ /* 0x001e2400000e0000 */
[----:B0-----:R-:W-:-:S02]  /*37c0*/  FMNMX.FTZ R5, R4, R5, !PT ;  /* 0x0000000504057209 */ /* 0x001fc40007810000 */
[----:B----4-:R-:W-:-:S03]  /*37d0*/  SHF.R.S32.HI R8, RZ, 0x1f, R3 ;  /* 0x0000001fff087819 */ /* 0x010fc60000011403 */
[----:B------:R-:W0:Y:S01]  /*37e0*/  SHFL.BFLY PT, R6, R5, 0x4, 0x1f ;  /* 0x0c801f0005067f89 */ /* 0x000e2200000e0000 */
[----:B------:R-:W-:-:S04]  /*37f0*/  LEA.HI R9, R8, R3, RZ, 0x5 ;  /* 0x0000000308097211 */ /* 0x000fc800078f28ff */
[----:B------:R-:W-:-:S05]  /*3800*/  LOP3.LUT R10, R9, 0xffffffe0, RZ, 0xc0, !PT ;  /* 0xffffffe0090a7812 */ /* 0x000fca00078ec0ff */
[----:B------:R-:W-:-:S05]  /*3810*/  IMAD.IADD R10, R3, 0x1, -R10 ;  /* 0x00000001030a7824 */ /* 0x000fca00078e0a0a */
[C---:B------:R-:W-:Y:S02]  /*3820*/  ISETP.NE.AND P0, PT, R10.reuse, RZ, PT ;  /* 0x000000ff0a00720c */ /* 0x040fe40003f05270 */
[----:B------:R-:W-:Y:S02]  /*3830*/  ISETP.GT.AND P1, PT, R10, 0x7, PT ;  /* 0x000000070a00780c */ /* 0x000fe40003f24270 */
[----:B0-----:R-:W-:-:S05]  /*3840*/  FMNMX.FTZ R6, R5, R6, !PT ;  /* 0x0000000605067209 */ /* 0x001fca0007810000 */
[----:B-1----:R-:W0:Y:S04]  /*3850*/  SHFL.BFLY PT, R7, R6, 0x2, 0x1f ;  /* 0x0c401f0006077f89 */ /* 0x002e2800000e0000 */
[----:B------:R-:W-:Y:S02]  /*3860*/  @!P0 MOV R4, 0x400 ;  /* 0x0000040000048802 */ /* 0x000fe40000000f00 */
[----:B------:R-:W-:Y:S01]  /*3870*/  @!P0 SHF.R.S32.HI R9, RZ, 0x5, R9 ;  /* 0x00000005ff098819 */ /* 0x000fe20000011409 */
[----:B------:R-:W1:Y:S01]  /*3880*/  @!P0 S2R R11, SR_CgaCtaId ;  /* 0x00000000000b8919 */ /* 0x000e620000008800 */
[----:B------:R-:W-:Y:S01]  /*3890*/  @!P1 MOV R5, 0x400 ;  /* 0x0000040000059802 */ /* 0x000fe20000000f00 */
[----:B------:R-:W4:Y:S01]  /*38a0*/  @!P1 S2R R12, SR_CgaCtaId ;  /* 0x00000000000c9919 */ /* 0x000f220000008800 */
[----:B0-----:R-:W-:-:S05]  /*38b0*/  FMNMX.FTZ R7, R6, R7, !PT ;  /* 0x0000000706077209 */ /* 0x001fca0007810000 */
[----:B------:R-:W0:Y:S01]  /*38c0*/  SHFL.BFLY PT, R0, R7, 0x1, 0x1f ;  /* 0x0c201f0007007f89 */ /* 0x000e2200000e0000 */
[----:B-1----:R-:W-:-:S04]  /*38d0*/  @!P0 LEA R4, R11, R4, 0x18 ;  /* 0x000000040b048211 */ /* 0x002fc800078ec0ff */
[----:B------:R-:W-:Y:S02]  /*38e0*/  @!P0 LEA R9, R9, R4, 0x2 ;  /* 0x0000000409098211 */ /* 0x000fe400078e10ff */
[----:B----4-:R-:W-:Y:S02]  /*38f0*/  @!P1 LEA R5, R12, R5, 0x18 ;  /* 0x000000050c059211 */ /* 0x010fe400078ec0ff */
[----:B------:R-:W-:-:S03]  /*3900*/  MOV R4, 0xff7fffff ;  /* 0xff7fffff00047802 */ /* 0x000fc60000000f00 */
[----:B------:R-:W-:Y:S01]  /*3910*/  @!P1 IMAD R10, R10, 0x4, R5 ;  /* 0x000000040a0a9824 */ /* 0x000fe200078e0205 */
[----:B0-----:R-:W-:-:S05]  /*3920*/  @!P0 FMNMX.FTZ R0, R7, R0, !PT ;  /* 0x0000000007008209 */ /* 0x001fca0007810000 */
[----:B------:R0:W-:Y:S01]  /*3930*/  @!P0 STS [R9], R0 ;  /* 0x0000000009008388 */ /* 0x0001e20000000800 */
[----:B------:R-:W-:Y:S01]  /*3940*/  BAR.SYNC.DEFER_BLOCKING 0x0 ;  /* 0x0000000000007b1d */ /* 0x000fe20000010000 */
[----:B0-----:R-:W-:-:S05]  /*3950*/  HFMA2.MMA R0, -RZ, RZ, 0, 0 ;  /* 0x00000000ff007435 */ /* 0x001fca00000001ff */
[----:B------:R-:W0:Y:S04]  /*3960*/  @!P1 LDS R4, [R10] ;  /* 0x000000000a049984 */ /* 0x000e280000000800 */
[----:B0-----:R-:W0:Y:S02]  /*3970*/  SHFL.BFLY PT, R5, R4, 0x4, 0x1f ;  /* 0x0c801f0004057f89 */ /* 0x001e2400000e0000 */
[----:B0-----:R-:W-:-:S05]  /*3980*/  FMNMX.FTZ R5, R5, R4, !PT ;  /* 0x0000000405057209 */ /* 0x001fca0007810000 */
[----:B------:R-:W0:Y:S02]  /*3990*/  SHFL.BFLY PT, R6, R5, 0x2, 0x1f ;  /* 0x0c401f0005067f89 */ /* 0x000e2400000e0000 */
[----:B0-----:R-:W-:-:S05]  /*39a0*/  FMNMX.FTZ R6, R5, R6, !PT ;  /* 0x0000000605067209 */ /* 0x001fca0007810000 */
[----:B------:R-:W0:Y:S02]  /*39b0*/  SHFL.BFLY PT, R7, R6, 0x1, 0x1f ;  /* 0x0c201f0006077f89 */ /* 0x000e2400000e0000 */
[----:B0-----:R-:W-:Y:S01]  /*39c0*/  FMNMX.FTZ R7, R6, R7, !PT ;  /* 0x0000000706077209 */ /* 0x001fe20007810000 */
[----:B------:R-:W-:-:S04]  /*39d0*/  IMAD.IADD R6, R24, 0x1, R3 ;  /* 0x0000000118067824 */ /* 0x000fc800078e0203 */
[----:B------:R0:W1:Y:S01]  /*39e0*/  SHFL.IDX PT, R11, R7, RZ, 0x1f ;  /* 0x00001fff070b7589 */ /* 0x00006200000e0000 */
[----:B------:R-:W-:-:S13]  /*39f0*/  ISETP.GT.AND P1, PT, R6, R17, PT ;  /* 0x000000110600720c */ /* 0x000fda0003f24270 */
[----:B0-----:R-:W-:Y:S05]  /*3a00*/  @P1 BRA `(.L_x_2511) ;  /* 0x00000000007c1947 */ /* 0x001fea0003800000 */
[----:B------:R-:W0:Y:S01]  /*3a10*/  S2R R5, SR_CgaCtaId ;  /* 0x0000000000057919 */ /* 0x000e220000008800 */
[----:B------:R-:W-:Y:S01]  /*3a20*/  MOV R0, 0x400 ;  /* 0x0000040000007802 */ /* 0x000fe20000000f00 */
[----:B------:R-:W-:Y:S02]  /*3a30*/  ULDC.64 UR4, c[0x0][0x2b0] ;  /* 0x0000ac0000047ab9 */ /* 0x000fe40000000a00 */
[----:B------:R-:W-:Y:S02]  /*3a40*/  ISETP.NE.U32.AND P0, PT, RZ, UR4, PT ;  /* 0x00000004ff007c0c */ /* 0x000fe4000bf05070 */
[----:B------:R-:W-:Y:S02]  /*3a50*/  VIADD R0, R0, 0x140 ;  /* 0x0000014000007836 */ /* 0x000fe40000000000 */
[----:B------:R-:W-:-:S03]  /*3a60*/  ISETP.NE.AND.EX P0, PT, RZ, UR5, PT, P0 ;  /* 0x00000005ff007c0c */ /* 0x000fc6000bf05300 */
[----:B0-----:R-:W-:Y:S02]  /*3a70*/  LEA R9, R5, R0, 0x18 ;  /* 0x0000000005097211 */ /* 0x001fe400078ec0ff */
[----:B------:R-:W-:-:S08]  /*3a80*/  MOV R0, RZ ;  /* 0x000000ff00007202 */ /* 0x000fd00000000f00 */
.L_x_2515:
[----:B0-----:R-:W-:Y:S01]  /*3a90*/  IMAD.IADD R4, R6, 0x1, -R24 ;  /* 0x0000000106047824 */ /* 0x001fe200078e0a18 */
        /* <DEDUP_REMOVED lines=8> */
[----:B------:R-:W4:Y:S02]  /*3b20*/  LDG.E.U8 R4, desc[UR36][R4.64] ;  /* 0x0000002404047981 */ /* 0x000f24000c1e1100 */
[----:B----4-:R-:W-:-:S13]  /*3b30*/  ISETP.NE.AND P2, PT, R4, RZ, PT ;  /* 0x000000ff0400720c */ /* 0x010fda0003f45270 */
[----:B------:R-:W-:Y:S01]  /*3b40*/  @P2 IMAD.MOV.U32 R7, RZ, RZ, RZ ;  /* 0x000000ffff072224 */ /* 0x000fe200078e00ff */
[----:B------:R-:W-:Y:S06]  /*3b50*/  @P2 BRA `(.L_x_2514) ;  /* 0x0000000000102947 */ /* 0x000fec0003800000 */
.L_x_2513:
[----:B------:R-:W1:Y:S02]  /*3b60*/  LDS R4, [R10] ;  /* 0x000000000a047984 */ /* 0x000e640000000800 */
[----:B-1----:R-:W-:-:S04]  /*3b70*/  FADD.FTZ R4, -R11, R4 ;  /* 0x000000040b047221 */ /* 0x002fc80000010100 */
[----:B------:R-:W-:-:S04]  /*3b80*/  FMUL.FTZ R4, R4, 1.4426950216293334961 ;  /* 0x3fb8aa3b04047820 */ /* 0x000fc80000410000 */
[----:B------:R0:W4:Y:S03]  /*3b90*/  MUFU.EX2 R7, R4 ;  /* 0x0000000400077308 */ /* 0x0001260000000800 */
.L_x_2514:
[----:B------:R-:W-:Y:S05]  /*3ba0*/  BSYNC B1 ;  /* 0x0000000000017941 */ /* 0x000fea0003800000 */
.L_x_2512:
[----:B----4-:R4:W-:Y:S01]  /*3bb0*/  STS [R10], R7 ;  /* 0x000000070a007388 */ /* 0x0109e20000000800 */
[----:B------:R-:W-:Y:S01]  /*3bc0*/  IADD3 R6, R6, 0x100, RZ ;  /* 0x0000010006067810 */ /* 0x000fe20007ffe0ff */
[----:B------:R-:W-:-:S03]  /*3bd0*/  FADD.FTZ R0, R7, R0 ;  /* 0x0000000007007221 */ /* 0x000fc60000010000 */
[----:B------:R-:W-:-:S13]  /*3be0*/  ISETP.GT.AND P2, PT, R6, R17, PT ;  /* 0x000000110600720c */ /* 0x000fda0003f44270 */
[----:B----4-:R-:W-:Y:S05]  /*3bf0*/  @!P2 BRA `(.L_x_2515) ;  /* 0xfffffffc00a4a947 */ /* 0x010fea000383ffff */
.L_x_2511:
[----:B------:R-:W-:Y:S05]  /*3c00*/  BSYNC B0 ;  /* 0x0000000000007941 */ /* 0x000fea0003800000 */
.L_x_2510:
[----:B------:R-:W4:Y:S01]  /*3c10*/  SHFL.BFLY PT, R5, R0, 0x10, 0x1f ;  /* 0x0e001f0000057f89 */ /* 0x000f2200000e0000 */
[----:B------:R-:W-:Y:S01]  /*3c20*/  LOP3.LUT P0, R6, R3, 0x1f, RZ, 0xc0, !PT ;  /* 0x0000001f03067812 */ /* 0x000fe2000780c0ff */
[----:B------:R-:W0:Y:S01]  /*3c30*/  S2UR UR5, SR_CgaCtaId ;  /* 0x00000000000579c3 */ /* 0x000e220000008800 */
[----:B------:R-:W-:Y:S01]  /*3c40*/  UMOV UR4, 0x400 ;  /* 0x0000040000047882 */ /* 0x000fe20000000000 */
[----:B------:R-:W-:Y:S01]  /*3c50*/  BSSY B0, `(.L_x_2516) ;  /* 0x0000045000007945 */ /* 0x000fe20003800000 */
[----:B------:R-:W-:-:S05]  /*3c60*/  ISETP.GT.U32.AND P2, PT, R6, 0x7, PT ;  /* 0x000000070600780c */ /* 0x000fca0003f44070 */
[----:B------:R-:W2:Y:S04]  /*3c70*/  LDC R10, c[0x0][0x29c] ;  /* 0x0000a700ff0a7b82 */ /* 0x000ea80000000800 */
[----:B------:R-:W-:-:S04]  /*3c80*/  VOTEU.ALL UP0, P0 ;  /* 0x00000000003f7886 */ /* 0x000fc80000000000 */
[----:B-1----:R-:W1:Y:S01]  /*3c90*/  @!P2 S2R R11, SR_CgaCtaId ;  /* 0x00000000000ba919 */ /* 0x002e620000008800 */
[----:B------:R-:W2:Y:S01]  /*3ca0*/  LDC R13, c[0x0][0x284] ;  /* 0x0000a100ff0d7b82 */ /* 0x000ea20000000800 */
[----:B----4-:R-:W-:Y:S01]  /*3cb0*/  FADD.FTZ R5, R5, R0 ;  /* 0x0000000005057221 */ /* 0x010fe20000010000 */
[----:B------:R-:W-:Y:S01]  /*3cc0*/  @!P0 SHF.R.U32.HI R0, RZ, 0x3, R3 ;  /* 0x00000003ff008819 */ /* 0x000fe20000011603 */
[----:B0-----:R-:W-:Y:S02]  /*3cd0*/  @!UP0 ULEA UR6, UR5, UR4, 0x18 ;  /* 0x0000000405068291 */ /* 0x001fe4000f8ec03f */
[----:B------:R-:W-:Y:S01]  /*3ce0*/  UIADD3 UR4, UR4, 0x140, URZ ;  /* 0x0000014004047890 */ /* 0x000fe2000fffe03f */
[----:B------:R-:W0:Y:S01]  /*3cf0*/  SHFL.BFLY PT, R2, R5, 0x8, 0x1f ;  /* 0x0d001f0005027f89 */ /* 0x000e2200000e0000 */
[----:B------:R-:W-:Y:S02]  /*3d00*/  @!P0 LOP3.LUT R0, R0, 0x1ffffffc, RZ, 0xc0, !PT ;  /* 0x1ffffffc00008812 */ /* 0x000fe400078ec0ff */
[----:B------:R-:W-:Y:S01]  /*3d10*/  ULEA UR4, UR5, UR4, 0x18 ;  /* 0x0000000405047291 */ /* 0x000fe2000f8ec03f */
[----:B0-----:R-:W-:-:S05]  /*3d20*/  FADD.FTZ R2, R5, R2 ;  /* 0x0000000205027221 */ /* 0x001fca0000010000 */
[----:B------:R-:W0:Y:S02]  /*3d30*/  SHFL.BFLY PT, R7, R2, 0x4, 0x1f ;  /* 0x0c801f0002077f89 */ /* 0x000e2400000e0000 */
[----:B0-----:R-:W-:Y:S01]  /*3d40*/  FADD.FTZ R7, R2, R7 ;  /* 0x0000000702077221 */ /* 0x001fe20000010000 */
[----:B------:R-:W-:-:S04]  /*3d50*/  @!P2 MOV R2, 0x400 ;  /* 0x000004000002a802 */ /* 0x000fc80000000f00 */
[----:B------:R-:W0:Y:S01]  /*3d60*/  SHFL.BFLY PT, R4, R7, 0x2, 0x1f ;  /* 0x0c401f0007047f89 */ /* 0x000e2200000e0000 */
[----:B-1----:R-:W-:-:S05]  /*3d70*/  @!P2 LEA R11, R11, R2, 0x18 ;  /* 0x000000020b0ba211 */ /* 0x002fca00078ec0ff */
[----:B------:R-:W-:Y:S02]  /*3d80*/  @!P2 IMAD R6, R6, 0x4, R11 ;  /* 0x000000040606a824 */ /* 0x000fe400078e020b */
[----:B0-----:R-:W-:-:S05]  /*3d90*/  FADD.FTZ R4, R7, R4 ;  /* 0x0000000407047221 */ /* 0x001fca0000010000 */
[----:B------:R-:W0:Y:S02]  /*3da0*/  SHFL.BFLY PT, R9, R4, 0x1, 0x1f ;  /* 0x0c201f0004097f89 */ /* 0x000e2400000e0000 */
[----:B0-----:R-:W-:Y:S01]  /*3db0*/  FADD.FTZ R9, R4, R9 ;  /* 0x0000000904097221 */ /* 0x001fe20000010000 */
[----:B--2---:R-:W-:-:S04]  /*3dc0*/  VIMNMX R4, R13, R10, PT ;  /* 0x0000000a0d047248 */ /* 0x004fc80003fe0100 */
[----:B------:R-:W-:Y:S01]  /*3dd0*/  @!P0 STS [R0+UR6+0x20], R9 ;  /* 0x0000200900008988 */ /* 0x000fe20008000806 */
[----:B------:R-:W-:Y:S01]  /*3de0*/  ULDC.U8 UR6, c[0x0][0x31c] ;  /* 0x0000c70000067ab9 */ /* 0x000fe20000000000 */
[----:B------:R-:W-:Y:S01]  /*3df0*/  IADD3 R4, R4, 0x4, RZ ;  /* 0x0000000404047810 */ /* 0x000fe20007ffe0ff */
[----:B------:R-:W-:Y:S01]  /*3e00*/  BAR.SYNC.DEFER_BLOCKING 0x0 ;  /* 0x0000000000007b1d */ /* 0x000fe20000010000 */
[----:B------:R-:W-:Y:S02]  /*3e10*/  ISETP.NE.AND P0, PT, RZ, UR6, PT ;  /* 0x00000006ff007c0c */ /* 0x000fe4000bf05270 */
[----:B------:R-:W-:-:S03]  /*3e20*/  SHF.R.S32.HI R7, RZ, 0x1f, R4 ;  /* 0x0000001fff077819 */ /* 0x000fc60000011404 */
[----:B------:R-:W-:Y:S01]  /*3e30*/  ULDC.64 UR6, c[0x0][0x310] ;  /* 0x0000c40000067ab9 */ /* 0x000fe20000000a00 */
[----:B------:R-:W-:-:S07]  /*3e40*/  LEA.HI R4, R7, R4, RZ, 0x2 ;  /* 0x0000000407047211 */ /* 0x000fce00078f10ff */
[----:B------:R-:W0:Y:S01]  /*3e50*/  @P0 LDC R11, c[0x0][0x318] ;  /* 0x0000c600ff0b0b82 */ /* 0x000e220000000800 */
[----:B------:R-:W1:Y:S04]  /*3e60*/  @!P2 LDS R9, [R6+0x20] ;  /* 0x000020000609a984 */ /* 0x000e680000000800 */
[----:B-1----:R-:W1:Y:S02]  /*3e70*/  SHFL.BFLY PT, R2, R9, 0x4, 0x1f ;  /* 0x0c801f0009027f89 */ /* 0x002e6400000e0000 */
[----:B-1----:R-:W-:-:S05]  /*3e80*/  FADD.FTZ R2, R2, R9 ;  /* 0x0000000902027221 */ /* 0x002fca0000010000 */
[----:B------:R-:W1:Y:S02]  /*3e90*/  SHFL.BFLY PT, R5, R2, 0x2, 0x1f ;  /* 0x0c401f0002057f89 */ /* 0x000e6400000e0000 */
[----:B-1----:R-:W-:Y:S01]  /*3ea0*/  FADD.FTZ R5, R2, R5 ;  /* 0x0000000502057221 */ /* 0x002fe20000010000 */
[----:B0-----:R-:W-:-:S04]  /*3eb0*/  @P0 IMAD R2, R18, R11, R10 ;  /* 0x0000000b12020224 */ /* 0x001fc800078e020a */
[----:B------:R-:W0:Y:S01]  /*3ec0*/  SHFL.BFLY PT, R0, R5, 0x1, 0x1f ;  /* 0x0c201f0005007f89 */ /* 0x000e2200000e0000 */
[----:B------:R-:W-:Y:S02]  /*3ed0*/  @P0 IMAD R7, R2, R13, RZ ;  /* 0x0000000d02070224 */ /* 0x000fe400078e02ff */
[----:B------:R-:W-:-:S05]  /*3ee0*/  IMAD.SHL.U32 R2, R4, 0x4, RZ ;  /* 0x0000000404027824 */ /* 0x000fca00078e00ff */
[----:B------:R-:W-:Y:S01]  /*3ef0*/  LOP3.LUT R2, R2, 0xfffffff0, RZ, 0xc0, !PT ;  /* 0xfffffff002027812 */ /* 0x000fe200078ec0ff */
[----:B0-----:R-:W-:Y:S01]  /*3f00*/  FADD.FTZ R0, R5, R0 ;  /* 0x0000000005007221 */ /* 0x001fe20000010000 */
[----:B------:R-:W-:Y:S02]  /*3f10*/  CS2R R4, SRZ ;  /* 0x0000000000047805 */ /* 0x000fe4000001ff00 */
[--C-:B------:R-:W-:Y:S01]  /*3f20*/  @P0 SHF.R.S32.HI R5, RZ, 0x1f, R7.reuse ;  /* 0x0000001fff050819 */ /* 0x100fe20000011407 */
[----:B------:R-:W-:Y:S01]  /*3f30*/  @P0 IMAD.MOV.U32 R4, RZ, RZ, R7 ;  /* 0x000000ffff040224 */ /* 0x000fe200078e0007 */
[----:B------:R0:W1:Y:S02]  /*3f40*/  SHFL.IDX PT, R6, R0, RZ, 0x1f ;  /* 0x00001fff00067589 */ /* 0x00006400000e0000 */
[----:B0-----:R-:W-:Y:S01]  /*3f50*/  IADD3 R0, R2, UR4, RZ ;  /* 0x0000000402007c10 */ /* 0x001fe2000fffe0ff */
[----:B------:R-:W-:Y:S06]  /*3f60*/  @P1 BRA `(.L_x_2517) ;  /* 0x00000000004c1947 */ /* 0x000fec0003800000 */
[----:B-1----:R-:W-:Y:S01]  /*3f70*/  FADD.FTZ R6, R6, 9.9999999747524270788e-07 ;  /* 0x358637bd06067421 */ /* 0x002fe20000010000 */
[----:B------:R-:W-:-:S03]  /*3f80*/  IADD3 R9, R24, R3, RZ ;  /* 0x0000000318097210 */ /* 0x000fc60007ffe0ff */
[----:B------:R0:W1:Y:S04]  /*3f90*/  MUFU.RCP R11, R6 ;  /* 0x00000006000b7308 */ /* 0x0000680000001000 */
.L_x_2519:
[----:B01----:R-:W-:-:S05]  /*3fa0*/  IMAD.IADD R7, R9, 0x1, -R24 ;  /* 0x0000000109077824 */ /* 0x003fca00078e0a18 */
[C---:B0-----:R-:W-:Y:S02]  /*3fb0*/  LEA R6, R7.reuse, UR4, 0x2 ;  /* 0x0000000407067c11 */ /* 0x041fe4000f8e10ff */
[----:B------:R-:W-:-:S04]  /*3fc0*/  LEA R7, R7, R0, 0x1 ;  /* 0x0000000007077211 */ /* 0x000fc800078e08ff */
        /* <DEDUP_REMOVED lines=10> */
.L_x_2518:
[----:B------:R-:W-:-:S05]  /*4070*/  VIADD R9, R9, 0x100 ;  /* 0x0000010009097836 */ /* 0x000fca0000000000 */
[----:B------:R-:W-:-:S13]  /*4080*/  ISETP.GT.AND P1, PT, R9, R17, PT ;  /* 0x000000110900720c */ /* 0x000fda0003f24270 */
[----:B------:R-:W-:Y:S05]  /*4090*/  @!P1 BRA `(.L_x_2519) ;  /* 0xfffffffc00c09947 */ /* 0x000fea000383ffff */
.L_x_2517:
[----:B------:R-:W-:Y:S05]  /*40a0*/  BSYNC B0 ;  /* 0x0000000000007941 */ /* 0x000fea0003800000 */
.L_x_2516:
[----:B-1----:R-:W-:Y:S01]  /*40b0*/  SHF.R.S32.HI R6, RZ, 0x1f, R17 ;  /* 0x0000001fff067819 */ /* 0x002fe20000011411 */
[----:B------:R-:W-:Y:S01]  /*40c0*/  ULDC.64 UR6, c[0x0][0x240] ;  /* 0x0000900000067ab9 */ /* 0x000fe20000000a00 */
[----:B------:R-:W-:Y:S01]  /*40d0*/  LEA.HI R8, R8, R3, RZ, 0x4 ;  /* 0x0000000308087211 */ /* 0x000fe200078f20ff */
[----:B------:R-:W1:Y:S01]  /*40e0*/  LDC R45, c[0x0][0x284] ;  /* 0x0000a100ff2d7b82 */ /* 0x000e620000000800 */
[----:B------:R-:W-:Y:S02]  /*40f0*/  LEA.HI R6, R6, R17, RZ, 0x4 ;  /* 0x0000001106067211 */ /* 0x000fe400078f20ff */
[----:B------:R-:W-:Y:S02]  /*4100*/  LOP3.LUT R4, R8, 0xfffffff0, RZ, 0xc0, !PT ;  /* 0xfffffff008047812 */ /* 0x000fe400078ec0ff */
[----:B------:R-:W-:Y:S02]  /*4110*/  LOP3.LUT R6, R6, 0xfffffff0, RZ, 0xc0, !PT ;  /* 0xfffffff006067812 */ /* 0x000fe400078ec0ff */
[----:B------:R-:W-:-:S02]  /*4120*/  IADD3 R4, -R4, R3, RZ ;  /* 0x0000000304047210 */ /* 0x000fc40007ffe1ff */
[----:B------:R-:W-:Y:S01]  /*4130*/  SHF.R.S32.HI R25, RZ, 0x4, R8 ;  /* 0x00000004ff197819 */ /* 0x000fe20000011408 */
[----:B------:R-:W-:Y:S01]  /*4140*/  IMAD.IADD R6, R17, 0x1, -R6 ;  /* 0x0000000111067824 */ /* 0x000fe200078e0a06 */
[C---:B------:R-:W-:Y:S02]  /*4150*/  ISETP.GT.AND P5, PT, R4.reuse, 0x9, PT ;  /* 0x000000090400780c */ /* 0x040fe40003fa4270 */
[----:B------:R-:W-:Y:S02]  /*4160*/  ISETP.EQ.U32.AND P0, PT, RZ, UR6, PT ;  /* 0x00000006ff007c0c */ /* 0x000fe4000bf02070 */
[----:B------:R-:W-:Y:S02]  /*4170*/  ISETP.NE.OR P1, PT, R25, R6, P5 ;  /* 0x000000061900720c */ /* 0x000fe40002f25670 */
[----:B0-----:R-:W-:Y:S02]  /*4180*/  CS2R R6, SRZ ;  /* 0x0000000000067805 */ /* 0x001fe4000001ff00 */
[----:B------:R-:W-:-:S02]  /*4190*/  SHF.L.U32 R21, R4, 0x3, RZ ;  /* 0x0000000304157819 */ /* 0x000fc400000006ff */
[----:B------:R-:W-:-:S13]  /*41a0*/  ISETP.EQ.OR.EX P0, PT, RZ, UR7, P1, P0 ;  /* 0x00000007ff007c0c */ /* 0x000fda0008f02700 */
[----:B------:R-:W0:Y:S01]  /*41b0*/  @!P0 LDC.64 R8, c[0x0][0x240] ;  /* 0x00009000ff088b82 */ /* 0x000e220000000a00 */
[----:B------:R-:W-:Y:S01]  /*41c0*/  @!P0 IMAD R5, R19, 0x50, R21 ;  /* 0x0000005013058824 */ /* 0x000fe200078e0215 */
[----:B------:R-:W-:Y:S01]  /*41d0*/  BSSY B0, `(.L_x_2520) ;  /* 0x000015a000007945 */ /* 0x000fe20003800000 */
[----:B------:R-:W-:Y:S01]  /*41e0*/  IMAD.MOV.U32 R44, RZ, RZ, RZ ;  /* 0x000000ffff2c7224 */ /* 0x000fe200078e00ff */
[----:B------:R-:W-:Y:S02]  /*41f0*/  CS2R R42, SRZ ;  /* 0x00000000002a7805 */ /* 0x000fe4000001ff00 */
[----:B------:R-:W-:Y:S02]  /*4200*/  CS2R R40, SRZ ;  /* 0x0000000000287805 */ /* 0x000fe4000001ff00 */
[----:B------:R-:W-:Y:S02]  /*4210*/  MOV R37, RZ ;  /* 0x000000ff00257202 */ /* 0x000fe40000000f00 */
[----:B------:R-:W-:Y:S01]  /*4220*/  CS2R R38, SRZ ;  /* 0x0000000000267805 */ /* 0x000fe2000001ff00 */
[----:B-1---5:R-:W-:-:S02]  /*4230*/  IMAD R26, R18, R45, RZ ;  /* 0x0000002d121a7224 */ /* 0x022fc400078e02ff */
[----:B0-----:R-:W-:Y:S01]  /*4240*/  @!P0 IMAD.WIDE R8, R5, 0x2, R8 ;  /* 0x0000000205088825 */ /* 0x001fe200078e0208 */
[----:B------:R-:W-:-:S06]  /*4250*/  CS2R R4, SRZ ;  /* 0x0000000000047805 */ /* 0x000fcc000001ff00 */
[----:B------:R0:W5:Y:S01]  /*4260*/  @!P0 LDG.E.128 R4, desc[UR36][R8.64] ;  /* 0x0000002408048981 */ /* 0x000162000c1e1d00 */
[----:B------:R-:W-:Y:S06]  /*4270*/  BAR.SYNC.DEFER_BLOCKING 0x0 ;  /* 0x0000000000007b1d */ /* 0x000fec0000010000 */
[----:B------:R-:W-:Y:S05]  /*4280*/  @P5 BRA `(.L_x_2521) ;  /* 0x0000001400385947 */ /* 0x000fea0003800000 */
[----:B------:R-:W-:Y:S01]  /*4290*/  IMAD.IADD R36, R24, 0x1, R25 ;  /* 0x0000000118247824 */ /* 0x000fe200078e0219 */
[-C--:B------:R-:W-:Y:S01]  /*42a0*/  VIMNMX R58, R17, R45.reuse, PT ;  /* 0x0000002d113a7248 */ /* 0x080fe20003fe0100 */
[----:B------:R-:W-:Y:S01]  /*42b0*/  IMAD R20, R20, R45, R21 ;  /* 0x0000002d14147224 */ /* 0x000fe200078e0215 */
[----:B------:R-:W-:Y:S01]  /*42c0*/  BSSY B1, `(.L_x_2522) ;  /* 0x000009a000017945 */ /* 0x000fe20003800000 */
[----:B------:R-:W-:Y:S01]  /*42d0*/  HFMA2.MMA R44, -RZ, RZ, 0, 0 ;  /* 0x00000000ff2c7435 */ /* 0x000fe200000001ff */
[----:B------:R-:W-:Y:S02]  /*42e0*/  ISETP.GE.AND P0, PT, R36, R58, PT ;  /* 0x0000003a2400720c */ /* 0x000fe40003f06270 */
[----:B------:R-:W-:-:S11]  /*42f0*/  SHF.R.S32.HI R27, RZ, 0x1f, R20 ;  /* 0x0000001fff1b7819 */ /* 0x000fd60000011414 */
[----:B------:R-:W-:Y:S05]  /*4300*/  @P0 BRA `(.L_x_2523) ;  /* 0x0000000800540947 */ /* 0x000fea0003800000 */
[----:B0-----:R-:W-:Y:S01]  /*4310*/  IADD3 R8, -R24, -0x2, -R25 ;  /* 0xfffffffe18087810 */ /* 0x001fe20007ffe919 */
[----:B------:R-:W-:Y:S01]  /*4320*/  BSSY B2, `(.L_x_2524) ;  /* 0x0000034000027945 */ /* 0x000fe20003800000 */
[----:B------:R-:W-:Y:S02]  /*4330*/  LOP3.LUT R9, RZ, R58, RZ, 0x33, !PT ;  /* 0x0000003aff097212 */ /* 0x000fe400078e33ff */
[----:B------:R-:W-:Y:S02]  /*4340*/  CS2R R38, SRZ ;  /* 0x0000000000267805 */ /* 0x000fe4000001ff00 */
[----:B------:R-:W-:Y:S02]  /*4350*/  MOV R49, R36 ;  /* 0x0000002400317202 */ /* 0x000fe40000000f00 */
[----:B------:R-:W-:Y:S01]  /*4360*/  CS2R R42, SRZ ;  /* 0x00000000002a7805 */ /* 0x000fe2000001ff00 */
[----:B------:R-:W-:Y:S01]  /*4370*/  IMAD.MOV.U32 R37, RZ, RZ, RZ ;  /* 0x000000ffff257224 */ /* 0x000fe200078e00ff */
[----:B------:R-:W-:Y:S01]  /*4380*/  CS2R R40, SRZ ;  /* 0x0000000000287805 */ /* 0x000fe2000001ff00 */
[----:B------:R-:W-:Y:S01]  /*4390*/  IMAD.IADD R9, R8, 0x1, -R9 ;  /* 0x0000000108097824 */ /* 0x000fe200078e0a09 */
[----:B------:R-:W-:-:S04]  /*43a0*/  MOV R44, RZ ;  /* 0x000000ff002c7202 */ /* 0x000fc80000000f00 */
[C---:B------:R-:W-:Y:S02]  /*43b0*/  LEA.HI R8, R9.reuse, 0x1, RZ, 0x1c ;  /* 0x0000000109087811 */ /* 0x040fe400078fe0ff */
[----:B------:R-:W-:Y:S02]  /*43c0*/  ISETP.GE.U32.AND P0, PT, R9, 0x30, PT ;  /* 0x000000300900780c */ /* 0x000fe40003f06070 */
[----:B------:R-:W-:-:S13]  /*43d0*/  LOP3.LUT P2, R8, R8, 0x3, RZ, 0xc0, !PT ;  /* 0x0000000308087812 */ /* 0x000fda000784c0ff */
[----:B------:R-:W-:Y:S05]  /*43e0*/  @!P2 BRA `(.L_x_2525) ;  /* 0x00000000009ca947 */ /* 0x000fea0003800000 */
[----:B------:R-:W-:Y:S01]  /*43f0*/  IMAD R9, R36, 0x50, RZ ;  /* 0x0000005024097824 */ /* 0x000fe200078e02ff */
[----:B------:R-:W-:Y:S01]  /*4400*/  ULDC.64 UR6, c[0x0][0x250] ;  /* 0x0000940000067ab9 */ /* 0x000fe20000000a00 */
[----:B------:R-:W-:Y:S01]  /*4410*/  IMAD.MOV.U32 R12, RZ, RZ, R8 ;  /* 0x000000ffff0c7224 */ /* 0x000fe200078e0008 */
[----:B------:R-:W-:Y:S01]  /*4420*/  LEA R8, R25, R2, 0x1 ;  /* 0x0000000219087211 */ /* 0x000fe200078e08ff */
[----:B------:R-:W-:Y:S01]  /*4430*/  IMAD.MOV.U32 R39, RZ, RZ, RZ ;  /* 0x000000ffff277224 */ /* 0x000fe200078e00ff */
[----:B------:R-:W-:Y:S02]  /*4440*/  IADD3 R35, P2, R20, R9, RZ ;  /* 0x0000000914237210 */ /* 0x000fe40007f5e0ff */
[----:B------:R-:W-:Y:S01]  /*4450*/  MOV R49, R36 ;  /* 0x0000002400317202 */ /* 0x000fe20000000f00 */
[----:B------:R-:W-:Y:S01]  /*4460*/  VIADD R13, R8, UR4 ;  /* 0x00000004080d7c36 */ /* 0x000fe20008000000 */
[----:B------:R-:W-:Y:S02]  /*4470*/  LEA.HI.X.SX32 R10, R9, R27, 0x1, P2 ;  /* 0x0000001b090a7211 */ /* 0x000fe400010f0eff */
[----:B------:R-:W-:-:S04]  /*4480*/  LEA R32, P2, R35, UR6, 0x1 ;  /* 0x0000000623207c11 */ /* 0x000fc8000f8408ff */
[----:B------:R-:W-:-:S09]  /*4490*/  LEA.HI.X R35, R35, UR7, R10, 0x1, P2 ;  /* 0x0000000723237c11 */ /* 0x000fd200090f0c0a */
.L_x_2526:
[----:B------:R-:W-:Y:S01]  /*44a0*/  MOV R8, R32 ;  /* 0x0000002000087202 */ /* 0x000fe20000000f00 */
[----:B------:R-:W-:Y:S01]  /*44b0*/  IMAD.MOV.U32 R9, RZ, RZ, R35 ;  /* 0x000000ffff097224 */ /* 0x000fe200078e0023 */
[----:B------:R0:W1:Y:S05]  /*44c0*/  LDS.U16 R14, [R13] ;  /* 0x000000000d0e7984 */ /* 0x00006a0000000400 */
[----:B------:R-:W2:Y:S01]  /*44d0*/  LDG.E.128 R8, desc[UR36][R8.64] ;  /* 0x0000002408087981 */ /* 0x000ea2000c1e1d00 */
[----:B------:R-:W-:Y:S01]  /*44e0*/  IADD3 R12, R12, -0x1, RZ ;  /* 0xffffffff0c0c7810 */ /* 0x000fe20007ffe0ff */
[----:B------:R-:W-:Y:S01]  /*44f0*/  VIADD R49, R49, 0x10 ;  /* 0x0000001031317836 */ /* 0x000fe20000000000 */
[----:B------:R-:W-:-:S02]  /*4500*/  IADD3 R32, P3, R32, 0xa00, RZ ;  /* 0x00000a0020207810 */ /* 0x000fc40007f7e0ff */
[----:B------:R-:W-:Y:S02]  /*4510*/  ISETP.NE.AND P2, PT, R12, RZ, PT ;  /* 0x000000ff0c00720c */ /* 0x000fe40003f45270 */
[----:B0-----:R-:W-:Y:S01]  /*4520*/  IADD3 R13, R13, 0x20, RZ ;  /* 0x000000200d0d7810 */ /* 0x001fe20007ffe0ff */
[----:B------:R-:W-:Y:S02]  /*4530*/  IMAD.X R35, RZ, RZ, R35, P3 ;  /* 0x000000ffff237224 */ /* 0x000fe400018e0623 */
[----:B-1----:R-:W-:Y:S02]  /*4540*/  HADD2.F32 R14, -RZ, R14.H0_H0 ;  /* 0x2000000eff0e7230 */ /* 0x002fe40000004100 */
[----:B--2---:R-:W-:Y:S02]  /*4550*/  HADD2.F32 R33, -RZ, R10.H0_H0 ;  /* 0x2000000aff217230 */ /* 0x004fe40000004100 */
[----:B---3--:R-:W-:Y:S02]  /*4560*/  HADD2.F32 R30, -RZ, R11.H0_H0 ;  /* 0x2000000bff1e7230 */ /* 0x008fe40000004100 */
        /* <DEDUP_REMOVED lines=10> */
[----:B------:R-:W-:Y:S02]  /*4610*/  HADD2.F32 R11, -RZ, R11.H1_H1 ;  /* 0x3000000bff0b7230 */ /* 0x000fe40000004100 */
[C---:B------:R-:W-:Y:S01]  /*4620*/  FFMA.FTZ R37, R14.reuse, R28, R37 ;  /* 0x0000001c0e257223 */ /* 0x040fe20000010025 */
[C---:B------:R-:W-:Y:S02]  /*4630*/  FFMA.FTZ R41, R14.reuse, R10, R41 ;  /* 0x0000000a0e297223 */ /* 0x040fe40000010029 */
[----:B------:R-:W-:Y:S01]  /*4640*/  FFMA.FTZ R44, R14, R11, R44 ;  /* 0x0000000b0e2c7223 */ /* 0x000fe2000001002c */
[----:B------:R-:W-:Y:S06]  /*4650*/  @P2 BRA `(.L_x_2526) ;  /* 0xfffffffc00902947 */ /* 0x000fec000383ffff */
.L_x_2525:
[----:B------:R-:W-:Y:S05]  /*4660*/  BSYNC B2 ;  /* 0x0000000000027941 */ /* 0x000fea0003800000 */
.L_x_2524:
[----:B------:R-:W-:Y:S05]  /*4670*/  @!P0 BRA `(.L_x_2523) ;  /* 0x0000000400788947 */ /* 0x000fea0003800000 */
[C---:B------:R-:W-:Y:S01]  /*4680*/  IMAD R8, R49.reuse, 0x50, RZ ;  /* 0x0000005031087824 */ /* 0x040fe200078e02ff */
[----:B------:R-:W-:Y:S01]  /*4690*/  LEA R9, R49, R2, 0x1 ;  /* 0x0000000231097211 */ /* 0x000fe200078e08ff */
[----:B------:R-:W-:-:S03]  /*46a0*/  ULDC.64 UR6, c[0x0][0x250] ;  /* 0x0000940000067ab9 */ /* 0x000fc60000000a00 */
[----:B------:R-:W-:Y:S01]  /*46b0*/  IADD3 R57, P0, R20, R8, RZ ;  /* 0x0000000814397210 */ /* 0x000fe20007f1e0ff */
[----:B------:R-:W-:-:S03]  /*46c0*/  VIADD R9, R9, 0x40 ;  /* 0x0000004009097836 */ /* 0x000fc60000000000 */
[----:B------:R-:W-:Y:S01]  /*46d0*/  LEA.HI.X.SX32 R8, R8, R27, 0x1, P0 ;  /* 0x0000001b08087211 */ /* 0x000fe200000f0eff */
[----:B------:R-:W-:Y:S01]  /*46e0*/  IMAD R9, R24, -0x2, R9 ;  /* 0xfffffffe18097824 */ /* 0x000fe200078e0209 */
[----:B------:R-:W-:-:S04]  /*46f0*/  LEA R56, P0, R57, UR6, 0x1 ;  /* 0x0000000639387c11 */ /* 0x000fc8000f8008ff */
[----:B------:R-:W-:Y:S02]  /*4700*/  LEA.HI.X R57, R57, UR7, R8, 0x1, P0 ;  /* 0x0000000739397c11 */ /* 0x000fe400080f0c08 */
[----:B------:R-:W-:-:S07]  /*4710*/  IADD3 R48, R9, UR4, RZ ;  /* 0x0000000409307c10 */ /* 0x000fce000fffe0ff */
.L_x_2527:
[----:B------:R-:W-:Y:S01]  /*4720*/  IMAD.MOV.U32 R46, RZ, RZ, R56 ;  /* 0x000000ffff2e7224 */ /* 0x000fe200078e0038 */
[----:B------:R-:W-:Y:S01]  /*4730*/  MOV R47, R57 ;  /* 0x00000039002f7202 */ /* 0x000fe20000000f00 */
[----:B------:R-:W0:Y:S04]  /*4740*/  LDS.U16 R50, [R48+-0x40] ;  /* 0xffffc00030327984 */ /* 0x000e280000000400 */
[----:B------:R-:W2:Y:S04]  /*4750*/  LDG.E.128 R32, desc[UR36][R46.64] ;  /* 0x000000242e207981 */ /* 0x000ea8000c1e1d00 */
[----:B---3--:R-:W3:Y:S04]  /*4760*/  LDG.E.128 R28, desc[UR36][R46.64+0xa00] ;  /* 0x000a00242e1c7981 */ /* 0x008ee8000c1e1d00 */
[----:B------:R-:W4:Y:S04]  /*4770*/  LDG.E.128 R12, desc[UR36][R46.64+0x1400] ;  /* 0x001400242e0c7981 */ /* 0x000f28000c1e1d00 */
[----:B------:R1:W4:Y:S01]  /*4780*/  LDG.E.128 R8, desc[UR36][R46.64+0x1e00] ;  /* 0x001e00242e087981 */ /* 0x000322000c1e1d00 */
[----:B------:R-:W-:-:S02]  /*4790*/  IADD3 R56, P0, R46, 0x2800, RZ ;  /* 0x000028002e387810 */ /* 0x000fc40007f1e0ff */
[----:B------:R-:W-:Y:S01]  /*47a0*/  IADD3 R49, R49, 0x40, RZ ;  /* 0x0000004031317810 */ /* 0x000fe20007ffe0ff */
[----:B------:R-:W1:Y:S02]  /*47b0*/  LDS.U16 R52, [R48+-0x20] ;  /* 0xffffe00030347984 */ /* 0x000e640000000400 */
[----:B------:R-:W-:Y:S01]  /*47c0*/  IMAD.X R57, RZ, RZ, R47, P0 ;  /* 0x000000ffff397224 */ /* 0x000fe200000e062f */
[----:B------:R-:W-:Y:S01]  /*47d0*/  ISETP.GE.AND P0, PT, R49, R58, PT ;  /* 0x0000003a3100720c */ /* 0x000fe20003f06270 */
[----:B------:R-:W1:Y:S01]  /*47e0*/  LDS.U16 R54, [R48] ;  /* 0x0000000030367984 */ /* 0x000e620000000400 */
[----:B0-----:R-:W-:Y:S02]  /*47f0*/  HADD2.F32 R50, -RZ, R50.H0_H0 ;  /* 0x20000032ff327230 */ /* 0x001fe40000004100 */
[----:B-1----:R-:W-:Y:S02]  /*4800*/  HADD2.F32 R52, -RZ, R52.H0_H0 ;  /* 0x20000034ff347230 */ /* 0x002fe40000004100 */
[----:B------:R-:W-:-:S02]  /*4810*/  HADD2.F32 R54, -RZ, R54.H0_H0 ;  /* 0x20000036ff367230 */ /* 0x000fc40000004100 */
[--C-:B--2---:R-:W-:Y:S02]  /*4820*/  HADD2.F32 R53, -RZ, R32.reuse.H1_H1 ;  /* 0x30000020ff357230 */ /* 0x104fe40000004100 */
[----:B------:R-:W-:Y:S02]  /*4830*/  HADD2.F32 R51, -RZ, R32.H0_H0 ;  /* 0x20000020ff337230 */ /* 0x000fe40000004100 */
[--C-:B------:R-:W-:Y:S02]  /*4840*/  HADD2.F32 R55, -RZ, R33.reuse.H0_H0 ;  /* 0x20000021ff377230 */ /* 0x100fe40000004100 */
[C---:B------:R-:W-:Y:S01]  /*4850*/  FFMA.FTZ R53, R50.reuse, R53, R42 ;  /* 0x0000003532357223 */ /* 0x040fe2000001002a */
[----:B------:R-:W-:Y:S01]  /*4860*/  HADD2.F32 R32, -RZ, R33.H1_H1 ;  /* 0x30000021ff207230 */ /* 0x000fe20000004100 */
[----:B------:R-:W0:Y:S01]  /*4870*/  LDS.U16 R42, [R48+0x20] ;  /* 0x00002000302a7984 */ /* 0x000e220000000400 */
        /* <DEDUP_REMOVED lines=8> */
[----:B---3--:R-:W-:Y:S02]  /*4900*/  HADD2.F32 R38, -RZ, R29.H0_H0 ;  /* 0x2000001dff267230 */ /* 0x008fe40000004100 */
[----:B------:R-:W-:Y:S01]  /*4910*/  FFMA.FTZ R35, R50, R35, R44 ;  /* 0x0000002332237223 */ /* 0x000fe2000001002c */
[----:B------:R-:W-:-:S02]  /*4920*/  HADD2.F32 R40, -RZ, R30.H0_H0 ;  /* 0x2000001eff287230 */ /* 0x000fc40000004100 */
[C---:B------:R-:W-:Y:S01]  /*4930*/  FFMA.FTZ R34, R50.reuse, R34, R41 ;  /* 0x0000002232227223 */ /* 0x040fe20000010029 */
[----:B------:R-:W-:Y:S02]  /*4940*/  HADD2.F32 R39, -RZ, R30.H1_H1 ;  /* 0x3000001eff277230 */ /* 0x000fe40000004100 */
[----:B------:R-:W-:Y:S01]  /*4950*/  FFMA.FTZ R46, R50, R46, R43 ;  /* 0x0000002e322e7223 */ /* 0x000fe2000001002b */
[----:B------:R-:W-:Y:S02]  /*4960*/  HADD2.F32 R29, -RZ, R29.H1_H1 ;  /* 0x3000001dff1d7230 */ /* 0x000fe40000004100 */
[C---:B------:R-:W-:Y:S01]  /*4970*/  FFMA.FTZ R33, R52.reuse, R40, R33 ;  /* 0x0000002834217223 */ /* 0x040fe20000010021 */
[----:B------:R-:W-:Y:S02]  /*4980*/  HADD2.F32 R30, -RZ, R31.H1_H1 ;  /* 0x3000001fff1e7230 */ /* 0x000fe40000004100 */
[----:B------:R-:W-:Y:S01]  /*4990*/  FFMA.FTZ R34, R52, R39, R34 ;  /* 0x0000002734227223 */ /* 0x000fe20000010022 */
[----:B------:R-:W-:-:S02]  /*49a0*/  HADD2.F32 R37, -RZ, R28.H0_H0 ;  /* 0x2000001cff257230 */ /* 0x000fc40000004100 */
[C---:B------:R-:W-:Y:S01]  /*49b0*/  FFMA.FTZ R29, R52.reuse, R29, R32 ;  /* 0x0000001d341d7223 */ /* 0x040fe20000010020 */
[----:B------:R-:W-:Y:S02]  /*49c0*/  HADD2.F32 R28, -RZ, R28.H1_H1 ;  /* 0x3000001cff1c7230 */ /* 0x000fe40000004100 */
[C---:B------:R-:W-:Y:S01]  /*49d0*/  FFMA.FTZ R30, R52.reuse, R30, R35 ;  /* 0x0000001e341e7223 */ /* 0x040fe20000010023 */
[----:B------:R-:W-:Y:S02]  /*49e0*/  HADD2.F32 R41, -RZ, R31.H0_H0 ;  /* 0x2000001fff297230 */ /* 0x000fe40000004100 */
[C---:B------:R-:W-:Y:S01]  /*49f0*/  FFMA.FTZ R38, R52.reuse, R38, R55 ;  /* 0x0000002634267223 */ /* 0x040fe20000010037 */
[--C-:B----4-:R-:W-:Y:S02]  /*4a00*/  HADD2.F32 R31, -RZ, R12.reuse.H0_H0 ;  /* 0x2000000cff1f7230 */ /* 0x110fe40000004100 */
[----:B------:R-:W-:Y:S01]  /*4a10*/  FFMA.FTZ R28, R52, R28, R53 ;  /* 0x0000001c341c7223 */ /* 0x000fe20000010035 */
[----:B------:R-:W-:-:S02]  /*4a20*/  HADD2.F32 R35, -RZ, R12.H1_H1 ;  /* 0x3000000cff237230 */ /* 0x000fc40000004100 */
[C---:B------:R-:W-:Y:S01]  /*4a30*/  FFMA.FTZ R37, R52.reuse, R37, R51 ;  /* 0x0000002534257223 */ /* 0x040fe20000010033 */
[--C-:B------:R-:W-:Y:S02]  /*4a40*/  HADD2.F32 R32, -RZ, R14.reuse.H0_H0 ;  /* 0x2000000eff207230 */ /* 0x100fe40000004100 */
[----:B------:R-:W-:Y:S01]  /*4a50*/  FFMA.FTZ R41, R52, R41, R46 ;  /* 0x0000002934297223 */ /* 0x000fe2000001002e */
        /* <DEDUP_REMOVED lines=10> */
[----:B------:R-:W-:Y:S02]  /*4b00*/  HADD2.F32 R33, -RZ, R9.H0_H0 ;  /* 0x20000009ff217230 */ /* 0x000fe40000004100 */
[----:B------:R-:W-:Y:S01]  /*4b10*/  FFMA.FTZ R13, R54, R13, R34 ;  /* 0x0000000d360d7223 */ /* 0x000fe20000010022 */
[----:B------:R-:W-:-:S02]  /*4b20*/  HADD2.F32 R35, -RZ, R10.H0_H0 ;  /* 0x2000000aff237230 */ /* 0x000fc40000004100 */
[C---:B------:R-:W-:Y:S01]  /*4b30*/  FFMA.FTZ R14, R54.reuse, R14, R41 ;  /* 0x0000000e360e7223 */ /* 0x040fe20000010029 */
[----:B0-----:R-:W-:Y:S02]  /*4b40*/  HADD2.F32 R44, -RZ, R42.H0_H0 ;  /* 0x2000002aff2c7230 */ /* 0x001fe40000004100 */
[----:B------:R-:W-:Y:S01]  /*4b50*/  FFMA.FTZ R15, R54, R15, R30 ;  /* 0x0000000f360f7223 */ /* 0x000fe2000001001e */
[--C-:B------:R-:W-:Y:S02]  /*4b60*/  HADD2.F32 R39, -RZ, R8.reuse.H0_H0 ;  /* 0x20000008ff277230 */ /* 0x100fe40000004100 */
[----:B------:R-:W-:Y:S02]  /*4b70*/  HADD2.F32 R29, -RZ, R8.H1_H1 ;  /* 0x30000008ff1d7230 */ /* 0x000fe40000004100 */
        /* <DEDUP_REMOVED lines=9> */
[C---:B------:R-:W-:Y:S01]  /*4c10*/  FFMA.FTZ R41, R44.reuse, R10, R13 ;  /* 0x0000000a2c297223 */ /* 0x040fe2000001000d */
[----:B------:R-:W-:Y:S01]  /*4c20*/  FFMA.FTZ R43, R44, R43, R14 ;  /* 0x0000002b2c2b7223 */ /* 0x000fe2000001000e */
[----:B------:R-:W-:Y:S02]  /*4c30*/  VIADD R48, R48, 0x80 ;  /* 0x0000008030307836 */ /* 0x000fe40000000000 */
[----:B------:R-:W-:Y:S01]  /*4c40*/  FFMA.FTZ R44, R44, R8, R15 ;  /* 0x000000082c2c7223 */ /* 0x000fe2000001000f */
[----:B------:R-:W-:Y:S06]  /*4c50*/  @!P0 BRA `(.L_x_2527) ;  /* 0xfffffff800b08947 */ /* 0x000fec000383ffff */
.L_x_2523:
[----:B------:R-:W-:Y:S05]  /*4c60*/  BSYNC B1 ;  /* 0x0000000000017941 */ /* 0x000fea0003800000 */
.L_x_2522:
        /* <DEDUP_REMOVED lines=36> */
[----:B------:R-:W-:-:S04]  /*4eb0*/  LEA R8, P0, R9, UR6, 0x1 ;  /* 0x0000000609087c11 */ /* 0x000fc8000f8008ff */
[----:B------:R-:W-:-:S06]  /*4ec0*/  LEA.HI.X R9, R9, UR7, R10, 0x1, P0 ;  /* 0x0000000709097c11 */ /* 0x000fcc00080f0c0a */
[----:B------:R-:W3:Y:S01]  /*4ed0*/  LDG.E.128 R8, desc[UR36][R8.64] ;  /* 0x0000002408087981 */ /* 0x000ee2000c1e1d00 */
[----:B------:R-:W-:-:S06]  /*4ee0*/  LEA R12, R25, R0, 0x1 ;  /* 0x00000000190c7211 */ /* 0x000fcc00078e08ff */
[----:B------:R-:W0:Y:S02]  /*4ef0*/  LDS.U16 R12, [R12] ;  /* 0x000000000c0c7984 */ /* 0x000e240000000400 */
[----:B0-----:R-:W-:Y:S02]  /*4f00*/  HADD2.F32 R14, -RZ, R12.H0_H0 ;  /* 0x2000000cff0e7230 */ /* 0x001fe40000004100 */
[----:B---3--:R-:W-:Y:S02]  /*4f10*/  HADD2.F32 R31, -RZ, R10.H0_H0 ;  /* 0x2000000aff1f7230 */ /* 0x008fe40000004100 */
        /* <DEDUP_REMOVED lines=15> */
.L_x_2531:
[----:B------:R-:W-:Y:S05]  /*5010*/  BSYNC B2 ;  /* 0x0000000000027941 */ /* 0x000fea0003800000 */
.L_x_2530:
[----:B------:R-:W-:-:S07]  /*5020*/  VIADD R36, R36, 0x10 ;  /* 0x0000001024247836 */ /* 0x000fce0000000000 */
.L_x_2529:
[----:B------:R-:W-:Y:S05]  /*5030*/  BSYNC B1 ;  /* 0x0000000000017941 */ /* 0x000fea0003800000 */
.L_x_2528:
[----:B------:R-:W-:-:S13]  /*5040*/  LOP3.LUT P0, RZ, R32, 0xfffffff0, RZ, 0xc0, !PT ;  /* 0xfffffff020ff7812 */ /* 0x000fda000780c0ff */
[----:B------:R-:W-:Y:S05]  /*5050*/  @!P0 BRA `(.L_x_2521) ;  /* 0x0000000400c48947 */ /* 0x000fea0003800000 */
[----:B------:R-:W-:Y:S01]  /*5060*/  LEA R9, R36, R2, 0x1 ;  /* 0x0000000224097211 */ /* 0x000fe200078e08ff */
[----:B------:R-:W-:-:S04]  /*5070*/  IMAD.MOV.U32 R2, RZ, RZ, RZ ;  /* 0x000000ffff027224 */ /* 0x000fc800078e00ff */
[----:B------:R-:W-:-:S05]  /*5080*/  IMAD R9, R24, -0x2, R9 ;  /* 0xfffffffe18097824 */ /* 0x000fca00078e0209 */
[----:B------:R-:W-:-:S07]  /*5090*/  IADD3 R33, R9, UR4, RZ ;  /* 0x0000000409217c10 */ /* 0x000fce000fffe0ff */
.L_x_2536:
[----:B------:R-:W0:Y:S01]  /*50a0*/  LDC R35, c[0x0][0x284] ;  /* 0x0000a100ff237b82 */ /* 0x000e220000000800 */
[C---:B------:R-:W-:Y:S01]  /*50b0*/  VIADD R32, R36.reuse, 0x10 ;  /* 0x0000001024207836 */ /* 0x040fe20000000000 */
[----:B------:R-:W-:Y:S01]  /*50c0*/  BSSY B1, `(.L_x_2532) ;  /* 0x0000034000017945 */ /* 0x000fe20003800000 */
[----:B---3--:R-:W-:Y:S02]  /*50d0*/  IADD3 R30, R33, R2, RZ ;  /* 0x00000002211e7210 */ /* 0x008fe40007ffe0ff */
[-C--:B0-----:R-:W-:Y:S02]  /*50e0*/  ISETP.GE.AND P2, PT, R36, R35.reuse, PT ;  /* 0x000000232400720c */ /* 0x081fe40003f46270 */
[----:B------:R-:W-:-:S11]  /*50f0*/  ISETP.GE.AND P0, PT, R32, R35, PT ;  /* 0x000000232000720c */ /* 0x000fd60003f06270 */
        /* <DEDUP_REMOVED lines=48> */
.L_x_2533:
[----:B------:R-:W-:Y:S05]  /*5400*/  BSYNC B1 ;  /* 0x0000000000017941 */ /* 0x000fea0003800000 */
.L_x_2532:
[----:B------:R-:W-:Y:S04]  /*5410*/  BSSY B1, `(.L_x_2534) ;  /* 0x0000031000017945 */ /* 0x000fe80003800000 */
        /* <DEDUP_REMOVED lines=10> */
[----:B0-----:R-:W0:Y:S01]  /*54c0*/  LDS.U16 R12, [R30+0x20] ;  /* 0x000020001e0c7984 */ /* 0x001e220000000400 */
[----:B-1----:R-:W-:-:S05]  /*54d0*/  IADD3 R8, RZ, -R9, RZ ;  /* 0x80000009ff087210 */ /* 0x002fca0007ffe0ff */
[----:B------:R-:W-:Y:S02]  /*54e0*/  IMAD R13, R8, R11, RZ ;  /* 0x0000000b080d7224 */ /* 0x000fe400078e02ff */
[----:B------:R-:W-:-:S04]  /*54f0*/  IMAD.MOV.U32 R8, RZ, RZ, RZ ;  /* 0x000000ffff087224 */ /* 0x000fc800078e00ff */
[----:B------:R-:W-:Y:S01]  /*5500*/  IMAD.HI.U32 R8, R9, R13, R8 ;  /* 0x0000000d09087227 */ /* 0x000fe200078e0008 */
[----:B------:R-:W-:-:S05]  /*5510*/  MOV R9, R14 ;  /* 0x0000000e00097202 */ /* 0x000fca0000000f00 */
        /* <DEDUP_REMOVED lines=32> */
.L_x_2535:
[----:B------:R-:W-:Y:S05]  /*5720*/  BSYNC B1 ;  /* 0x0000000000017941 */ /* 0x000fea0003800000 */
.L_x_2534:
[----:B------:R-:W-:Y:S01]  /*5730*/  VIADD R36, R36, 0x20 ;  /* 0x0000002024247836 */ /* 0x000fe20000000000 */
[----:B------:R-:W-:-:S04]  /*5740*/  IADD3 R2, R2, 0x40, RZ ;  /* 0x0000004002027810 */ /* 0x000fc80007ffe0ff */
[----:B------:R-:W-:-:S13]  /*5750*/  ISETP.GE.AND P0, PT, R36, R17, PT ;  /* 0x000000112400720c */ /* 0x000fda0003f06270 */
[----:B------:R-:W-:Y:S05]  /*5760*/  @!P0 BRA `(.L_x_2536) ;  /* 0xfffffff8004c8947 */ /* 0x000fea000383ffff */
.L_x_2521:
[----:B------:R-:W-:Y:S05]  /*5770*/  BSYNC B0 ;  /* 0x0000000000007941 */ /* 0x000fea0003800000 */
.L_x_2520:
        /* <DEDUP_REMOVED lines=18> */
[----:B---3--:R0:W5:Y:S01]  /*58a0*/  @P2 LDG.E.128 R28, desc[UR36][R12.64] ;  /* 0x000000240c1c2981 */ /* 0x008162000c1e1d00 */
        /* <DEDUP_REMOVED lines=30> */
[----:B------:R-:W0:Y:S01]  /*5a90*/  I2F.S16 R0, R0 ;  /* 0x0000000000007306 */ /* 0x000e220000101400 */
[----:B--2---:R-:W-:-:S07]  /*5aa0*/  FMUL.FTZ R24, R20, R17 ;  /* 0x0000001114187220 */ /* 0x004fce0000410000 */
[----:B------:R-:W2:Y:S01]  /*5ab0*/  I2F.S8 R2, R26 ;  /* 0x0000001a00027306 */ /* 0x000ea20000001400 */
[----:B0-----:R-:W-:-:S07]  /*5ac0*/  FMUL.FTZ R13, R0, R17 ;  /* 0x00000011000d7220 */ /* 0x001fce0000410000 */
[----:B------:R-:W0:Y:S01]  /*5ad0*/  I2F.S16 R22, R22 ;  /* 0x0000001600167306 */ /* 0x000e220000101400 */
[----:B--2---:R-:W-:-:S07]  /*5ae0*/  FMUL.FTZ R2, R2, R17 ;  /* 0x0000001102027220 */ /* 0x004fce0000410000 */
        /* <DEDUP_REMOVED lines=9> */
.L_x_2539:
[----:B-----5:R-:W-:Y:S01]  /*5b80*/  HFMA2.MMA R4, R28, 1, 1, R4 ;  /* 0x3c003c001c047835 */ /* 0x020fe20000000004 */
[----:B------:R-:W-:Y:S01]  /*5b90*/  HADD2 R5, R29, R5 ;  /* 0x000000051d057230 */ /* 0x000fe20000000000 */
[----:B------:R-:W-:Y:S01]  /*5ba0*/  HFMA2.MMA R6, R30, 1, 1, R6 ;  /* 0x3c003c001e067835 */ /* 0x000fe20000000006 */
[----:B------:R-:W-:Y:S02]  /*5bb0*/  HADD2 R7, R31, R7 ;  /* 0x000000071f077230 */ /* 0x000fe40000000000 */
[----:B-1----:R-:W-:Y:S02]  /*5bc0*/  HADD2.F32 R32, -RZ, R32.H0_H0 ;  /* 0x20000020ff207230 */ /* 0x002fe40000004100 */
        /* <DEDUP_REMOVED lines=21> */
.L_x_2538:
[----:B------:R-:W-:Y:S05]  /*5d20*/  BSYNC B0 ;  /* 0x0000000000007941 */ /* 0x000fea0003800000 */
.L_x_2537:
        /* <DEDUP_REMOVED lines=8> */
[----:B-----5:R-:W-:-:S02]  /*5db0*/  LOP3.LUT R4, R3, 0xffffffe0, RZ, 0xc0, !PT ;  /* 0xffffffe003047812 */ /* 0x020fc400078ec0ff */
        /* <DEDUP_REMOVED lines=13> */
.L_x_2541:
[----:B------:R-:W-:Y:S05]  /*5e90*/  WARPSYNC.ALL ;  /* 0x0000000000007948 */ /* 0x000fea0003800000 */
[----:B------:R-:W-:Y:S01]  /*5ea0*/  BAR.SYNC.DEFER_BLOCKING 0x0 ;  /* 0x0000000000007b1d */ /* 0x000fe20000010000 */
[----:B------:R-:W-:-:S05]  /*5eb0*/  ISETP.GT.AND P6, PT, R3, 0xf, PT ;  /* 0x0000000f0300780c */ /* 0x000fca0003fc4270 */
[----:B------:R-:W-:Y:S04]  /*5ec0*/  BSSY B0, `(.L_x_2542) ;  /* 0x0000013000007945 */ /* 0x000fe80003800000 */
[----:B------:R-:W-:Y:S05]  /*5ed0*/  @P1 BRA `(.L_x_2543) ;  /* 0x0000000000441947 */ /* 0x000fea0003800000 */
[----:B-1----:R-:W1:Y:S02]  /*5ee0*/  LDS.128 R4, [R25] ;  /* 0x0000000019047984 */ /* 0x002e640000000c00 */
[--C-:B-1----:R-:W-:Y:S02]  /*5ef0*/  HADD2.F32 R0, -RZ, R4.reuse.H0_H0 ;  /* 0x20000004ff007230 */ /* 0x102fe40000004100 */
[----:B0-----:R-:W-:Y:S02]  /*5f00*/  HADD2.F32 R9, -RZ, R4.H1_H1 ;  /* 0x30000004ff097230 */ /* 0x001fe40000004100 */
[--C-:B------:R-:W-:Y:S02]  /*5f10*/  HADD2.F32 R11, -RZ, R5.reuse.H0_H0 ;  /* 0x20000005ff0b7230 */ /* 0x100fe40000004100 */
[----:B------:R-:W-:Y:S01]  /*5f20*/  FADD.FTZ R39, R39, R0 ;  /* 0x0000000027277221 */ /* 0x000fe20000010000 */
[----:B------:R-:W-:Y:S02]  /*5f30*/  HADD2.F32 R2, -RZ, R5.H1_H1 ;  /* 0x30000005ff027230 */ /* 0x000fe40000004100 */
[----:B------:R-:W-:Y:S01]  /*5f40*/  FADD.FTZ R42, R42, R9 ;  /* 0x000000092a2a7221 */ /* 0x000fe20000010000 */
[----:B------:R-:W-:-:S02]  /*5f50*/  HADD2.F32 R5, -RZ, R6.H0_H0 ;  /* 0x20000006ff057230 */ /* 0x000fc40000004100 */
        /* <DEDUP_REMOVED lines=9> */
.L_x_2543:
[----:B------:R-:W-:Y:S05]  /*5ff0*/  BSYNC B0 ;  /* 0x0000000000007941 */ /* 0x000fea0003800000 */
.L_x_2542:
        /* <DEDUP_REMOVED lines=8> */
.L_x_2545:
[----:B------:R-:W-:Y:S05]  /*6080*/  BSYNC B0 ;  /* 0x0000000000007941 */ /* 0x000fea0003800000 */
.L_x_2544:
[----:B------:R-:W-:Y:S01]  /*6090*/  BAR.SYNC.DEFER_BLOCKING 0x0 ;  /* 0x0000000000007b1d */ /* 0x000fe20000010000 */
[----:B------:R-:W-:-:S05]  /*60a0*/  ISETP.GT.AND P1, PT, R3, 0x3f, PT ;  /* 0x0000003f0300780c */ /* 0x000fca0003f24270 */
[----:B------:R-:W-:Y:S08]  /*60b0*/  BSSY B0, `(.L_x_2546) ;  /* 0x0000013000007945 */ /* 0x000ff00003800000 */
[----:B------:R-:W-:Y:S05]  /*60c0*/  @P1 BRA `(.L_x_2547) ;  /* 0x0000000000441947 */ /* 0x000fea0003800000 */
[----:B-12---:R-:W1:Y:S02]  /*60d0*/  LDS.128 R4, [R25] ;  /* 0x0000000019047984 */ /* 0x006e640000000c00 */
        /* <DEDUP_REMOVED lines=16> */
.L_x_2547:
[----:B------:R-:W-:Y:S05]  /*61e0*/  BSYNC B0 ;  /* 0x0000000000007941 */ /* 0x000fea0003800000 */
.L_x_2546:
        /* <DEDUP_REMOVED lines=8> */
.L_x_2549:
[----:B------:R-:W-:Y:S05]  /*6270*/  BSYNC B0 ;  /* 0x0000000000007941 */ /* 0x000fea0003800000 */
.L_x_2548:
[----:B------:R-:W-:Y:S06]  /*6280*/  BAR.SYNC.DEFER_BLOCKING 0x0 ;  /* 0x0000000000007b1d */ /* 0x000fec0000010000 */
[----:B------:R-:W-:Y:S04]  /*6290*/  BSSY B0, `(.L_x_2550) ;  /* 0x0000013000007945 */ /* 0x000fe80003800000 */
[----:B------:R-:W-:Y:S05]  /*62a0*/  @P0 BRA `(.L_x_2551) ;  /* 0x0000000000440947 */ /* 0x000fea0003800000 */
[----:B-12-4-:R-:W1:Y:S02]  /*62b0*/  LDS.128 R4, [R25] ;  /* 0x0000000019047984 */ /* 0x016e640000000c00 */
        /* <DEDUP_REMOVED lines=16> */
.L_x_2551:
[----:B------:R-:W-:Y:S05]  /*63c0*/  BSYNC B0 ;  /* 0x0000000000007941 */ /* 0x000fea0003800000 */
.L_x_2550:
[----:B------:R-:W-:Y:S06]  /*63d0*/  BAR.SYNC.DEFER_BLOCKING 0x0 ;  /* 0x0000000000007b1d */ /* 0x000fec0000010000 */
[----:B------:R-:W-:Y:S04]  /*63e0*/  BSSY B0, `(.L_x_2552) ;  /* 0x0000007000007945 */ /* 0x000fe80003800000 */
[----:B------:R-:W-:Y:S05]  /*63f0*/  @P2 BRA `(.L_x_2553) ;  /* 0x0000000000142947 */ /* 0x000fea0003800000 */
[----:B-12-4-:R-:W-:Y:S02]  /*6400*/  F2FP.F16.F32.PACK_AB R4, R42, R39 ;  /* 0x000000272a04723e */ /* 0x016fe400000000ff */
[----:B------:R-:W-:Y:S02]  /*6410*/  F2FP.F16.F32.PACK_AB R5, R37, R38 ;  /* 0x000000262505723e */ /* 0x000fe400000000ff */
[----:B------:R-:W-:Y:S02]  /*6420*/  F2FP.F16.F32.PACK_AB R6, R41, R40 ;  /* 0x000000282906723e */ /* 0x000fe400000000ff */
[----:B------:R-:W-:-:S05]  /*6430*/  F2FP.F16.F32.PACK_AB R7, R44, R43 ;  /* 0x0000002b2c07723e */ /* 0x000fca00000000ff */
[----:B------:R1:W-:Y:S02]  /*6440*/  STS.128 [R25+-0xa0], R4 ;  /* 0xffff600419007388 */ /* 0x0003e40000000c00 */
.L_x_2553:
[----:B------:R-:W-:Y:S05]  /*6450*/  BSYNC B0 ;  /* 0x0000000000007941 */ /* 0x000fea0003800000 */
.L_x_2552:
[----:B------:R-:W-:Y:S06]  /*6460*/  BAR.SYNC.DEFER_BLOCKING 0x0 ;  /* 0x0000000000007b1d */ /* 0x000fec0000010000 */
[----:B------:R-:W-:Y:S04]  /*6470*/  BSSY B0, `(.L_x_2554) ;  /* 0x0000013000007945 */ /* 0x000fe80003800000 */
[----:B------:R-:W-:Y:S05]  /*6480*/  @P6 BRA `(.L_x_2555) ;  /* 0x0000000000446947 */ /* 0x000fea0003800000 */
[----:B-12-4-:R-:W0:Y:S02]  /*6490*/  LDS.128 R24, [R25] ;  /* 0x0000000019187984 */ /* 0x016e240000000c00 */
[----:B0-----:R-:W-:Y:S02]  /*64a0*/  HADD2.F32 R9, -RZ, R26.H0_H0 ;  /* 0x2000001aff097230 */ /* 0x001fe40000004100 */
[----:B------:R-:W-:Y:S02]  /*64b0*/  HADD2.F32 R4, -RZ, R27.H0_H0 ;  /* 0x2000001bff047230 */ /* 0x000fe40000004100 */
        /* <DEDUP_REMOVED lines=14> */
.L_x_2555:
[----:B------:R-:W-:Y:S05]  /*65a0*/  BSYNC B0 ;  /* 0x0000000000007941 */ /* 0x000fea0003800000 */
.L_x_2554:
[----:B------:R-:W-:Y:S06]  /*65b0*/  BAR.SYNC.DEFER_BLOCKING 0x0 ;  /* 0x0000000000007b1d */ /* 0x000fec0000010000 */
.L_x_2540:
[----:B------:R-:W-:-:S04]  /*65c0*/  IADD3 R3, R3, 0xf, RZ ;  /* 0x0000000f03037810 */ /* 0x000fc80007ffe0ff */
[----:B------:R-:W-:-:S13]  /*65d0*/  ISETP.GT.U32.OR P5, PT, R3, 0x1e, P5 ;  /* 0x0000001e0300780c */ /* 0x000fda0002fa4470 */
[----:B------:R-:W-:Y:S05]  /*65e0*/  @P5 EXIT ;  /* 0x000000000000594d */ /* 0x000fea0003800000 */
[----:B------:R-:W0:Y:S02]  /*65f0*/  LDC R0, c[0x0][0x308] ;  /* 0x0000c200ff007b82 */ /* 0x000e240000000800 */
[----:B0-----:R-:W-:-:S13]  /*6600*/  ISETP.NE.AND P0, PT, R0, 0x2, PT ;  /* 0x000000020000780c */ /* 0x001fda0003f05270 */
[----:B------:R-:W-:Y:S05]  /*6610*/  @!P0 BRA `(.L_x_2556) ;  /* 0x0000000000308947 */ /* 0x000fea0003800000 */
[----:B------:R-:W0:Y:S01]  /*6620*/  LDC.64 R2, c[0x0][0x210] ;  /* 0x00008400ff027b82 */ /* 0x000e220000000a00 */
        /* <DEDUP_REMOVED lines=11> */
.L_x_2556:
[----:B------:R-:W0:Y:S01]  /*66e0*/  LDC.64 R2, c[0x0][0x300] ;  /* 0x0000c000ff027b82 */ /* 0x000e220000000a00 */
        /* <DEDUP_REMOVED lines=12> */
[----:B------:R-:W2:Y:S01]  /*67b0*/  F2I.S8.NTZ R38, R38 ;  /* 0x0000002600267305 */ /* 0x000ea20000202100 */
[----:B0-----:R-:W-:-:S07]  /*67c0*/  PRMT R0, R42, 0x8880, RZ ;  /* 0x000088802a007816 */ /* 0x001fce00000000ff */
[----:B------:R-:W1:Y:S01]  /*67d0*/  F2I.S8.NTZ R37, R37 ;  /* 0x0000002500257305 */ /* 0x000e620000202100 */
[----:B------:R-:W-:Y:S02]  /*67e0*/  PRMT R0, R0, 0x7710, RZ ;  /* 0x0000771000007816 */ /* 0x000fe400000000ff */
[----:B--2---:R-:W-:-:S05]  /*67f0*/  PRMT R3, R38, 0x8880, RZ ;  /* 0x0000888026037816 */ /* 0x004fca00000000ff */
[----:B------:R-:W0:Y:S01]  /*6800*/  F2I.S8.NTZ R40, R40 ;  /* 0x0000002800287305 */ /* 0x000e220000202100 */
[----:B------:R-:W-:Y:S02]  /*6810*/  LOP3.LUT R9, R0, 0xff, RZ, 0xc0, !PT ;  /* 0x000000ff00097812 */ /* 0x000fe400078ec0ff */
[----:B------:R-:W-:Y:S02]  /*6820*/  PRMT R3, R3, 0x7710, RZ ;  /* 0x0000771003037816 */ /* 0x000fe400000000ff */
[----:B------:R-:W-:Y:S02]  /*6830*/  SHF.L.U64.HI R0, R9, 0x8, RZ ;  /* 0x0000000809007819 */ /* 0x000fe400000102ff */
[----:B-1--45:R-:W-:Y:S01]  /*6840*/  PRMT R4, R37, 0x8880, RZ ;  /* 0x0000888025047816 */ /* 0x032fe200000000ff */
[----:B------:R-:W1:Y:S01]  /*6850*/  F2I.S8.NTZ R39, R39 ;  /* 0x0000002700277305 */ /* 0x000e620000202100 */
[----:B------:R-:W-:Y:S02]  /*6860*/  LOP3.LUT R8, R3, 0xff, RZ, 0xc0, !PT ;  /* 0x000000ff03087812 */ /* 0x000fe400078ec0ff */
[----:B------:R-:W-:-:S02]  /*6870*/  PRMT R4, R4, 0x7710, RZ ;  /* 0x0000771004047816 */ /* 0x000fc400000000ff */
[----:B------:R-:W-:Y:S02]  /*6880*/  SHF.L.U64.HI R7, R8, 0x10, RZ ;  /* 0x0000001008077819 */ /* 0x000fe400000102ff */
[----:B------:R-:W-:Y:S01]  /*6890*/  LOP3.LUT R6, R4, 0xff, RZ, 0xc0, !PT ;  /* 0x000000ff04067812 */ /* 0x000fe200078ec0ff */
[----:B------:R-:W2:Y:S01]  /*68a0*/  F2I.S8.NTZ R41, R41 ;  /* 0x0000002900297305 */ /* 0x000ea20000202100 */
[----:B0-----:R-:W-:Y:S02]  /*68b0*/  PRMT R3, R40, 0x8880, RZ ;  /* 0x0000888028037816 */ /* 0x001fe400000000ff */
[----:B------:R-:W-:Y:S02]  /*68c0*/  SHF.L.U64.HI R4, R6, 0x18, RZ ;  /* 0x0000001806047819 */ /* 0x000fe400000102ff */
[----:B------:R-:W-:Y:S02]  /*68d0*/  PRMT R3, R3, 0x7710, RZ ;  /* 0x0000771003037816 */ /* 0x000fe400000000ff */
[----:B-1----:R-:W-:Y:S01]  /*68e0*/  PRMT R39, R39, 0x8880, RZ ;  /* 0x0000888027277816 */ /* 0x002fe200000000ff */
[----:B------:R-:W0:Y:S01]  /*68f0*/  F2I.S8.NTZ R43, R43 ;  /* 0x0000002b002b7305 */ /* 0x000e220000202100 */
[----:B------:R-:W-:Y:S01]  /*6900*/  LOP3.LUT R4, R4, R7, R0, 0xfe, !PT ;  /* 0x0000000704047212 */ /* 0x000fe200078efe00 */
[----:B------:R-:W-:Y:S01]  /*6910*/  IMAD.U32 R7, R8, 0x10000, RZ ;  /* 0x0001000008077824 */ /* 0x000fe200078e00ff */
[----:B------:R-:W-:-:S02]  /*6920*/  PRMT R0, R39, 0x7710, RZ ;  /* 0x0000771027007816 */ /* 0x000fc400000000ff */
[----:B------:R-:W-:Y:S02]  /*6930*/  LOP3.LUT R3, R3, 0xff, RZ, 0xc0, !PT ;  /* 0x000000ff03037812 */ /* 0x000fe400078ec0ff */
[----:B--2---:R-:W-:Y:S01]  /*6940*/  PRMT R41, R41, 0x8880, RZ ;  /* 0x0000888029297816 */ /* 0x004fe200000000ff */
[----:B------:R1:W2:Y:S01]  /*6950*/  F2I.S8.NTZ R5, R2 ;  /* 0x0000000200057305 */ /* 0x0002a20000202100 */
[----:B------:R-:W-:Y:S02]  /*6960*/  PRMT R10, R0, 0x6540, R9 ;  /* 0x00006540000a7816 */ /* 0x000fe40000000009 */
[----:B------:R-:W-:Y:S02]  /*6970*/  LOP3.LUT R3, R3, 0xffffff00, R4, 0xf8, !PT ;  /* 0xffffff0003037812 */ /* 0x000fe400078ef804 */
[----:B------:R-:W-:Y:S02]  /*6980*/  LOP3.LUT R7, R7, 0xff00ffff, R10, 0xf8, !PT ;  /* 0xff00ffff07077812 */ /* 0x000fe400078ef80a */
[----:B0-----:R-:W-:-:S02]  /*6990*/  PRMT R43, R43, 0x8880, RZ ;  /* 0x000088802b2b7816 */ /* 0x001fc400000000ff */
[----:B-1----:R-:W-:Y:S02]  /*69a0*/  PRMT R2, R41, 0x7710, RZ ;  /* 0x0000771029027816 */ /* 0x002fe400000000ff */
[----:B------:R-:W-:Y:S02]  /*69b0*/  PRMT R0, R43, 0x7710, RZ ;  /* 0x000077102b007816 */ /* 0x000fe400000000ff */
[----:B------:R-:W-:Y:S02]  /*69c0*/  PRMT R2, R2, 0x7604, RZ ;  /* 0x0000760402027816 */ /* 0x000fe400000000ff */
[----:B------:R-:W-:Y:S02]  /*69d0*/  PRMT R0, R0, 0x7054, RZ ;  /* 0x0000705400007816 */ /* 0x000fe400000000ff */
[----:B------:R-:W-:Y:S02]  /*69e0*/  LOP3.LUT R3, R2, 0xffff00ff, R3, 0xf8, !PT ;  /* 0xffff00ff02037812 */ /* 0x000fe400078ef803 */
[----:B--2---:R-:W-:-:S02]  /*69f0*/  PRMT R5, R5, 0x8880, RZ ;  /* 0x0000888005057816 */ /* 0x004fc400000000ff */
        /* <DEDUP_REMOVED lines=8> */
.L_x_2471:
[----:B------:R-:W-:Y:S01]  /*6a80*/  HFMA2.MMA R12, -RZ, RZ, 0, 9.5367431640625e-07 ;  /* 0x00000010ff0c7435 */ /* 0x000fe200000001ff */
[----:B------:R-:W-:Y:S01]  /*6a90*/  MOV R11, 0x1f ;  /* 0x0000001f000b7802 */ /* 0x000fe20000000f00 */
[----:B------:R-:W-:-:S09]  /*6aa0*/  IMAD.MOV.U32 R15, RZ, RZ, -0x1 ;  /* 0xffffffffff0f7424 */ /* 0x000fd200078e00ff */
[----:B01---5:R-:W-:Y:S05]  /*6ab0*/  WARPSYNC.COLLECTIVE R15, `(.L_x_2557) ;  /* 0x000000000f087348 */ /* 0x023fea0003c00000 */
[----:B------:R2:W3:Y:S02]  /*6ac0*/  SHFL.BFLY P6, R14, R13, R12, R11 ;  /* 0x0c00000c0d0e7389 */ /* 0x0004e400000c000b */
[----:B0123-5:R-:W-:Y:S01]  /*6ad0*/  ENDCOLLECTIVE ;  /* 0x000000000000791b */ /* 0x02ffe20003800000 */
.L_x_2557:
[----:B------:R-:W-:Y:S01]  /*6ae0*/  HFMA2.MMA R12, -RZ, RZ, 0, 4.76837158203125e-07 ;  /* 0x00000008ff0c7435 */ /* 0x000fe200000001ff */
[----:B------:R-:W-:-:S05]  /*6af0*/  FADD.FTZ R0, R13, R14 ;  /* 0x0000000e0d007221 */ /* 0x000fca0000010000 */
[----:B------:R-:W-:-:S07]  /*6b00*/  MOV R13, R0 ;  /* 0x00000000000d7202 */ /* 0x000fce0000000f00 */
[----:B------:R-:W-:Y:S05]  /*6b10*/  WARPSYNC.COLLECTIVE R15, `(.L_x_2558) ;  /* 0x000000000f087348 */ /* 0x000fea0003c00000 */
[----:B------:R0:W1:Y:S02]  /*6b20*/  SHFL.BFLY P6, R14, R13, R12, R11 ;  /* 0x0c00000c0d0e7389 */ /* 0x00006400000c000b */
[----:B01----:R-:W-:Y:S01]  /*6b30*/  ENDCOLLECTIVE ;  /* 0x000000000000791b */ /* 0x003fe20003800000 */
.L_x_2558:
[----:B------:R-:W-:Y:S01]  /*6b40*/  MOV R12, 0x4 ;  /* 0x00000004000c7802 */ /* 0x000fe20000000f00 */
[----:B------:R-:W-:-:S04]  /*6b50*/  FADD.FTZ R3, R0, R14 ;  /* 0x0000000e00037221 */ /* 0x000fc80000010000 */
[----:B------:R-:W-:-:S07]  /*6b60*/  IMAD.MOV.U32 R13, RZ, RZ, R3 ;  /* 0x000000ffff0d7224 */ /* 0x000fce00078e0003 */
[----:B------:R-:W-:Y:S05]  /*6b70*/  WARPSYNC.COLLECTIVE R15, `(.L_x_2559) ;  /* 0x000000000f087348 */ /* 0x000fea0003c00000 */
[----:B------:R0:W1:Y:S02]  /*6b80*/  SHFL.BFLY P6, R14, R13, R12, R11 ;  /* 0x0c00000c0d0e7389 */ /* 0x00006400000c000b */
[----:B01----:R-:W-:Y:S01]  /*6b90*/  ENDCOLLECTIVE ;  /* 0x000000000000791b */ /* 0x003fe20003800000 */
.L_x_2559:
[----:B------:R-:W-:Y:S02]  /*6ba0*/  IMAD.MOV.U32 R12, RZ, RZ, 0x2 ;  /* 0x00000002ff0c7424 */ /* 0x000fe400078e00ff */
[----:B------:R-:W-:-:S05]  /*6bb0*/  FADD.FTZ R4, R3, R14 ;  /* 0x0000000e03047221 */ /* 0x000fca0000010000 */
[----:B------:R-:W-:-:S07]  /*6bc0*/  MOV R13, R4 ;  /* 0x00000004000d7202 */ /* 0x000fce0000000f00 */
[----:B------:R-:W-:Y:S05]  /*6bd0*/  WARPSYNC.COLLECTIVE R15, `(.L_x_2560) ;  /* 0x000000000f087348 */ /* 0x000fea0003c00000 */
[----:B------:R0:W1:Y:S02]  /*6be0*/  SHFL.BFLY P6, R14, R13, R12, R11 ;  /* 0x0c00000c0d0e7389 */ /* 0x00006400000c000b */
[----:B01----:R-:W-:Y:S01]  /*6bf0*/  ENDCOLLECTIVE ;  /* 0x000000000000791b */ /* 0x003fe20003800000 */
.L_x_2560:
[----:B------:R-:W-:Y:S01]  /*6c00*/  HFMA2.MMA R12, -RZ, RZ, 0, 5.9604644775390625e-08 ;  /* 0x00000001ff0c7435 */ /* 0x000fe200000001ff */
[----:B------:R-:W-:-:S05]  /*6c10*/  FADD.FTZ R5, R4, R14 ;  /* 0x0000000e04057221 */ /* 0x000fca0000010000 */
[----:B------:R-:W-:-:S07]  /*6c20*/  MOV R13, R5 ;  /* 0x00000005000d7202 */ /* 0x000fce0000000f00 */
[----:B------:R-:W-:Y:S05]  /*6c30*/  WARPSYNC.COLLECTIVE R15, `(.L_x_2561) ;  /* 0x000000000f087348 */ /* 0x000fea0003c00000 */
[----:B------:R0:W1:Y:S02]  /*6c40*/  SHFL.BFLY P6, R14, R13, R12, R11 ;  /* 0x0c00000c0d0e7389 */ /* 0x00006400000c000b */
[----:B01----:R-:W-:Y:S01]  /*6c50*/  ENDCOLLECTIVE ;  /* 0x000000000000791b */ /* 0x003fe20003800000 */
.L_x_2561:
[----:B------:R-:W-:Y:S05]  /*6c60*/  BRA `(.L_x_2562) ;  /* 0xffffffac00f07947 */ /* 0x000fea000383ffff */
.L_x_2563:
        /* <DEDUP_REMOVED lines=9> */
.L_x_3334:


//--------------------- .text._ZN4mmha33masked_multihead_attention_kernelItLi80ELi128ELi2ELi16ELi128ELb0ELb0EEEv26Multihead_attention_paramsIT_XT5_EE --------------------------
	.section	.text._ZN4mmha33masked_multihead_attention_kernelItLi80ELi128ELi2ELi16ELi128ELb0ELb0EEEv26Multihead_attention_paramsIT_XT5_EE,"ax",@progbits
	.align	128
        .global         _ZN4mmha33masked_multihead_attention_kernelItLi80ELi128ELi2ELi16ELi128ELb0ELb0EEEv26Multihead_attention_paramsIT_XT5_EE
        .type           _ZN4mmha33masked_multihead_attention_kernelItLi80ELi128ELi2ELi16ELi128ELb0ELb0EEEv26Multihead_attention_paramsIT_XT5_EE,@function
        .size           _ZN4mmha33masked_multihead_attention_kernelItLi80ELi128ELi2ELi16ELi128ELb0ELb0EEEv26Multihead_attention_paramsIT_XT5_EE,(.L_x_3335 - _ZN4mmha33masked_multihead_attention_kernelItLi80ELi128ELi2ELi16ELi128ELb0ELb0EEEv26Multihead_attention_paramsIT_XT5_EE)
        .other          _ZN4mmha33masked_multihead_attention_kernelItLi80ELi128ELi2ELi16ELi128ELb0ELb0EEEv26Multihead_attention_paramsIT_XT5_EE,@"STO_CUDA_ENTRY STV_DEFAULT"
_ZN4mmha33masked_multihead_attention_kernelItLi80ELi128ELi2ELi16ELi128ELb0ELb0EEEv26Multihead_attention_paramsIT_XT5_EE:
.text._ZN4mmha33masked_multihead_attention_kernelItLi80ELi128ELi2ELi16ELi128ELb0ELb0EEEv26Multihead_attention_paramsIT_XT5_EE:
        /* <DEDUP_REMOVED lines=14> */
.L_x_2564:
        /* <DEDUP_REMOVED lines=120> */
.L_x_2566:
[----:B------:R-:W-:Y:S05]  /*0860*/  BSYNC B0 ;  /* 0x0000000000007941 */ /* 0x000fea0003800000 */
.L_x_2565:
        /* <DEDUP_REMOVED lines=10> */
.L_x_2568:
        /* <DEDUP_REMOVED lines=20> */
.L_x_2569:
[----:B------:R-:W-:Y:S05]  /*0a50*/  BSYNC B0 ;  /* 0x0000000000007941 */ /* 0x000fea0003800000 */
.L_x_2567:
        /* <DEDUP_REMOVED lines=101> */
.L_x_2572:
        /* <DEDUP_REMOVED lines=90> */
.L_x_2576:
[----:B------:R-:W-:Y:S05]  /*1650*/  BSYNC B1 ;  /* 0x0000000000017941 */ /* 0x000fea0003800000 */
.L_x_2575:
        /* <DEDUP_REMOVED lines=8> */
.L_x_2574:
[----:B------:R-:W-:Y:S05]  /*16e0*/  BSYNC B0 ;  /* 0x0000000000007941 */ /* 0x000fea0003800000 */
.L_x_2573:
[----:B------:R-:W-:Y:S06]  /*16f0*/  BAR.SYNC.DEFER_BLOCKING 0x0 ;  /* 0x0000000000007b1d */ /* 0x000fec0000010000 */
[----:B0-----:R0:W2:Y:S04]  /*1700*/  @P6 LDS.64 R22, [R12] ;  /* 0x000000000c166984 */ /* 0x0010a80000000a00 */
[----:B------:R0:W3:Y:S01]  /*1710*/  @P6 LDS.64 R18, [R13] ;  /* 0x000000000d126984 */ /* 0x0000e20000000a00 */
[----:B------:R-:W-:Y:S06]  /*1720*/  BAR.SYNC.DEFER_BLOCKING 0x0 ;  /* 0x0000000000007b1d */ /* 0x000fec0000010000 */
[----:B------:R-:W-:Y:S05]  /*1730*/  BRA `(.L_x_2571) ;  /* 0x0000000000d87947 */ /* 0x000fea0003800000 */
.L_x_2570:
        /* <DEDUP_REMOVED lines=53> */
.L_x_2577:
[----:B------:R-:W-:Y:S05]  /*1a90*/  BSYNC B0 ;  /* 0x0000000000007941 */ /* 0x000fea0003800000 */
.L_x_2571:
        /* <DEDUP_REMOVED lines=30> */
.L_x_2581:
[----:B------:R-:W-:Y:S05]  /*1c80*/  BSYNC B1 ;  /* 0x0000000000017941 */ /* 0x000fea0003800000 */
.L_x_2580:
        /* <DEDUP_REMOVED lines=12> */
.L_x_2639:
[----:B-1----:R-:W-:-:S07]  /*1d50*/  FADD.FTZ R14, R5, R14 ;  /* 0x0000000e050e7221 */ /* 0x002fce0000010000 */
.L_x_2579:
[----:B------:R-:W-:Y:S05]  /*1d60*/  BSYNC B0 ;  /* 0x0000000000007941 */ /* 0x000fea0003800000 */
.L_x_2578:
        /* <DEDUP_REMOVED lines=27> */
.L_x_2583:
        /* <DEDUP_REMOVED lines=13> */
[----:B------:R-:W-:-:S03]  /*1ff0*/  ULDC.64 UR10, c[0x0][0x2d8] ;  /* 0x0000b600000a7ab9 */ /* 0x000fc60000000a00 */
        /* <DEDUP_REMOVED lines=13> */
[----:B---3--:R-:W4:Y:S01]  /*20d0*/  LDC.64 R18, c[0x0][0x2d8] ;  /* 0x0000b600ff127b82 */ /* 0x008f220000000a00 */
[----:B------:R-:W-:-:S05]  /*20e0*/  IADD3 R5, -R5, R16, RZ ;  /* 0x0000001005057210 */ /* 0x000fca0007ffe1ff */
[----:B------:R-:W-:Y:S02]  /*20f0*/  IMAD.SHL.U32 R8, R5, 0x4, RZ ;  /* 0x0000000405087824 */ /* 0x000fe400078e00ff */
[----:B------:R-:W3:Y:S01]  /*2100*/  LDC R12, c[0x0][0x2c0] ;  /* 0x0000b000ff0c7b82 */ /* 0x000ee20000000800 */
        /* <DEDUP_REMOVED lines=30> */
[----:B------:R-:W0:Y:S04]  /*22f0*/  LDS.64 R24, [R10+0xd0] ;  /* 0x0000d0000a187984 */ /* 0x000e280000000a00 */
[----:B--2---:R-:W2:Y:S04]  /*2300*/  LDS.64 R22, [R10+0xe0] ;  /* 0x0000e0000a167984 */ /* 0x004ea80000000a00 */
[----:B------:R3:W0:Y:S02]  /*2310*/  LDS.64 R20, [R10+0xf0] ;  /* 0x0000f0000a147984 */ /* 0x0006240000000a00 */
[----:B---34-:R-:W-:-:S07]  /*2320*/  IADD3 R10, R12, UR4, RZ ;  /* 0x000000040c0a7c10 */ /* 0x018fce000fffe0ff */
.L_x_2589:
[----:B------:R-:W-:Y:S02]  /*2330*/  IABS R12, R9 ;  /* 0x00000009000c7213 */ /* 0x000fe40000000000 */
[----:B0-----:R-:W-:Y:S02]  /*2340*/  IABS R13, UR7 ;  /* 0x00000007000d7c13 */ /* 0x001fe40008000000 */
        /* <DEDUP_REMOVED lines=11> */
[----:B------:R-:W-:Y:S02]  /*2400*/  @!P2 LOP3.LUT R12, RZ, UR7, RZ, 0x33, !PT ;  /* 0x00000007ff0cac12 */ /* 0x000fe4000f8e33ff */
[----:B------:R-:W-:Y:S02]  /*2410*/  ISETP.GE.AND P2, PT, R9, UR40, PT ;  /* 0x0000002809007c0c */ /* 0x000fe4000bf46270 */
[C---:B------:R-:W-:Y:S01]  /*2420*/  IADD3 R11, R12.reuse, UR7, RZ ;  /* 0x000000070c0b7c10 */ /* 0x040fe2000fffe0ff */
[----:B------:R-:W-:Y:S01]  /*2430*/  IMAD.SHL.U32 R90, R12, 0x8, RZ ;  /* 0x000000080c5a7824 */ /* 0x000fe200078e00ff */
[----:B------:R-:W-:Y:S02]  /*2440*/  SEL R53, R53, RZ, P2 ;  /* 0x000000ff35357207 */ /* 0x000fe40001000000 */
[----:B------:R-:W-:Y:S01]  /*2450*/  SEL R52, R52, RZ, P2 ;  /* 0x000000ff34347207 */ /* 0x000fe20001000000 */
[C---:B------:R-:W-:Y:S01]  /*2460*/  IMAD.SHL.U32 R88, R11.reuse, 0x8, RZ ;  /* 0x000000080b587824 */ /* 0x040fe200078e00ff */
[----:B------:R-:W-:Y:S01]  /*2470*/  ISETP.GE.OR P5, PT, R90, R8, P0 ;  /* 0x000000085a00720c */ /* 0x000fe200007a6670 */
[----:B------:R-:W-:-:S03]  /*2480*/  VIADD R11, R11, UR7 ;  /* 0x000000070b0b7c36 */ /* 0x000fc60008000000 */
[----:B------:R-:W-:Y:S02]  /*2490*/  ISETP.GE.OR P3, PT, R88, R8, P0 ;  /* 0x000000085800720c */ /* 0x000fe40000766670 */
[C---:B------:R-:W-:Y:S01]  /*24a0*/  SHF.L.U32 R86, R11.reuse, 0x3, RZ ;  /* 0x000000030b567819 */ /* 0x040fe200000006ff */
[----:B------:R-:W-:-:S03]  /*24b0*/  VIADD R11, R11, UR7 ;  /* 0x000000070b0b7c36 */ /* 0x000fc60008000000 */
[----:B------:R-:W-:-:S03]  /*24c0*/  ISETP.GE.OR P4, PT, R86, R8, P0 ;  /* 0x000000085600720c */ /* 0x000fc60000786670 */
[----:B-1----:R-:W3:Y:S01]  /*24d0*/  @!P5 LDC.64 R14, c[0x0][0x248] ;  /* 0x00009200ff0edb82 */ /* 0x002ee20000000a00 */
[----:B------:R-:W-:-:S04]  /*24e0*/  @!P5 IADD3 R85, P1, R7, R90, RZ ;  /* 0x0000005a0755d210 */ /* 0x000fc80007f3e0ff */
[----:B------:R-:W-:-:S03]  /*24f0*/  @!P5 LEA.HI.X.SX32 R90, R90, R17, 0x1, P1 ;  /* 0x000000115a5ad211 */ /* 0x000fc600008f0eff */
[----:B------:R-:W4:Y:S01]  /*2500*/  @!P3 LDC.64 R12, c[0x0][0x248] ;  /* 0x00009200ff0cbb82 */ /* 0x000f220000000a00 */
[----:B---3--:R-:W-:-:S04]  /*2510*/  @!P5 LEA R84, P1, R85, R14, 0x1 ;  /* 0x0000000e5554d211 */ /* 0x008fc800078208ff */
[----:B------:R-:W-:-:S03]  /*2520*/  @!P5 LEA.HI.X R85, R85, R15, R90, 0x1, P1 ;  /* 0x0000000f5555d211 */ /* 0x000fc600008f0c5a */
[----:B------:R-:W3:Y:S01]  /*2530*/  @!P4 LDC.64 R14, c[0x0][0x248] ;  /* 0x00009200ff0ecb82 */ /* 0x000ee20000000a00 */
[----:B------:R-:W-:Y:S02]  /*2540*/  @!P3 IADD3 R87, P1, R7, R88, RZ ;  /* 0x000000580757b210 */ /* 0x000fe40007f3e0ff */
[----:B------:R-:W-:Y:S01]  /*2550*/  IADD3 R91, R11, UR7, RZ ;  /* 0x000000070b5b7c10 */ /* 0x000fe2000fffe0ff */
[----:B------:R5:W0:Y:S01]  /*2560*/  @!P5 LDG.E.64 R52, desc[UR36][R84.64] ;  /* 0x000000245434d981 */ /* 0x000a22000c1e1b00 */
[----:B------:R-:W-:Y:S02]  /*2570*/  @!P3 LEA.HI.X.SX32 R90, R88, R17, 0x1, P1 ;  /* 0x00000011585ab211 */ /* 0x000fe400008f0eff */
[----:B----4-:R-:W-:-:S04]  /*2580*/  @!P3 LEA R88, P1, R87, R12, 0x1 ;  /* 0x0000000c5758b211 */ /* 0x010fc800078208ff */
[----:B------:R-:W-:Y:S01]  /*2590*/  @!P3 LEA.HI.X R89, R87, R13, R90, 0x1, P1 ;  /* 0x0000000d5759b211 */ /* 0x000fe200008f0c5a */
[----:B------:R-:W-:Y:S01]  /*25a0*/  IMAD.SHL.U32 R90, R11, 0x8, RZ ;  /* 0x000000080b5a7824 */ /* 0x000fe200078e00ff */
[----:B------:R-:W-:-:S04]  /*25b0*/  @!P4 IADD3 R12, P1, R7, R86, RZ ;  /* 0x00000056070cc210 */ /* 0x000fc80007f3e0ff */
[----:B------:R-:W-:Y:S02]  /*25c0*/  @!P4 LEA.HI.X.SX32 R13, R86, R17, 0x1, P1 ;  /* 0x00000011560dc211 */ /* 0x000fe400008f0eff */
[----:B---3--:R-:W-:-:S04]  /*25d0*/  @!P4 LEA R86, P1, R12, R14, 0x1 ;  /* 0x0000000e0c56c211 */ /* 0x008fc800078208ff */
[----:B------:R-:W-:Y:S02]  /*25e0*/  @!P4 LEA.HI.X R87, R12, R15, R13, 0x1, P1 ;  /* 0x0000000f0c57c211 */ /* 0x000fe400008f0c0d */
[----:B------:R-:W-:Y:S01]  /*25f0*/  ISETP.GE.OR P1, PT, R90, R8, P0 ;  /* 0x000000085a00720c */ /* 0x000fe20000726670 */
[----:B------:R-:W-:-:S12]  /*2600*/  IMAD.SHL.U32 R92, R91, 0x8, RZ ;  /* 0x000000085b5c7824 */ /* 0x000fd800078e00ff */
[----:B------:R-:W3:Y:S01]  /*2610*/  @!P1 LDC.64 R12, c[0x0][0x248] ;  /* 0x00009200ff0c9b82 */ /* 0x000ee20000000a00 */
[----:B------:R-:W-:Y:S02]  /*2620*/  ISETP.GE.OR P5, PT, R92, R8, P0 ;  /* 0x000000085c00720c */ /* 0x000fe400007a6670 */
[----:B------:R-:W-:-:S04]  /*2630*/  @!P1 IADD3 R11, P6, R7, R90, RZ ;  /* 0x0000005a070b9210 */ /* 0x000fc80007fde0ff */
[----:B------:R-:W-:Y:S01]  /*2640*/  @!P1 LEA.HI.X.SX32 R90, R90, R17, 0x1, P6 ;  /* 0x000000115a5a9211 */ /* 0x000fe200030f0eff */
[----:B------:R-:W-:Y:S01]  /*2650*/  VIADD R91, R91, UR7 ;  /* 0x000000075b5b7c36 */ /* 0x000fe20008000000 */
[----:B------:R-:W-:Y:S02]  /*2660*/  SEL R55, R55, RZ, P2 ;  /* 0x000000ff37377207 */ /* 0x000fe40001000000 */
[----:B---3--:R-:W-:-:S04]  /*2670*/  @!P1 LEA R14, P6, R11, R12, 0x1 ;  /* 0x0000000c0b0e9211 */ /* 0x008fc800078c08ff */
[----:B------:R-:W-:Y:S02]  /*2680*/  @!P1 LEA.HI.X R15, R11, R13, R90, 0x1, P6 ;  /* 0x0000000d0b0f9211 */ /* 0x000fe400030f0c5a */
[----:B------:R-:W5:Y:S01]  /*2690*/  @!P5 LDC.64 R12, c[0x0][0x248] ;  /* 0x00009200ff0cdb82 */ /* 0x000f620000000a00 */
[----:B------:R-:W-:Y:S02]  /*26a0*/  SEL R54, R54, RZ, P2 ;  /* 0x000000ff36367207 */ /* 0x000fe40001000000 */
[----:B------:R-:W-:-:S04]  /*26b0*/  SHF.L.U32 R90, R91, 0x3, RZ ;  /* 0x000000035b5a7819 */ /* 0x000fc800000006ff */
[----:B------:R3:W4:Y:S01]  /*26c0*/  @!P3 LDG.E.64 R54, desc[UR36][R88.64] ;  /* 0x000000245836b981 */ /* 0x000722000c1e1b00 */
[----:B------:R-:W-:Y:S02]  /*26d0*/  ISETP.GE.OR P3, PT, R90, R8, P0 ;  /* 0x000000085a00720c */ /* 0x000fe40000766670 */
[----:B------:R-:W-:-:S04]  /*26e0*/  @!P5 IADD3 R11, P6, R7, R92, RZ ;  /* 0x0000005c070bd210 */ /* 0x000fc80007fde0ff */
[----:B------:R-:W-:Y:S02]  /*26f0*/  @!P5 LEA.HI.X.SX32 R92, R92, R17, 0x1, P6 ;  /* 0x000000115c5cd211 */ /* 0x000fe400030f0eff */
[----:B-----5:R-:W-:-:S04]  /*2700*/  @!P5 LEA R84, P6, R11, R12, 0x1 ;  /* 0x0000000c0b54d211 */ /* 0x020fc800078c08ff */
[----:B------:R-:W-:Y:S02]  /*2710*/  @!P5 LEA.HI.X R85, R11, R13, R92, 0x1, P6 ;  /* 0x0000000d0b55d211 */ /* 0x000fe400030f0c5c */
[----:B------:R-:W3:Y:S01]  /*2720*/  @!P3 LDC.64 R12, c[0x0][0x248] ;  /* 0x00009200ff0cbb82 */ /* 0x000ee20000000a00 */
[----:B------:R-:W-:Y:S01]  /*2730*/  VIADD R91, R91, UR7 ;  /* 0x000000075b5b7c36 */ /* 0x000fe20008000000 */
[----:B------:R-:W-:Y:S02]  /*2740*/  SEL R57, R57, RZ, P2 ;  /* 0x000000ff39397207 */ /* 0x000fe40001000000 */
[----:B------:R-:W-:Y:S01]  /*2750*/  SEL R56, R56, RZ, P2 ;  /* 0x000000ff38387207 */ /* 0x000fe20001000000 */
[----:B------:R-:W-:Y:S01]  /*2760*/  IMAD.SHL.U32 R92, R91, 0x8, RZ ;  /* 0x000000085b5c7824 */ /* 0x000fe200078e00ff */
[----:B------:R-:W-:-:S04]  /*2770*/  @!P3 IADD3 R11, P6, R7, R90, RZ ;  /* 0x0000005a070bb210 */ /* 0x000fc80007fde0ff */
[----:B------:R5:W2:Y:S01]  /*2780*/  @!P4 LDG.E.64 R56, desc[UR36][R86.64] ;  /* 0x000000245638c981 */ /* 0x000aa2000c1e1b00 */
[----:B------:R-:W-:Y:S02]  /*2790*/  ISETP.GE.OR P4, PT, R92, R8, P0 ;  /* 0x000000085c00720c */ /* 0x000fe40000786670 */
[----:B------:R-:W-:Y:S02]  /*27a0*/  @!P3 LEA.HI.X.SX32 R90, R90, R17, 0x1, P6 ;  /* 0x000000115a5ab211 */ /* 0x000fe400030f0eff */
[----:B---3--:R-:W-:-:S04]  /*27b0*/  @!P3 LEA R88, P6, R11, R12, 0x1 ;  /* 0x0000000c0b58b211 */ /* 0x008fc800078c08ff */
[----:B------:R-:W-:-:S05]  /*27c0*/  @!P3 LEA.HI.X R89, R11, R13, R90, 0x1, P6 ;  /* 0x0000000d0b59b211 */ /* 0x000fca00030f0c5a */
[----:B------:R-:W5:Y:S01]  /*27d0*/  @!P4 LDC.64 R12, c[0x0][0x248] ;  /* 0x00009200ff0ccb82 */ /* 0x000f620000000a00 */
[----:B------:R-:W-:Y:S02]  /*27e0*/  IADD3 R91, R91, UR7, RZ ;  /* 0x000000075b5b7c10 */ /* 0x000fe4000fffe0ff */
[----:B------:R-:W-:Y:S02]  /*27f0*/  SEL R59, R59, RZ, P2 ;  /* 0x000000ff3b3b7207 */ /* 0x000fe40001000000 */
[----:B------:R-:W-:Y:S01]  /*2800*/  SEL R58, R58, RZ, P2 ;  /* 0x000000ff3a3a7207 */ /* 0x000fe20001000000 */
[----:B------:R-:W-:Y:S01]  /*2810*/  IMAD.SHL.U32 R90, R91, 0x8, RZ ;  /* 0x000000085b5a7824 */ /* 0x000fe200078e00ff */
[----:B------:R-:W-:-:S04]  /*2820*/  @!P4 IADD3 R11, P6, R7, R92, RZ ;  /* 0x0000005c070bc210 */ /* 0x000fc80007fde0ff */
[----:B------:R3:W2:Y:S01]  /*2830*/  @!P1 LDG.E.64 R58, desc[UR36][R14.64] ;  /* 0x000000240e3a9981 */ /* 0x0006a2000c1e1b00 */
[----:B------:R-:W-:Y:S02]  /*2840*/  ISETP.GE.OR P1, PT, R90, R8, P0 ;  /* 0x000000085a00720c */ /* 0x000fe40000726670 */
[----:B------:R-:W-:Y:S02]  /*2850*/  @!P4 LEA.HI.X.SX32 R92, R92, R17, 0x1, P6 ;  /* 0x000000115c5cc211 */ /* 0x000fe400030f0eff */
[----:B-----5:R-:W-:-:S04]  /*2860*/  @!P4 LEA R86, P6, R11, R12, 0x1 ;  /* 0x0000000c0b56c211 */ /* 0x020fc800078c08ff */
[----:B------:R-:W-:-:S05]  /*2870*/  @!P4 LEA.HI.X R87, R11, R13, R92, 0x1, P6 ;  /* 0x0000000d0b57c211 */ /* 0x000fca00030f0c5c */
[----:B------:R-:W3:Y:S01]  /*2880*/  @!P1 LDC.64 R12, c[0x0][0x248] ;  /* 0x00009200ff0c9b82 */ /* 0x000ee20000000a00 */
[----:B------:R-:W-:Y:S01]  /*2890*/  VIADD R91, R91, UR7 ;  /* 0x000000075b5b7c36 */ /* 0x000fe20008000000 */
[----:B------:R-:W-:Y:S02]  /*28a0*/  SEL R61, R61, RZ, P2 ;  /* 0x000000ff3d3d7207 */ /* 0x000fe40001000000 */
[----:B------:R-:W-:Y:S02]  /*28b0*/  SEL R60, R60, RZ, P2 ;  /* 0x000000ff3c3c7207 */ /* 0x000fe40001000000 */
[----:B------:R-:W-:-:S04]  /*28c0*/  SHF.L.U32 R92, R91, 0x3, RZ ;  /* 0x000000035b5c7819 */ /* 0x000fc800000006ff */
[----:B------:R5:W2:Y:S01]  /*28d0*/  @!P5 LDG.E.64 R60, desc[UR36][R84.64] ;  /* 0x00000024543cd981 */ /* 0x000aa2000c1e1b00 */
[----:B------:R-:W-:Y:S02]  /*28e0*/  ISETP.GE.OR P5, PT, R92, R8, P0 ;  /* 0x000000085c00720c */ /* 0x000fe400007a6670 */
[----:B------:R-:W-:-:S04]  /*28f0*/  @!P1 IADD3 R11, P6, R7, R90, RZ ;  /* 0x0000005a070b9210 */ /* 0x000fc80007fde0ff */
[----:B------:R-:W-:Y:S02]  /*2900*/  @!P1 LEA.HI.X.SX32 R90, R90, R17, 0x1, P6 ;  /* 0x000000115a5a9211 */ /* 0x000fe400030f0eff */
[----:B---3--:R-:W-:-:S04]  /*2910*/  @!P1 LEA R14, P6, R11, R12, 0x1 ;  /* 0x0000000c0b0e9211 */ /* 0x008fc800078c08ff */
[----:B------:R-:W-:Y:S02]  /*2920*/  @!P1 LEA.HI.X R15, R11, R13, R90, 0x1, P6 ;  /* 0x0000000d0b0f9211 */ /* 0x000fe400030f0c5a */
[----:B------:R-:W5:Y:S01]  /*2930*/  @!P5 LDC.64 R12, c[0x0][0x248] ;  /* 0x00009200ff0cdb82 */ /* 0x000f620000000a00 */
        /* <DEDUP_REMOVED lines=66> */
[----:B------:R-:W-:-:S05]  /*2d60*/  VIADD R90, R91, UR7 ;  /* 0x000000075b5a7c36 */ /* 0x000fca0008000000 */
[----:B------:R-:W-:-:S04]  /*2d70*/  SHF.L.U32 R90, R90, 0x3, RZ ;  /* 0x000000035a5a7819 */ /* 0x000fc800000006ff */
[----:B------:R-:W-:Y:S02]  /*2d80*/  ISETP.GE.OR P0, PT, R90, R8, P0 ;  /* 0x000000085a00720c */ /* 0x000fe40000706670 */
[----:B------:R-:W-:-:S04]  /*2d90*/  @!P4 IADD3 R11, P6, R7, R92, RZ ;  /* 0x0000005c070bc210 */ /* 0x000fc80007fde0ff */
[----:B------:R-:W-:Y:S02]  /*2da0*/  @!P4 LEA.HI.X.SX32 R92, R92, R17, 0x1, P6 ;  /* 0x000000115c5cc211 */ /* 0x000fe400030f0eff */
[----:B------:R-:W-:Y:S02]  /*2db0*/  SEL R75, R75, RZ, P2 ;  /* 0x000000ff4b4b7207 */ /* 0x000fe40001000000 */
[----:B------:R-:W-:Y:S02]  /*2dc0*/  SEL R74, R74, RZ, P2 ;  /* 0x000000ff4a4a7207 */ /* 0x000fe40001000000 */
[----:B-----5:R-:W-:-:S04]  /*2dd0*/  @!P4 LEA R86, P6, R11, R12, 0x1 ;  /* 0x0000000c0b56c211 */ /* 0x020fc800078c08ff */
[----:B------:R3:W5:Y:S01]  /*2de0*/  @!P1 LDG.E.64 R74, desc[UR36][R14.64] ;  /* 0x000000240e4a9981 */ /* 0x000762000c1e1b00 */
[----:B------:R-:W-:Y:S02]  /*2df0*/  @!P4 LEA.HI.X R87, R11, R13, R92, 0x1, P6 ;  /* 0x0000000d0b57c211 */ /* 0x000fe400030f0c5c */
[----:B------:R-:W1:Y:S01]  /*2e00*/  @!P0 LDC.64 R12, c[0x0][0x248] ;  /* 0x00009200ff0c8b82 */ /* 0x000e620000000a00 */
[----:B------:R-:W-:Y:S02]  /*2e10*/  SEL R77, R77, RZ, P2 ;  /* 0x000000ff4d4d7207 */ /* 0x000fe40001000000 */
[----:B------:R-:W-:Y:S02]  /*2e20*/  SEL R76, R76, RZ, P2 ;  /* 0x000000ff4c4c7207 */ /* 0x000fe40001000000 */
[----:B------:R-:W-:Y:S02]  /*2e30*/  SEL R79, R79, RZ, P2 ;  /* 0x000000ff4f4f7207 */ /* 0x000fe40001000000 */
[----:B------:R-:W-:-:S02]  /*2e40*/  SEL R78, R78, RZ, P2 ;  /* 0x000000ff4e4e7207 */ /* 0x000fc40001000000 */
[----:B------:R0:W5:Y:S01]  /*2e50*/  @!P5 LDG.E.64 R76, desc[UR36][R84.64] ;  /* 0x00000024544cd981 */ /* 0x000162000c1e1b00 */
[----:B------:R-:W-:-:S03]  /*2e60*/  @!P0 IADD3 R11, P1, R7, R90, RZ ;  /* 0x0000005a070b8210 */ /* 0x000fc60007f3e0ff */
[----:B------:R-:W5:Y:S01]  /*2e70*/  @!P3 LDG.E.64 R78, desc[UR36][R88.64] ;  /* 0x00000024584eb981 */ /* 0x000f62000c1e1b00 */
[----:B------:R-:W-:Y:S02]  /*2e80*/  SEL R81, R81, RZ, P2 ;  /* 0x000000ff51517207 */ /* 0x000fe40001000000 */
[----:B------:R-:W-:Y:S02]  /*2e90*/  SEL R80, R80, RZ, P2 ;  /* 0x000000ff50507207 */ /* 0x000fe40001000000 */
[----:B------:R-:W-:Y:S02]  /*2ea0*/  @!P0 LEA.HI.X.SX32 R90, R90, R17, 0x1, P1 ;  /* 0x000000115a5a8211 */ /* 0x000fe400008f0eff */
[----:B------:R-:W-:Y:S02]  /*2eb0*/  SEL R83, R83, RZ, P2 ;  /* 0x000000ff53537207 */ /* 0x000fe40001000000 */
[----:B------:R-:W5:Y:S01]  /*2ec0*/  @!P4 LDG.E.64 R80, desc[UR36][R86.64] ;  /* 0x000000245650c981 */ /* 0x000f62000c1e1b00 */
[----:B-1----:R-:W-:-:S02]  /*2ed0*/  @!P0 LEA R12, P1, R11, R12, 0x1 ;  /* 0x0000000c0b0c8211 */ /* 0x002fc400078208ff */
[----:B------:R-:W-:Y:S02]  /*2ee0*/  SEL R82, R82, RZ, P2 ;  /* 0x000000ff52527207 */ /* 0x000fe40001000000 */
[----:B------:R-:W-:Y:S02]  /*2ef0*/  @!P0 LEA.HI.X R13, R11, R13, R90, 0x1, P1 ;  /* 0x0000000d0b0d8211 */ /* 0x000fe400008f0c5a */
[----:B------:R-:W-:-:S03]  /*2f00*/  ISETP.NE.U32.AND P1, PT, RZ, UR8, PT ;  /* 0x00000008ff007c0c */ /* 0x000fc6000bf25070 */
[----:B------:R1:W5:Y:S01]  /*2f10*/  @!P0 LDG.E.64 R82, desc[UR36][R12.64] ;  /* 0x000000240c528981 */ /* 0x000362000c1e1b00 */
[----:B------:R-:W-:Y:S01]  /*2f20*/  ISETP.NE.AND.EX P1, PT, RZ, UR9, PT, P1 ;  /* 0x00000009ff007c0c */ /* 0x000fe2000bf25310 */
[----:B---3--:R-:W-:Y:S01]  /*2f30*/  IMAD.U32 R14, RZ, RZ, UR8 ;  /* 0x00000008ff0e7e24 */ /* 0x008fe2000f8e00ff */
[----:B0-----:R-:W-:-:S11]  /*2f40*/  MOV R84, UR9 ;  /* 0x0000000900547c02 */ /* 0x001fd60008000f00 */
[----:B------:R-:W-:Y:S02]  /*2f50*/  @P1 IADD3 R14, P2, P3, R9, UR45, R14 ;  /* 0x0000002d090e1c10 */ /* 0x000fe4000fb5e00e */
[----:B------:R-:W-:-:S04]  /*2f60*/  @P1 SHF.R.S32.HI R11, RZ, 0x1f, R9 ;  /* 0x0000001fff0b1819 */ /* 0x000fc80000011409 */
[----:B------:R-:W-:-:S05]  /*2f70*/  @P1 IADD3.X R15, R11, UR47, R84, P2, P3 ;  /* 0x0000002f0b0f1c10 */ /* 0x000fca00097e6454 */
[----:B------:R0:W3:Y:S01]  /*2f80*/  @P1 LDG.E.U8 R14, desc[UR36][R14.64] ;  /* 0x000000240e0e1981 */ /* 0x0000e2000c1e1100 */
[----:B------:R-:W-:-:S06]  /*2f90*/  HMUL2 R11, R50, R52 ;  /* 0x00000034320b7232 */ /* 0x000fcc0000000000 */
[----:B----4-:R-:W-:-:S08]  /*2fa0*/  HFMA2.MMA R11, R48, R54, R11 ;  /* 0x00000036300b7235 */ /* 0x010fd0000000000b */
[----:B--2---:R-:W-:-:S08]  /*2fb0*/  HFMA2.MMA R11, R46, R56, R11 ;  /* 0x000000382e0b7235 */ /* 0x004fd0000000000b */
[----:B------:R-:W-:-:S08]  /*2fc0*/  HFMA2.MMA R11, R44, R58, R11 ;  /* 0x0000003a2c0b7235 */ /* 0x000fd0000000000b */
[----:B------:R-:W-:-:S08]  /*2fd0*/  HFMA2.MMA R11, R42, R60, R11 ;  /* 0x0000003c2a0b7235 */ /* 0x000fd0000000000b */
[----:B------:R-:W-:Y:S02]  /*2fe0*/  HFMA2.MMA R11, R40, R62, R11 ;  /* 0x0000003e280b7235 */ /* 0x000fe4000000000b */
[----:B-1----:R-:W-:-:S06]  /*2ff0*/  HFMA2.MMA R13, R51, R53, -RZ ;  /* 0x00000035330d7235 */ /* 0x002fcc00001000ff */
[----:B------:R-:W-:-:S04]  /*3000*/  HFMA2.MMA R11, R38, R64, R11 ;  /* 0x00000040260b7235 */ /* 0x000fc8000000000b */
        /* <DEDUP_REMOVED lines=8> */
[----:B0-----:R-:W-:-:S03]  /*3090*/  HFMA2.MMA R15, R32, R70, R11 ;  /* 0x00000046200f7235 */ /* 0x001fc6000000000b */
[----:B------:R-:W-:-:S04]  /*30a0*/  HFMA2 R13, R37, R67, R13 ;  /* 0x00000043250d7231 */ /* 0x000fc8000000000d */
[----:B------:R-:W-:Y:S01]  /*30b0*/  HFMA2 R13, R35, R69, R13 ;  /* 0x00000045230d7231 */ /* 0x000fe2000000000d */
[----:B------:R-:W-:-:S03]  /*30c0*/  HFMA2.MMA R15, R30, R72, R15 ;  /* 0x000000481e0f7235 */ /* 0x000fc6000000000f */
[----:B------:R-:W-:-:S04]  /*30d0*/  HFMA2 R13, R33, R71, R13 ;  /* 0x00000047210d7231 */ /* 0x000fc8000000000d */
[----:B------:R-:W-:Y:S01]  /*30e0*/  HFMA2 R13, R31, R73, R13 ;  /* 0x000000491f0d7231 */ /* 0x000fe2000000000d */
[----:B-----5:R-:W-:-:S08]  /*30f0*/  HFMA2.MMA R15, R28, R74, R15 ;  /* 0x0000004a1c0f7235 */ /* 0x020fd0000000000f */
[----:B------:R-:W-:Y:S01]  /*3100*/  HFMA2.MMA R12, R26, R76, R15 ;  /* 0x0000004c1a0c7235 */ /* 0x000fe2000000000f */
[----:B------:R-:W-:-:S07]  /*3110*/  HFMA2 R13, R29, R75, R13 ;  /* 0x0000004b1d0d7231 */ /* 0x000fce000000000d */
[----:B------:R-:W-:Y:S01]  /*3120*/  HFMA2.MMA R11, R24, R78, R12 ;  /* 0x0000004e180b7235 */ /* 0x000fe2000000000c */
[----:B------:R-:W-:-:S07]  /*3130*/  HFMA2 R13, R27, R77, R13 ;  /* 0x0000004d1b0d7231 */ /* 0x000fce000000000d */
[----:B------:R-:W-:Y:S01]  /*3140*/  HFMA2.MMA R11, R22, R80, R11 ;  /* 0x00000050160b7235 */ /* 0x000fe2000000000b */
[----:B------:R-:W-:-:S04]  /*3150*/  HFMA2 R13, R25, R79, R13 ;  /* 0x0000004f190d7231 */ /* 0x000fc8000000000d */
[----:B------:R-:W-:-:S03]  /*3160*/  HFMA2 R13, R23, R81, R13 ;  /* 0x00000051170d7231 */ /* 0x000fc6000000000d */
[----:B------:R-:W-:Y:S01]  /*3170*/  HFMA2.MMA R11, R20, R82, R11 ;  /* 0x00000052140b7235 */ /* 0x000fe2000000000b */
[----:B------:R-:W-:Y:S01]  /*3180*/  HFMA2 R13, R21, R83, R13 ;  /* 0x00000053150d7231 */ /* 0x000fe2000000000d */
[----:B------:R-:W-:-:S08]  /*3190*/  UMOV UR4, 0xffffffff ;  /* 0xffffffff00047882 */ /* 0x000fd00000000000 */
[----:B------:R-:W-:-:S05]  /*31a0*/  HADD2 R11, R11, R13 ;  /* 0x0000000d0b0b7230 */ /* 0x000fca0000000000 */
[--C-:B------:R-:W-:Y:S02]  /*31b0*/  HADD2.F32 R13, -RZ, R11.reuse.H0_H0 ;  /* 0x2000000bff0d7230 */ /* 0x100fe40000004100 */
[----:B------:R-:W-:-:S05]  /*31c0*/  HADD2.F32 R12, -RZ, R11.H1_H1 ;  /* 0x3000000bff0c7230 */ /* 0x000fca0000004100 */
[----:B------:R-:W-:Y:S01]  /*31d0*/  FADD.FTZ R13, R13, R12 ;  /* 0x0000000c0d0d7221 */ /* 0x000fe20000010000 */
[----:B---3--:R-:W-:Y:S01]  /*31e0*/  ISETP.NE.AND P0, PT, R14, RZ, P1 ;  /* 0x000000ff0e00720c */ /* 0x008fe20000f05270 */
[----:B------:R-:W-:-:S12]  /*31f0*/  BRA.DIV UR4, `(.L_x_2586) ;  /* 0x0000003604787947 */ /* 0x000fd8000b800000 */
[----:B------:R0:W1:Y:S02]  /*3200*/  SHFL.BFLY PT, R14, R13, 0x1, 0x1f ;  /* 0x0c201f000d0e7f89 */ /* 0x00006400000e0000 */
.L_x_2642:
        /* <DEDUP_REMOVED lines=32> */
.L_x_2588:
[----:B------:R-:W-:Y:S05]  /*3410*/  BSYNC B1 ;  /* 0x0000000000017941 */ /* 0x000fea0003800000 */
.L_x_2587:
[----:B------:R-:W-:-:S04]  /*3420*/  IADD3 R9, R9, 0x40, RZ ;  /* 0x0000004009097810 */ /* 0x000fc80007ffe0ff */
[----:B------:R-:W-:-:S13]  /*3430*/  ISETP.GE.AND P0, PT, R9, UR5, PT ;  /* 0x0000000509007c0c */ /* 0x000fda000bf06270 */
[----:B------:R-:W-:Y:S05]  /*3440*/  @!P0 BRA `(.L_x_2589) ;  /* 0xffffffec00b88947 */ /* 0x000fea000383ffff */
.L_x_2585:
[----:B------:R-:W-:Y:S05]  /*3450*/  BSYNC B0 ;  /* 0x0000000000007941 */ /* 0x000fea0003800000 */
.L_x_2584:
        /* <DEDUP_REMOVED lines=9> */
.L_x_2648:
        /* <DEDUP_REMOVED lines=41> */
.L_x_2596:
        /* <DEDUP_REMOVED lines=13> */
.L_x_2594:
[----:B------:R-:W1:Y:S02]  /*3850*/  LDS R5, [R11] ;  /* 0x000000000b057984 */ /* 0x000e640000000800 */
[----:B-1----:R-:W-:-:S04]  /*3860*/  FADD.FTZ R5, -R12, R5 ;  /* 0x000000050c057221 */ /* 0x002fc80000010100 */
[----:B------:R-:W-:-:S04]  /*3870*/  FMUL.FTZ R5, R5, 1.4426950216293334961 ;  /* 0x3fb8aa3b05057820 */ /* 0x000fc80000410000 */
[----:B------:R4:W1:Y:S03]  /*3880*/  MUFU.EX2 R10, R5 ;  /* 0x00000005000a7308 */ /* 0x0008660000000800 */
.L_x_2595:
[----:B------:R-:W-:Y:S05]  /*3890*/  BSYNC B1 ;  /* 0x0000000000017941 */ /* 0x000fea0003800000 */
.L_x_2593:
[----:B-1----:R1:W-:Y:S01]  /*38a0*/  STS [R11], R10 ;  /* 0x0000000a0b007388 */ /* 0x0023e20000000800 */
[----:B------:R-:W-:Y:S02]  /*38b0*/  VIADD R0, R0, 0x80 ;  /* 0x0000008000007836 */ /* 0x000fe40000000000 */
[----:B------:R-:W-:-:S03]  /*38c0*/  FADD.FTZ R9, R10, R9 ;  /* 0x000000090a097221 */ /* 0x000fc60000010000 */
[----:B------:R-:W-:-:S13]  /*38d0*/  ISETP.GT.AND P2, PT, R0, UR40, PT ;  /* 0x0000002800007c0c */ /* 0x000fda000bf44270 */
[----:B-1----:R-:W-:Y:S05]  /*38e0*/  @!P2 BRA `(.L_x_2596) ;  /* 0xfffffffc00a4a947 */ /* 0x002fea000383ffff */
.L_x_2592:
[----:B------:R-:W-:Y:S05]  /*38f0*/  BSYNC B0 ;  /* 0x0000000000007941 */ /* 0x000fea0003800000 */
.L_x_2591:
        /* <DEDUP_REMOVED lines=16> */
[----:B------:R-:W-:Y:S01]  /*3a00*/  UIADD3 UR6, UR6, 0x120, URZ ;  /* 0x0000012006067890 */ /* 0x000fe2000fffe03f */
        /* <DEDUP_REMOVED lines=22> */
[----:B------:R-:W-:Y:S02]  /*3b70*/  ULEA UR8, UR7, UR6, 0x18 ;  /* 0x0000000607087291 */ /* 0x000fe4000f8ec03f */
[----:B------:R-:W-:Y:S02]  /*3b80*/  @UP0 UIMAD UR6, UR4, UR9, URZ ;  /* 0x00000009040602a4 */ /* 0x000fe4000f8e023f */
[----:B------:R-:W-:Y:S02]  /*3b90*/  ULOP3.LUT UR7, UR5, 0xfffffff0, URZ, 0xc0, !UPT ;  /* 0xfffffff005077892 */ /* 0x000fe4000f8ec03f */
[----:B------:R-:W-:Y:S01]  /*3ba0*/  @UP0 USHF.R.S32.HI UR10, URZ, 0x1f, UR6 ;  /* 0x0000001f3f0a0899 */ /* 0x000fe20008011406 */
[----:B------:R-:W0:Y:S01]  /*3bb0*/  @!P2 LDS R10, [R11+0x10] ;  /* 0x000010000b0aa984 */ /* 0x000e220000000800 */
[----:B------:R-:W-:Y:S01]  /*3bc0*/  UMOV UR4, URZ ;  /* 0x0000003f00047c82 */ /* 0x000fe20008000000 */
[----:B------:R-:W-:Y:S01]  /*3bd0*/  UMOV UR5, URZ ;  /* 0x0000003f00057c82 */ /* 0x000fe20008000000 */
[----:B------:R-:W-:Y:S01]  /*3be0*/  UIADD3 UR9, UR8, UR7, URZ ;  /* 0x0000000708097290 */ /* 0x000fe2000fffe03f */
[----:B------:R-:W-:-:S02]  /*3bf0*/  @UP0 UMOV UR4, UR6 ;  /* 0x0000000600040c82 */ /* 0x000fc40008000000 */
        /* <DEDUP_REMOVED lines=9> */
.L_x_2600:
        /* <DEDUP_REMOVED lines=14> */
.L_x_2599:
[----:B------:R-:W-:-:S04]  /*3d70*/  IADD3 R8, R8, 0x80, RZ ;  /* 0x0000008008087810 */ /* 0x000fc80007ffe0ff */
[----:B------:R-:W-:-:S13]  /*3d80*/  ISETP.GT.AND P0, PT, R8, UR40, PT ;  /* 0x0000002808007c0c */ /* 0x000fda000bf04270 */
[----:B------:R-:W-:Y:S05]  /*3d90*/  @!P0 BRA `(.L_x_2600) ;  /* 0xfffffffc00bc8947 */ /* 0x000fea000383ffff */
.L_x_2598:
[----:B------:R-:W-:Y:S05]  /*3da0*/  BSYNC B0 ;  /* 0x0000000000007941 */ /* 0x000fea0003800000 */
.L_x_2597:
[----:B------:R-:W-:Y:S01]  /*3db0*/  USHF.R.S32.HI UR4, URZ, 0x1f, UR40 ;  /* 0x0000001f3f047899 */ /* 0x000fe20008011428 */
[----:B------:R-:W-:Y:S01]  /*3dc0*/  LEA.HI R3, R3, R16, RZ, 0x4 ;  /* 0x0000001003037211 */ /* 0x000fe200078f20ff */
[----:B------:R-:W-:Y:S01]  /*3dd0*/  ULDC.64 UR10, c[0x0][0x240] ;  /* 0x00009000000a7ab9 */ /* 0x000fe20000000a00 */
[----:B------:R-:W4:Y:S01]  /*3de0*/  LDC R38, c[0x0][0x284] ;  /* 0x0000a100ff267b82 */ /* 0x000f220000000800 */
[----:B------:R-:W-:Y:S01]  /*3df0*/  ULEA.HI UR4, UR4, UR40, URZ, 0x3 ;  /* 0x0000002804047291 */ /* 0x000fe2000f8f183f */
[----:B0-----:R-:W-:Y:S02]  /*3e00*/  LOP3.LUT R5, R3, 0xfffffff0, RZ, 0xc0, !PT ;  /* 0xfffffff003057812 */ /* 0x001fe400078ec0ff */
[----:B-1----:R-:W-:Y:S02]  /*3e10*/  CS2R R10, SRZ ;  /* 0x00000000000a7805 */ /* 0x002fe4000001ff00 */
        /* <DEDUP_REMOVED lines=9> */
[----:B------:R-:W-:-:S13]  /*3eb0*/  ISETP.EQ.OR.EX P1, PT, RZ, UR11, P2, P1 ;  /* 0x0000000bff007c0c */ /* 0x000fda0009722710 */
[----:B------:R-:W0:Y:S01]  /*3ec0*/  @!P1 S2R R0, SR_CTAID.X ;  /* 0x0000000000009919 */ /* 0x000e220000002500 */
[----:B------:R-:W1:Y:S01]  /*3ed0*/  @!P1 LDC.64 R6, c[0x0][0x240] ;  /* 0x00009000ff069b82 */ /* 0x000e620000000a00 */
[----:B------:R-:W-:Y:S01]  /*3ee0*/  BSSY B0, `(.L_x_2601) ;  /* 0x0000160000007945 */ /* 0x000fe20003800000 */
[----:B------:R-:W-:Y:S01]  /*3ef0*/  HFMA2.MMA R17, -RZ, RZ, 0, 0 ;  /* 0x00000000ff117435 */ /* 0x000fe200000001ff */
[----:B---3--:R-:W-:Y:S02]  /*3f00*/  CS2R R18, SRZ ;  /* 0x0000000000127805 */ /* 0x008fe4000001ff00 */
[----:B------:R-:W-:Y:S01]  /*3f10*/  CS2R R28, SRZ ;  /* 0x00000000001c7805 */ /* 0x000fe2000001ff00 */
[----:B------:R-:W-:Y:S01]  /*3f20*/  IMAD.MOV.U32 R31, RZ, RZ, RZ ;  /* 0x000000ffff1f7224 */ /* 0x000fe200078e00ff */
[----:B------:R-:W-:Y:S01]  /*3f30*/  MOV R32, RZ ;  /* 0x000000ff00207202 */ /* 0x000fe20000000f00 */
[----:B----4-:R-:W-:Y:S02]  /*3f40*/  IMAD R34, R38, UR43, RZ ;  /* 0x0000002b26227c24 */ /* 0x010fe4000f8e02ff */
[----:B0-----:R-:W-:-:S04]  /*3f50*/  @!P1 IMAD R5, R0, 0x50, R3 ;  /* 0x0000005000059824 */ /* 0x001fc800078e0203 */
[----:B-1----:R-:W-:-:S05]  /*3f60*/  @!P1 IMAD.WIDE R6, R5, 0x2, R6 ;  /* 0x0000000205069825 */ /* 0x002fca00078e0206 */
[----:B------:R0:W5:Y:S01]  /*3f70*/  @!P1 LDG.E.128 R8, desc[UR36][R6.64] ;  /* 0x0000002406089981 */ /* 0x000162000c1e1d00 */
[----:B------:R-:W-:Y:S01]  /*3f80*/  IMAD.MOV.U32 R0, RZ, RZ, RZ ;  /* 0x000000ffff007224 */ /* 0x000fe200078e00ff */
[----:B------:R-:W-:Y:S06]  /*3f90*/  BAR.SYNC.DEFER_BLOCKING 0x0 ;  /* 0x0000000000007b1d */ /* 0x000fec0000010000 */
[----:B------:R-:W-:Y:S05]  /*3fa0*/  @P0 BRA `(.L_x_2602) ;  /* 0x00000014004c0947 */ /* 0x000fea0003800000 */
[----:B------:R-:W-:Y:S01]  /*3fb0*/  VIADD R33, R30, UR42 ;  /* 0x0000002a1e217c36 */ /* 0x000fe20008000000 */
[----:B------:R-:W-:Y:S01]  /*3fc0*/  VIMNMX R40, R38, UR40, PT ;  /* 0x0000002826287c48 */ /* 0x000fe2000bfe0100 */
[----:B------:R-:W-:Y:S01]  /*3fd0*/  IMAD R35, R4, R38, R3 ;  /* 0x0000002604237224 */ /* 0x000fe200078e0203 */
[----:B------:R-:W-:Y:S01]  /*3fe0*/  BSSY B1, `(.L_x_2603) ;  /* 0x000009d000017945 */ /* 0x000fe20003800000 */
[----:B------:R-:W-:Y:S02]  /*3ff0*/  MOV R0, RZ ;  /* 0x000000ff00007202 */ /* 0x000fe40000000f00 */
[----:B------:R-:W-:Y:S02]  /*4000*/  ISETP.GE.AND P1, PT, R33, R40, PT ;  /* 0x000000282100720c */ /* 0x000fe40003f26270 */
[----:B------:R-:W-:-:S11]  /*4010*/  SHF.R.S32.HI R36, RZ, 0x1f, R35 ;  /* 0x0000001fff247819 */ /* 0x000fd60000011423 */
[----:B------:R-:W-:Y:S05]  /*4020*/  @P1 BRA `(.L_x_2604) ;  /* 0x0000000800601947 */ /* 0x000fea0003800000 */
[----:B0-----:R-:W-:Y:S01]  /*4030*/  IMAD.U32 R7, RZ, RZ, UR42 ;  /* 0x0000002aff077e24 */ /* 0x001fe2000f8e00ff */
[----:B------:R-:W-:Y:S01]  /*4040*/  LOP3.LUT R5, RZ, R40, RZ, 0x33, !PT ;  /* 0x00000028ff057212 */ /* 0x000fe200078e33ff */
[----:B------:R-:W-:Y:S01]  /*4050*/  BSSY B2, `(.L_x_2605) ;  /* 0x0000035000027945 */ /* 0x000fe20003800000 */
[----:B------:R-:W-:Y:S01]  /*4060*/  HFMA2.MMA R17, -RZ, RZ, 0, 0 ;  /* 0x00000000ff117435 */ /* 0x000fe200000001ff */
[----:B------:R-:W-:Y:S01]  /*4070*/  IMAD.MOV.U32 R32, RZ, RZ, RZ ;  /* 0x000000ffff207224 */ /* 0x000fe200078e00ff */
[----:B------:R-:W-:Y:S01]  /*4080*/  IADD3 R0, -R7, -0x2, -R30 ;  /* 0xfffffffe07007810 */ /* 0x000fe20007ffe91e */
[----:B------:R-:W-:Y:S01]  /*4090*/  IMAD.MOV.U32 R31, RZ, RZ, RZ ;  /* 0x000000ffff1f7224 */ /* 0x000fe200078e00ff */
[----:B------:R-:W-:Y:S02]  /*40a0*/  MOV R37, R33 ;  /* 0x0000002100257202 */ /* 0x000fe40000000f00 */
[----:B------:R-:W-:Y:S02]  /*40b0*/  CS2R R28, SRZ ;  /* 0x00000000001c7805 */ /* 0x000fe4000001ff00 */
[----:B------:R-:W-:-:S02]  /*40c0*/  IADD3 R5, R0, -R5, RZ ;  /* 0x8000000500057210 */ /* 0x000fc40007ffe0ff */
[----:B------:R-:W-:Y:S02]  /*40d0*/  CS2R R18, SRZ ;  /* 0x0000000000127805 */ /* 0x000fe4000001ff00 */
[C---:B------:R-:W-:Y:S02]  /*40e0*/  LEA.HI R0, R5.reuse, 0x1, RZ, 0x1d ;  /* 0x0000000105007811 */ /* 0x040fe400078fe8ff */
[----:B------:R-:W-:Y:S02]  /*40f0*/  ISETP.GE.U32.AND P1, PT, R5, 0x18, PT ;  /* 0x000000180500780c */ /* 0x000fe40003f26070 */
[----:B------:R-:W-:Y:S01]  /*4100*/  LOP3.LUT P3, R4, R0, 0x3, RZ, 0xc0, !PT ;  /* 0x0000000300047812 */ /* 0x000fe2000786c0ff */
[----:B------:R-:W-:-:S12]  /*4110*/  IMAD.MOV.U32 R0, RZ, RZ, RZ ;  /* 0x000000ffff007224 */ /* 0x000fd800078e00ff */
[----:B------:R-:W-:Y:S05]  /*4120*/  @!P3 BRA `(.L_x_2606) ;  /* 0x00000000009cb947 */ /* 0x000fea0003800000 */
[----:B------:R-:W-:Y:S01]  /*4130*/  IMAD R5, R33, 0x50, RZ ;  /* 0x0000005021057824 */ /* 0x000fe200078e02ff */
[----:B------:R-:W-:Y:S01]  /*4140*/  ULDC.64 UR4, c[0x0][0x250] ;  /* 0x0000940000047ab9 */ /* 0x000fe20000000a00 */
[----:B------:R-:W-:Y:S01]  /*4150*/  MOV R12, R4 ;  /* 0x00000004000c7202 */ /* 0x000fe20000000f00 */
[----:B------:R-:W-:Y:S01]  /*4160*/  IMAD.MOV.U32 R32, RZ, RZ, RZ ;  /* 0x000000ffff207224 */ /* 0x000fe200078e00ff */
[----:B------:R-:W-:Y:S02]  /*4170*/  LEA R4, R30, UR7, 0x1 ;  /* 0x000000071e047c11 */ /* 0x000fe4000f8e08ff */
[----:B------:R-:W-:Y:S02]  /*4180*/  IADD3 R26, P3, R35, R5, RZ ;  /* 0x00000005231a7210 */ /* 0x000fe40007f7e0ff */
[----:B------:R-:W-:Y:S01]  /*4190*/  MOV R37, R33 ;  /* 0x0000002100257202 */ /* 0x000fe20000000f00 */
[----:B------:R-:W-:Y:S01]  /*41a0*/  VIADD R13, R4, UR8 ;  /* 0x00000008040d7c36 */ /* 0x000fe20008000000 */
[----:B------:R-:W-:-:S02]  /*41b0*/  LEA.HI.X.SX32 R5, R5, R36, 0x1, P3 ;  /* 0x0000002405057211 */ /* 0x000fc400018f0eff */
[----:B------:R-:W-:-:S04]  /*41c0*/  LEA R25, P3, R26, UR4, 0x1 ;  /* 0x000000041a197c11 */ /* 0x000fc8000f8608ff */
[----:B------:R-:W-:-:S09]  /*41d0*/  LEA.HI.X R26, R26, UR5, R5, 0x1, P3 ;  /* 0x000000051a1a7c11 */ /* 0x000fd200098f0c05 */
.L_x_2607:
[----:B------:R-:W-:Y:S01]  /*41e0*/  MOV R4, R25 ;  /* 0x0000001900047202 */ /* 0x000fe20000000f00 */
[----:B------:R-:W-:Y:S01]  /*41f0*/  IMAD.MOV.U32 R5, RZ, RZ, R26 ;  /* 0x000000ffff057224 */ /* 0x000fe200078e001a */
[----:B------:R0:W1:Y:S05]  /*4200*/  LDS.U16 R14, [R13] ;  /* 0x000000000d0e7984 */ /* 0x00006a0000000400 */
[----:B------:R-:W3:Y:S01]  /*4210*/  LDG.E.128 R4, desc[UR36][R4.64] ;  /* 0x0000002404047981 */ /* 0x000ee2000c1e1d00 */
[----:B------:R-:W-:Y:S01]  /*4220*/  IADD3 R12, R12, -0x1, RZ ;  /* 0xffffffff0c0c7810 */ /* 0x000fe20007ffe0ff */
[----:B------:R-:W-:Y:S01]  /*4230*/  VIADD R37, R37, 0x8 ;  /* 0x0000000825257836 */ /* 0x000fe20000000000 */
[----:B------:R-:W-:-:S02]  /*4240*/  IADD3 R25, P4, R25, 0x500, RZ ;  /* 0x0000050019197810 */ /* 0x000fc40007f9e0ff */
[----:B------:R-:W-:Y:S02]  /*4250*/  ISETP.NE.AND P3, PT, R12, RZ, PT ;  /* 0x000000ff0c00720c */ /* 0x000fe40003f65270 */
[----:B0-----:R-:W-:Y:S01]  /*4260*/  IADD3 R13, R13, 0x10, RZ ;  /* 0x000000100d0d7810 */ /* 0x001fe20007ffe0ff */
[----:B------:R-:W-:Y:S02]  /*4270*/  IMAD.X R26, RZ, RZ, R26, P4 ;  /* 0x000000ffff1a7224 */ /* 0x000fe400020e061a */
[----:B-1----:R-:W-:Y:S02]  /*4280*/  HADD2.F32 R15, -RZ, R14.H0_H0 ;  /* 0x2000000eff0f7230 */ /* 0x002fe40000004100 */
[--C-:B---3--:R-:W-:Y:S02]  /*4290*/  HADD2.F32 R24, -RZ, R6.reuse.H0_H0 ;  /* 0x20000006ff187230 */ /* 0x108fe40000004100 */
[----:B--2---:R-:W-:Y:S02]  /*42a0*/  HADD2.F32 R23, -RZ, R6.H1_H1 ;  /* 0x30000006ff177230 */ /* 0x004fe40000004100 */
[----:B------:R-:W-:-:S02]  /*42b0*/  HADD2.F32 R6, -RZ, R7.H0_H0 ;  /* 0x20000007ff067230 */ /* 0x000fc40000004100 */
[C---:B------:R-:W-:Y:S01]  /*42c0*/  FFMA.FTZ R19, R15.reuse, R24, R19 ;  /* 0x000000180f137223 */ /* 0x040fe20000010013 */
        /* <DEDUP_REMOVED lines=13> */
.L_x_2606:
[----:B------:R-:W-:Y:S05]  /*43a0*/  BSYNC B2 ;  /* 0x0000000000027941 */ /* 0x000fea0003800000 */
.L_x_2605:
[----:B------:R-:W-:Y:S05]  /*43b0*/  @!P1 BRA `(.L_x_2604) ;  /* 0x00000004007c9947 */ /* 0x000fea0003800000 */
[C---:B------:R-:W-:Y:S01]  /*43c0*/  LEA R5, R37.reuse, UR7, 0x1 ;  /* 0x0000000725057c11 */ /* 0x040fe2000f8e08ff */
[----:B------:R-:W-:Y:S01]  /*43d0*/  IMAD R4, R37, 0x50, RZ ;  /* 0x0000005025047824 */ /* 0x000fe200078e02ff */
[----:B------:R-:W-:Y:S01]  /*43e0*/  MOV R6, UR42 ;  /* 0x0000002a00067c02 */ /* 0x000fe20008000f00 */
[----:B------:R-:W-:Y:S02]  /*43f0*/  ULDC.64 UR4, c[0x0][0x250] ;  /* 0x0000940000047ab9 */ /* 0x000fe40000000a00 */
[----:B------:R-:W-:Y:S01]  /*4400*/  VIADD R5, R5, 0x20 ;  /* 0x0000002005057836 */ /* 0x000fe20000000000 */
[----:B------:R-:W-:-:S03]  /*4410*/  IADD3 R43, P1, R35, R4, RZ ;  /* 0x00000004232b7210 */ /* 0x000fc60007f3e0ff */
[----:B------:R-:W-:Y:S01]  /*4420*/  IMAD R5, R6, -0x2, R5 ;  /* 0xfffffffe06057824 */ /* 0x000fe200078e0205 */
[----:B------:R-:W-:Y:S02]  /*4430*/  LEA R42, P3, R43, UR4, 0x1 ;  /* 0x000000042b2a7c11 */ /* 0x000fe4000f8608ff */
[----:B------:R-:W-:Y:S02]  /*4440*/  LEA.HI.X.SX32 R4, R4, R36, 0x1, P1 ;  /* 0x0000002404047211 */ /* 0x000fe400008f0eff */
[----:B------:R-:W-:Y:S02]  /*4450*/  IADD3 R39, R5, UR8, RZ ;  /* 0x0000000805277c10 */ /* 0x000fe4000fffe0ff */
[----:B------:R-:W-:-:S07]  /*4460*/  LEA.HI.X R43, R43, UR5, R4, 0x1, P3 ;  /* 0x000000052b2b7c11 */ /* 0x000fce00098f0c04 */
.L_x_2608:
[----:B------:R-:W-:Y:S01]  /*4470*/  IMAD.MOV.U32 R44, RZ, RZ, R42 ;  /* 0x000000ffff2c7224 */ /* 0x000fe200078e002a */
[----:B------:R-:W-:Y:S01]  /*4480*/  MOV R45, R43 ;  /* 0x0000002b002d7202 */ /* 0x000fe20000000f00 */
[----:B------:R-:W0:Y:S04]  /*4490*/  LDS.U16 R41, [R39+-0x20] ;  /* 0xffffe00027297984 */ /* 0x000e280000000400 */
[----:B------:R-:W3:Y:S04]  /*44a0*/  LDG.E.128 R4, desc[UR36][R44.64] ;  /* 0x000000242c047981 */ /* 0x000ee8000c1e1d00 */
[----:B------:R-:W4:Y:S04]  /*44b0*/  LDG.E.128 R12, desc[UR36][R44.64+0x500] ;  /* 0x000500242c0c7981 */ /* 0x000f28000c1e1d00 */
[----:B--2---:R-:W2:Y:S04]  /*44c0*/  LDG.E.128 R20, desc[UR36][R44.64+0xa00] ;  /* 0x000a00242c147981 */ /* 0x004ea8000c1e1d00 */
[----:B------:R1:W2:Y:S01]  /*44d0*/  LDG.E.128 R24, desc[UR36][R44.64+0xf00] ;  /* 0x000f00242c187981 */ /* 0x0002a2000c1e1d00 */
        /* <DEDUP_REMOVED lines=9> */
[--C-:B---3--:R-:W-:Y:S02]  /*4570*/  HADD2.F32 R46, -RZ, R4.reuse.H0_H0 ;  /* 0x20000004ff2e7230 */ /* 0x108fe40000004100 */
[----:B------:R-:W-:Y:S02]  /*4580*/  HADD2.F32 R4, -RZ, R4.H1_H1 ;  /* 0x30000004ff047230 */ /* 0x000fe40000004100 */
[--C-:B------:R-:W-:Y:S02]  /*4590*/  HADD2.F32 R44, -RZ, R6.reuse.H0_H0 ;  /* 0x20000006ff2c7230 */ /* 0x100fe40000004100 */
[C---:B------:R-:W-:Y:S01]  /*45a0*/  FFMA.FTZ R46, R41.reuse, R46, R32 ;  /* 0x0000002e292e7223 */ /* 0x040fe20000010020 */
[----:B------:R-:W-:Y:S02]  /*45b0*/  HADD2.F32 R45, -RZ, R6.H1_H1 ;  /* 0x30000006ff2d7230 */ /* 0x000fe40000004100 */
[----:B------:R-:W-:Y:S01]  /*45c0*/  FFMA.FTZ R4, R41, R4, R31 ;  /* 0x0000000429047223 */ /* 0x000fe2000001001f */
[--C-:B------:R-:W-:Y:S01]  /*45d0*/  HADD2.F32 R6, -RZ, R7.reuse.H0_H0 ;  /* 0x20000007ff067230 */ /* 0x100fe20000004100 */
[----:B------:R-:W0:Y:S01]  /*45e0*/  LDS.U16 R31, [R39+0x10] ;  /* 0x00001000271f7984 */ /* 0x000e220000000400 */
[----:B------:R-:W-:-:S02]  /*45f0*/  HADD2.F32 R7, -RZ, R7.H1_H1 ;  /* 0x30000007ff077230 */ /* 0x000fc40000004100 */
[C---:B------:R-:W-:Y:S01]  /*4600*/  FFMA.FTZ R44, R41.reuse, R44, R19 ;  /* 0x0000002c292c7223 */ /* 0x040fe20000010013 */
[--C-:B------:R-:W-:Y:S02]  /*4610*/  HADD2.F32 R48, -RZ, R5.reuse.H0_H0 ;  /* 0x20000005ff307230 */ /* 0x100fe40000004100 */
[C---:B------:R-:W-:Y:S01]  /*4620*/  FFMA.FTZ R6, R41.reuse, R6, R17 ;  /* 0x0000000629067223 */ /* 0x040fe20000010011 */
[----:B------:R-:W-:Y:S02]  /*4630*/  HADD2.F32 R5, -RZ, R5.H1_H1 ;  /* 0x30000005ff057230 */ /* 0x000fe40000004100 */
[C---:B------:R-:W-:Y:S01]  /*4640*/  FFMA.FTZ R7, R41.reuse, R7, R0 ;  /* 0x0000000729077223 */ /* 0x040fe20000010000 */
[--C-:B----4-:R-:W-:Y:S02]  /*4650*/  HADD2.F32 R0, -RZ, R12.reuse.H0_H0 ;  /* 0x2000000cff007230 */ /* 0x110fe40000004100 */
[----:B------:R-:W-:Y:S01]  /*4660*/  FFMA.FTZ R45, R41, R45, R18 ;  /* 0x0000002d292d7223 */ /* 0x000fe20000010012 */
[----:B------:R-:W-:-:S02]  /*4670*/  HADD2.F32 R17, -RZ, R12.H1_H1 ;  /* 0x3000000cff117230 */ /* 0x000fc40000004100 */
[C---:B------:R-:W-:Y:S01]  /*4680*/  FFMA.FTZ R5, R41.reuse, R5, R28 ;  /* 0x0000000529057223 */ /* 0x040fe2000001001c */
[--C-:B------:R-:W-:Y:S02]  /*4690*/  HADD2.F32 R12, -RZ, R13.reuse.H1_H1 ;  /* 0x3000000dff0c7230 */ /* 0x100fe40000004100 */
[----:B------:R-:W-:Y:S01]  /*46a0*/  FFMA.FTZ R48, R41, R48, R29 ;  /* 0x0000003029307223 */ /* 0x000fe2000001001d */
        /* <DEDUP_REMOVED lines=10> */
[--C-:B--2---:R-:W-:Y:S02]  /*4750*/  HADD2.F32 R12, -RZ, R20.reuse.H0_H0 ;  /* 0x20000014ff0c7230 */ /* 0x104fe40000004100 */
[----:B------:R-:W-:Y:S01]  /*4760*/  FFMA.FTZ R14, R47, R14, R45 ;  /* 0x0000000e2f0e7223 */ /* 0x000fe2000001002d */
[----:B------:R-:W-:-:S02]  /*4770*/  HADD2.F32 R15, -RZ, R20.H1_H1 ;  /* 0x30000014ff0f7230 */ /* 0x000fc40000004100 */
[C---:B------:R-:W-:Y:S01]  /*4780*/  FFMA.FTZ R13, R47.reuse, R13, R44 ;  /* 0x0000000d2f0d7223 */ /* 0x040fe2000001002c */
[--C-:B------:R-:W-:Y:S02]  /*4790*/  HADD2.F32 R18, -RZ, R21.reuse.H0_H0 ;  /* 0x20000015ff127230 */ /* 0x100fe40000004100 */
[----:B------:R-:W-:Y:S01]  /*47a0*/  FFMA.FTZ R6, R47, R29, R6 ;  /* 0x0000001d2f067223 */ /* 0x000fe20000010006 */
[----:B------:R-:W-:Y:S02]  /*47b0*/  HADD2.F32 R20, -RZ, R21.H1_H1 ;  /* 0x30000015ff147230 */ /* 0x000fe40000004100 */
[C---:B------:R-:W-:Y:S01]  /*47c0*/  FFMA.FTZ R4, R49.reuse, R15, R4 ;  /* 0x0000000f31047223 */ /* 0x040fe20000010004 */
[--C-:B------:R-:W-:Y:S02]  /*47d0*/  HADD2.F32 R17, -RZ, R22.reuse.H1_H1 ;  /* 0x30000016ff117230 */ /* 0x100fe40000004100 */
[----:B------:R-:W-:Y:S01]  /*47e0*/  FFMA.FTZ R0, R49, R12, R0 ;  /* 0x0000000c31007223 */ /* 0x000fe20000010000 */
[----:B------:R-:W-:-:S02]  /*47f0*/  HADD2.F32 R28, -RZ, R22.H0_H0 ;  /* 0x20000016ff1c7230 */ /* 0x000fc40000004100 */
[C---:B------:R-:W-:Y:S01]  /*4800*/  FFMA.FTZ R18, R49.reuse, R18, R19 ;  /* 0x0000001231127223 */ /* 0x040fe20000010013 */
[--C-:B------:R-:W-:Y:S02]  /*4810*/  HADD2.F32 R21, -RZ, R23.reuse.H0_H0 ;  /* 0x20000017ff157230 */ /* 0x100fe40000004100 */
[C---:B------:R-:W-:Y:S01]  /*4820*/  FFMA.FTZ R14, R49.reuse, R17, R14 ;  /* 0x00000011310e7223 */ /* 0x040fe2000001000e */
[----:B------:R-:W-:Y:S02]  /*4830*/  HADD2.F32 R22, -RZ, R23.H1_H1 ;  /* 0x30000017ff167230 */ /* 0x000fe40000004100 */
[C---:B------:R-:W-:Y:S01]  /*4840*/  FFMA.FTZ R5, R49.reuse, R20, R5 ;  /* 0x0000001431057223 */ /* 0x040fe20000010005 */
[----:B------:R-:W-:Y:S02]  /*4850*/  HADD2.F32 R29, -RZ, R25.H0_H0 ;  /* 0x20000019ff1d7230 */ /* 0x000fe40000004100 */
[----:B------:R-:W-:Y:S01]  /*4860*/  FFMA.FTZ R13, R49, R28, R13 ;  /* 0x0000001c310d7223 */ /* 0x000fe2000001000d */
[----:B0-----:R-:W-:-:S02]  /*4870*/  HADD2.F32 R15, -RZ, R31.H0_H0 ;  /* 0x2000001fff0f7230 */ /* 0x001fc40000004100 */
[C---:B------:R-:W-:Y:S01]  /*4880*/  FFMA.FTZ R6, R49.reuse, R21, R6 ;  /* 0x0000001531067223 */ /* 0x040fe20000010006 */
[----:B------:R-:W-:Y:S02]  /*4890*/  HADD2.F32 R32, -RZ, R24.H0_H0 ;  /* 0x20000018ff207230 */ /* 0x000fe40000004100 */
[----:B------:R-:W-:Y:S01]  /*48a0*/  FFMA.FTZ R7, R49, R22, R7 ;  /* 0x0000001631077223 */ /* 0x000fe20000010007 */
[----:B------:R-:W-:Y:S02]  /*48b0*/  HADD2.F32 R17, -RZ, R26.H1_H1 ;  /* 0x3000001aff117230 */ /* 0x000fe40000004100 */
[C---:B------:R-:W-:Y:S01]  /*48c0*/  FFMA.FTZ R29, R15.reuse, R29, R18 ;  /* 0x0000001d0f1d7223 */ /* 0x040fe20000010012 */
[----:B------:R-:W-:Y:S02]  /*48d0*/  HADD2.F32 R31, -RZ, R24.H1_H1 ;  /* 0x30000018ff1f7230 */ /* 0x000fe40000004100 */
[----:B------:R-:W-:Y:S01]  /*48e0*/  FFMA.FTZ R32, R15, R32, R0 ;  /* 0x000000200f207223 */ /* 0x000fe20000010000 */
[----:B------:R-:W-:-:S02]  /*48f0*/  HADD2.F32 R28, -RZ, R25.H1_H1 ;  /* 0x30000019ff1c7230 */ /* 0x000fc40000004100 */
[C---:B------:R-:W-:Y:S01]  /*4900*/  FFMA.FTZ R18, R15.reuse, R17, R14 ;  /* 0x000000110f127223 */ /* 0x040fe2000001000e */
[----:B------:R-:W-:Y:S02]  /*4910*/  HADD2.F32 R12, -RZ, R26.H0_H0 ;  /* 0x2000001aff0c7230 */ /* 0x000fe40000004100 */
[C---:B------:R-:W-:Y:S01]  /*4920*/  FFMA.FTZ R31, R15.reuse, R31, R4 ;  /* 0x0000001f0f1f7223 */ /* 0x040fe20000010004 */
[--C-:B------:R-:W-:Y:S02]  /*4930*/  HADD2.F32 R21, -RZ, R27.reuse.H0_H0 ;  /* 0x2000001bff157230 */ /* 0x100fe40000004100 */
[C---:B------:R-:W-:Y:S01]  /*4940*/  FFMA.FTZ R28, R15.reuse, R28, R5 ;  /* 0x0000001c0f1c7223 */ /* 0x040fe20000010005 */
[----:B------:R-:W-:Y:S02]  /*4950*/  HADD2.F32 R20, -RZ, R27.H1_H1 ;  /* 0x3000001bff147230 */ /* 0x000fe40000004100 */
[----:B------:R-:W-:Y:S01]  /*4960*/  FFMA.FTZ R19, R15, R12, R13 ;  /* 0x0000000c0f137223 */ /* 0x000fe2000001000d */
[----:B------:R-:W-:-:S02]  /*4970*/  VIADD R39, R39, 0x40 ;  /* 0x0000004027277836 */ /* 0x000fc40000000000 */
[C---:B------:R-:W-:Y:S01]  /*4980*/  FFMA.FTZ R17, R15.reuse, R21, R6 ;  /* 0x000000150f117223 */ /* 0x040fe20000010006 */
[----:B------:R-:W-:Y:S01]  /*4990*/  FFMA.FTZ R0, R15, R20, R7 ;  /* 0x000000140f007223 */ /* 0x000fe20000010007 */
[----:B------:R-:W-:Y:S06]  /*49a0*/  @!P1 BRA `(.L_x_2608) ;  /* 0xfffffff800b09947 */ /* 0x000fec000383ffff */
.L_x_2604:
[----:B------:R-:W-:Y:S05]  /*49b0*/  BSYNC B1 ;  /* 0x0000000000017941 */ /* 0x000fea0003800000 */
.L_x_2603:
[----:B------:R-:W-:-:S13]  /*49c0*/  ISETP.GE.AND P1, PT, R33, UR40, PT ;  /* 0x0000002821007c0c */ /* 0x000fda000bf26270 */
[----:B------:R-:W-:Y:S05]  /*49d0*/  @P1 BRA `(.L_x_2602) ;  /* 0x0000000800c01947 */ /* 0x000fea0003800000 */
[----:B------:R-:W-:Y:S01]  /*49e0*/  LOP3.LUT R4, RZ, R30, RZ, 0x33, !PT ;  /* 0x0000001eff047212 */ /* 0x000fe200078e33ff */
[----:B------:R-:W-:Y:S01]  /*49f0*/  BSSY B1, `(.L_x_2609) ;  /* 0x000003a000017945 */ /* 0x000fe20003800000 */
[----:B--2---:R-:W-:-:S04]  /*4a00*/  MOV R23, UR42 ;  /* 0x0000002a00177c02 */ /* 0x004fc80008000f00 */
        /* <DEDUP_REMOVED lines=35> */
[----:B------:R-:W-:-:S06]  /*4c40*/  LEA R12, R30, UR9, 0x1 ;  /* 0x000000091e0c7c11 */ /* 0x000fcc000f8e08ff */
[----:B------:R-:W0:Y:S02]  /*4c50*/  LDS.U16 R12, [R12] ;  /* 0x000000000c0c7984 */ /* 0x000e240000000400 */
        /* <DEDUP_REMOVED lines=17> */
.L_x_2612:
[----:B------:R-:W-:Y:S05]  /*4d70*/  BSYNC B2 ;  /* 0x0000000000027941 */ /* 0x000fea0003800000 */
.L_x_2611:
[----:B------:R-:W-:-:S07]  /*4d80*/  VIADD R33, R33, 0x8 ;  /* 0x0000000821217836 */ /* 0x000fce0000000000 */
.L_x_2610:
[----:B------:R-:W-:Y:S05]  /*4d90*/  BSYNC B1 ;  /* 0x0000000000017941 */ /* 0x000fea0003800000 */
.L_x_2609:
[----:B------:R-:W-:-:S13]  /*4da0*/  LOP3.LUT P1, RZ, R23, 0xfffffff8, RZ, 0xc0, !PT ;  /* 0xfffffff817ff7812 */ /* 0x000fda000782c0ff */
[----:B------:R-:W-:Y:S05]  /*4db0*/  @!P1 BRA `(.L_x_2602) ;  /* 0x0000000400c89947 */ /* 0x000fea0003800000 */
[----:B------:R-:W-:Y:S01]  /*4dc0*/  LEA R4, R33, UR7, 0x1 ;  /* 0x0000000721047c11 */ /* 0x000fe2000f8e08ff */
[----:B------:R-:W-:Y:S01]  /*4dd0*/  IMAD.MOV.U32 R12, RZ, RZ, RZ ;  /* 0x000000ffff0c7224 */ /* 0x000fe200078e00ff */
[----:B------:R-:W-:-:S05]  /*4de0*/  MOV R5, UR42 ;  /* 0x0000002a00057c02 */ /* 0x000fca0008000f00 */
[----:B------:R-:W-:-:S05]  /*4df0*/  IMAD R4, R5, -0x2, R4 ;  /* 0xfffffffe05047824 */ /* 0x000fca00078e0204 */
[----:B------:R-:W-:-:S07]  /*4e00*/  IADD3 R13, R4, UR8, RZ ;  /* 0x00000008040d7c10 */ /* 0x000fce000fffe0ff */
.L_x_2617:
        /* <DEDUP_REMOVED lines=54> */
.L_x_2614:
[----:B------:R-:W-:Y:S05]  /*5170*/  BSYNC B1 ;  /* 0x0000000000017941 */ /* 0x000fea0003800000 */
.L_x_2613:
[----:B------:R-:W-:Y:S04]  /*5180*/  BSSY B1, `(.L_x_2615) ;  /* 0x0000031000017945 */ /* 0x000fe80003800000 */
        /* <DEDUP_REMOVED lines=48> */
.L_x_2616:
[----:B------:R-:W-:Y:S05]  /*5490*/  BSYNC B1 ;  /* 0x0000000000017941 */ /* 0x000fea0003800000 */
.L_x_2615:
[----:B------:R-:W-:Y:S01]  /*54a0*/  VIADD R33, R33, 0x10 ;  /* 0x0000001021217836 */ /* 0x000fe20000000000 */
[----:B------:R-:W-:-:S04]  /*54b0*/  IADD3 R12, R12, 0x20, RZ ;  /* 0x000000200c0c7810 */ /* 0x000fc80007ffe0ff */
[----:B------:R-:W-:-:S13]  /*54c0*/  ISETP.GE.AND P1, PT, R33, UR40, PT ;  /* 0x0000002821007c0c */ /* 0x000fda000bf26270 */
[----:B------:R-:W-:Y:S05]  /*54d0*/  @!P1 BRA `(.L_x_2617) ;  /* 0xfffffff8004c9947 */ /* 0x000fea000383ffff */
.L_x_2602:
[----:B------:R-:W-:Y:S05]  /*54e0*/  BSYNC B0 ;  /* 0x0000000000007941 */ /* 0x000fea0003800000 */
.L_x_2601:
        /* <DEDUP_REMOVED lines=10> */
[----:B------:R-:W3:Y:S01]  /*5590*/  @P3 LDC.64 R12, c[0x0][0x238] ;  /* 0x00008e00ff0c3b82 */ /* 0x000ee20000000a00 */
[----:B--2---:R-:W-:Y:S02]  /*55a0*/  VIADD R23, R3, UR41 ;  /* 0x0000002903177c36 */ /* 0x004fe40008000000 */
[----:B0-----:R-:W-:-:S04]  /*55b0*/  @P1 IMAD R6, R7, UR38, R6 ;  /* 0x0000002607061c24 */ /* 0x001fc8000f8e0206 */
[----:B------:R-:W-:-:S04]  /*55c0*/  @P1 IMAD R7, R6, 0x50, R3 ;  /* 0x0000005006071824 */ /* 0x000fc800078e0203 */
[----:B-1----:R-:W-:-:S04]  /*55d0*/  @P1 IMAD.WIDE R4, R7, 0x2, R4 ;  /* 0x0000000207041825 */ /* 0x002fc800078e0204 */
[----:B---3--:R-:W-:Y:S02]  /*55e0*/  @P3 IMAD.WIDE R12, R23, 0x2, R12 ;  /* 0x00000002170c3825 */ /* 0x008fe400078e020c */
        /* <DEDUP_REMOVED lines=25> */
[--C-:B------:R-:W-:Y:S01]  /*5780*/  SHF.R.S32.HI R25, RZ, 0x18, R37.reuse ;  /* 0x00000018ff197819 */ /* 0x100fe20000011425 */
[----:B------:R-:W1:Y:S01]  /*5790*/  I2F.S8 R22, R36 ;  /* 0x0000002400167306 */ /* 0x000e620000001400 */
[----:B------:R-:W-:Y:S02]  /*57a0*/  SHF.R.S32.HI R2, RZ, 0x8, R2 ;  /* 0x00000008ff027819 */ /* 0x000fe40000011402 */
[----:B------:R-:W-:Y:S02]  /*57b0*/  SHF.R.U32.HI R24, RZ, 0x10, R37 ;  /* 0x00000010ff187819 */ /* 0x000fe40000011625 */
[----:B------:R-:W-:-:S02]  /*57c0*/  SHF.R.S32.HI R14, RZ, 0x8, R14 ;  /* 0x00000008ff0e7819 */ /* 0x000fc4000001140e */
[----:B------:R-:W-:Y:S01]  /*57d0*/  SHF.R.S32.HI R13, RZ, 0x8, R13 ;  /* 0x00000008ff0d7819 */ /* 0x000fe2000001140d */
[----:B------:R-:W2:Y:S01]  /*57e0*/  I2F.S16 R25, R25 ;  /* 0x0000001900197306 */ /* 0x000ea20000101400 */
[-C--:B---3--:R-:W-:Y:S01]  /*57f0*/  FMUL.FTZ R27, R23, R15.reuse ;  /* 0x0000000f171b7220 */ /* 0x088fe20000410000 */
[----:B-1----:R-:W-:-:S06]  /*5800*/  FMUL.FTZ R22, R22, R15 ;  /* 0x0000000f16167220 */ /* 0x002fcc0000410000 */
[----:B------:R-:W1:Y:S01]  /*5810*/  I2F.S16 R2, R2 ;  /* 0x0000000200027306 */ /* 0x000e620000101400 */
[----:B--2---:R-:W-:-:S07]  /*5820*/  FMUL.FTZ R33, R25, R15 ;  /* 0x0000000f19217220 */ /* 0x004fce0000410000 */
[----:B------:R-:W2:Y:S01]  /*5830*/  I2F.S8 R24, R24 ;  /* 0x0000001800187306 */ /* 0x000ea20000001400 */
[----:B-1----:R-:W-:-:S07]  /*5840*/  FMUL.FTZ R23, R2, R15 ;  /* 0x0000000f02177220 */ /* 0x002fce0000410000 */
[----:B------:R-:W1:Y:S01]  /*5850*/  I2F.S8 R12, R26 ;  /* 0x0000001a000c7306 */ /* 0x000e620000001400 */
        /* <DEDUP_REMOVED lines=10> */
.L_x_2620:
        /* <DEDUP_REMOVED lines=26> */
.L_x_2619:
[----:B------:R-:W-:Y:S05]  /*5aa0*/  BSYNC B0 ;  /* 0x0000000000007941 */ /* 0x000fea0003800000 */
.L_x_2618:
        /* <DEDUP_REMOVED lines=19> */
.L_x_2622:
[----:B------:R-:W-:Y:S05]  /*5be0*/  WARPSYNC.ALL ;  /* 0x0000000000007948 */ /* 0x000fea0003800000 */
[----:B------:R-:W-:Y:S06]  /*5bf0*/  BAR.SYNC.DEFER_BLOCKING 0x0 ;  /* 0x0000000000007b1d */ /* 0x000fec0000010000 */
[----:B------:R-:W-:Y:S04]  /*5c00*/  BSSY B0, `(.L_x_2623) ;  /* 0x0000013000007945 */ /* 0x000fe80003800000 */
[----:B------:R-:W-:Y:S05]  /*5c10*/  @P2 BRA `(.L_x_2624) ;  /* 0x0000000000442947 */ /* 0x000fea0003800000 */
[----:B01----:R-:W0:Y:S02]  /*5c20*/  LDS.128 R4, [R30] ;  /* 0x000000001e047984 */ /* 0x003e240000000c00 */
[--C-:B0----5:R-:W-:Y:S02]  /*5c30*/  HADD2.F32 R8, -RZ, R6.reuse.H0_H0 ;  /* 0x20000006ff087230 */ /* 0x121fe40000004100 */
        /* <DEDUP_REMOVED lines=15> */
.L_x_2624:
[----:B------:R-:W-:Y:S05]  /*5d30*/  BSYNC B0 ;  /* 0x0000000000007941 */ /* 0x000fea0003800000 */
.L_x_2623:
        /* <DEDUP_REMOVED lines=8> */
.L_x_2626:
[----:B------:R-:W-:Y:S05]  /*5dc0*/  BSYNC B0 ;  /* 0x0000000000007941 */ /* 0x000fea0003800000 */
.L_x_2625:
[----:B------:R-:W-:Y:S06]  /*5dd0*/  BAR.SYNC.DEFER_BLOCKING 0x0 ;  /* 0x0000000000007b1d */ /* 0x000fec0000010000 */
[----:B------:R-:W-:Y:S04]  /*5de0*/  BSSY B0, `(.L_x_2627) ;  /* 0x0000013000007945 */ /* 0x000fe80003800000 */
[----:B------:R-:W-:Y:S05]  /*5df0*/  @P6 BRA `(.L_x_2628) ;  /* 0x0000000000446947 */ /* 0x000fea0003800000 */
[----:B01-3--:R-:W0:Y:S02]  /*5e00*/  LDS.128 R4, [R30] ;  /* 0x000000001e047984 */ /* 0x00be240000000c00 */
        /* <DEDUP_REMOVED lines=16> */
.L_x_2628:
[----:B------:R-:W-:Y:S05]  /*5f10*/  BSYNC B0 ;  /* 0x0000000000007941 */ /* 0x000fea0003800000 */
.L_x_2627:
[----:B------:R-:W-:Y:S06]  /*5f20*/  BAR.SYNC.DEFER_BLOCKING 0x0 ;  /* 0x0000000000007b1d */ /* 0x000fec0000010000 */
[----:B------:R-:W-:Y:S04]  /*5f30*/  BSSY B0, `(.L_x_2629) ;  /* 0x0000007000007945 */ /* 0x000fe80003800000 */
[----:B------:R-:W-:Y:S05]  /*5f40*/  @P4 BRA `(.L_x_2630) ;  /* 0x0000000000144947 */ /* 0x000fea0003800000 */
[----:B-1-3--:R-:W-:Y:S02]  /*5f50*/  F2FP.F16.F32.PACK_AB R4, R31, R32 ;  /* 0x000000201f04723e */ /* 0x00afe400000000ff */
[----:B------:R-:W-:Y:S02]  /*5f60*/  F2FP.F16.F32.PACK_AB R5, R28, R29 ;  /* 0x0000001d1c05723e */ /* 0x000fe400000000ff */
[----:B0-----:R-:W-:Y:S02]  /*5f70*/  F2FP.F16.F32.PACK_AB R6, R18, R19 ;  /* 0x000000131206723e */ /* 0x001fe400000000ff */
[----:B------:R-:W-:-:S05]  /*5f80*/  F2FP.F16.F32.PACK_AB R7, R0, R17 ;  /* 0x000000110007723e */ /* 0x000fca00000000ff */
[----:B------:R4:W-:Y:S02]  /*5f90*/  STS.128 [R30+-0xa0], R4 ;  /* 0xffff60041e007388 */ /* 0x0009e40000000c00 */
.L_x_2630:
[----:B------:R-:W-:Y:S05]  /*5fa0*/  BSYNC B0 ;  /* 0x0000000000007941 */ /* 0x000fea0003800000 */
.L_x_2629:
[----:B------:R-:W-:Y:S06]  /*5fb0*/  BAR.SYNC.DEFER_BLOCKING 0x0 ;  /* 0x0000000000007b1d */ /* 0x000fec0000010000 */
[----:B------:R-:W-:Y:S04]  /*5fc0*/  BSSY B0, `(.L_x_2631) ;  /* 0x0000013000007945 */ /* 0x000fe80003800000 */
[----:B------:R-:W-:Y:S05]  /*5fd0*/  @P5 BRA `(.L_x_2632) ;  /* 0x0000000000445947 */ /* 0x000fea0003800000 */
[----:B01-34-:R-:W0:Y:S02]  /*5fe0*/  LDS.128 R4, [R30] ;  /* 0x000000001e047984 */ /* 0x01be240000000c00 */
        /* <DEDUP_REMOVED lines=16> */
.L_x_2632:
[----:B------:R-:W-:Y:S05]  /*60f0*/  BSYNC B0 ;  /* 0x0000000000007941 */ /* 0x000fea0003800000 */
.L_x_2631:
[----:B------:R-:W-:Y:S06]  /*6100*/  BAR.SYNC.DEFER_BLOCKING 0x0 ;  /* 0x0000000000007b1d */ /* 0x000fec0000010000 */
.L_x_2621:
[----:B------:R-:W-:-:S04]  /*6110*/  IADD3 R16, R16, 0xf, RZ ;  /* 0x0000000f10107810 */ /* 0x000fc80007ffe0ff */
[----:B------:R-:W-:-:S13]  /*6120*/  ISETP.GT.U32.OR P0, PT, R16, 0x1e, P0 ;  /* 0x0000001e1000780c */ /* 0x000fda0000704470 */
[----:B------:R-:W-:Y:S05]  /*6130*/  @P0 EXIT ;  /* 0x000000000000094d */ /* 0x000fea0003800000 */
[----:B------:R-:W0:Y:S02]  /*6140*/  LDC R2, c[0x0][0x308] ;  /* 0x0000c200ff027b82 */ /* 0x000e240000000800 */
[----:B0-----:R-:W-:-:S13]  /*6150*/  ISETP.NE.AND P0, PT, R2, 0x2, PT ;  /* 0x000000020200780c */ /* 0x001fda0003f05270 */
[----:B------:R-:W-:Y:S05]  /*6160*/  @!P0 BRA `(.L_x_2633) ;  /* 0x0000000000348947 */ /* 0x000fea0003800000 */
[----:B-1-34-:R-:W0:Y:S01]  /*6170*/  LDC.64 R4, c[0x0][0x210] ;  /* 0x00008400ff047b82 */ /* 0x01ae220000000a00 */
[----:B------:R-:W-:Y:S01]  /*6180*/  IMAD.U32 R2, RZ, RZ, UR43 ;  /* 0x0000002bff027e24 */ /* 0x000fe2000f8e00ff */
[----:B------:R-:W-:Y:S02]  /*6190*/  F2FP.F16.F32.PACK_AB R31, R31, R32 ;  /* 0x000000201f1f723e */ /* 0x000fe400000000ff */
[----:B------:R-:W-:Y:S01]  /*61a0*/  F2FP.F16.F32.PACK_AB R29, R28, R29 ;  /* 0x0000001d1c1d723e */ /* 0x000fe200000000ff */
[----:B------:R-:W-:Y:S01]  /*61b0*/  IMAD R3, R2, 0x50, R3 ;  /* 0x0000005002037824 */ /* 0x000fe200078e0203 */
        /* <DEDUP_REMOVED lines=8> */
.L_x_2633:
[----:B-1-34-:R-:W0:Y:S01]  /*6240*/  LDC.64 R4, c[0x0][0x300] ;  /* 0x0000c000ff047b82 */ /* 0x01ae220000000a00 */
[----:B------:R-:W-:Y:S01]  /*6250*/  ULDC.64 UR4, c[0x0][0x210] ;  /* 0x0000840000047ab9 */ /* 0x000fe20000000a00 */
[----:B0-----:R-:W3:Y:S02]  /*6260*/  LDG.E R4, desc[UR36][R4.64] ;  /* 0x0000002404047981 */ /* 0x001ee4000c1e1900 */
[C---:B---3--:R-:W-:Y:S01]  /*6270*/  FMUL.FTZ R31, R4.reuse, R31 ;  /* 0x0000001f041f7220 */ /* 0x048fe20000410000 */
        /* <DEDUP_REMOVED lines=14> */
[----:B-----5:R-:W-:Y:S02]  /*6360*/  LOP3.LUT R9, R2, 0xff, RZ, 0xc0, !PT ;  /* 0x000000ff02097812 */ /* 0x020fe400078ec0ff */
        /* <DEDUP_REMOVED lines=9> */
[----:B------:R-:W-:-:S04]  /*6400*/  LOP3.LUT R7, R5, 0xff, RZ, 0xc0, !PT ;  /* 0x000000ff05077812 */ /* 0x000fc800078ec0ff */
[----:B------:R-:W-:Y:S02]  /*6410*/  SHF.L.U64.HI R5, R7, 0x18, RZ ;  /* 0x0000001807057819 */ /* 0x000fe400000102ff */
[----:B0-----:R-:W-:Y:S01]  /*6420*/  PRMT R19, R19, 0x8880, RZ ;  /* 0x0000888013137816 */ /* 0x001fe200000000ff */
[----:B------:R-:W0:Y:S01]  /*6430*/  F2I.S8.NTZ R17, R17 ;  /* 0x0000001100117305 */ /* 0x000e220000202100 */
[----:B------:R-:W-:Y:S01]  /*6440*/  LOP3.LUT R5, R5, R4, R10, 0xfe, !PT ;  /* 0x0000000405057212 */ /* 0x000fe200078efe0a */
[----:B------:R-:W-:Y:S01]  /*6450*/  IMAD.U32 R4, R8, 0x10000, RZ ;  /* 0x0001000008047824 */ /* 0x000fe200078e00ff */
[----:B------:R-:W-:Y:S02]  /*6460*/  PRMT R2, R19, 0x7710, RZ ;  /* 0x0000771013027816 */ /* 0x000fe400000000ff */
[----:B------:R-:W-:Y:S02]  /*6470*/  MOV R10, UR43 ;  /* 0x0000002b000a7c02 */ /* 0x000fe40008000f00 */
[----:B-1----:R-:W-:Y:S01]  /*6480*/  PRMT R18, R18, 0x8880, RZ ;  /* 0x0000888012127816 */ /* 0x002fe200000000ff */
[----:B------:R1:W3:Y:S01]  /*6490*/  F2I.S8.NTZ R6, R0 ;  /* 0x0000000000067305 */ /* 0x0002e20000202100 */
[----:B------:R-:W-:Y:S01]  /*64a0*/  LOP3.LUT R2, R2, 0xff, RZ, 0xc0, !PT ;  /* 0x000000ff02027812 */ /* 0x000fe200078ec0ff */
[----:B------:R-:W-:-:S03]  /*64b0*/  IMAD R8, R10, 0x50, R3 ;  /* 0x000000500a087824 */ /* 0x000fc600078e0203 */
[----:B------:R-:W-:Y:S02]  /*64c0*/  LOP3.LUT R5, R2, 0xffffff00, R5, 0xf8, !PT ;  /* 0xffffff0002057812 */ /* 0x000fe400078ef805 */
[----:B0-----:R-:W-:Y:S02]  /*64d0*/  PRMT R17, R17, 0x8880, RZ ;  /* 0x0000888011117816 */ /* 0x001fe400000000ff */
[----:B-1----:R-:W-:-:S04]  /*64e0*/  PRMT R0, R32, 0x7710, RZ ;  /* 0x0000771020007816 */ /* 0x002fc800000000ff */
[----:B------:R-:W-:Y:S02]  /*64f0*/  PRMT R9, R0, 0x6540, R9 ;  /* 0x0000654000097816 */ /* 0x000fe40000000009 */
[----:B------:R-:W-:Y:S02]  /*6500*/  PRMT R0, R18, 0x7710, RZ ;  /* 0x0000771012007816 */ /* 0x000fe400000000ff */
[----:B---3--:R-:W-:Y:S02]  /*6510*/  PRMT R6, R6, 0x8880, RZ ;  /* 0x0000888006067816 */ /* 0x008fe400000000ff */
[----:B------:R-:W-:Y:S02]  /*6520*/  PRMT R2, R0, 0x7604, RZ ;  /* 0x0000760400027816 */ /* 0x000fe400000000ff */
[----:B------:R-:W-:Y:S02]  /*6530*/  PRMT R0, R17, 0x7710, RZ ;  /* 0x0000771011007816 */ /* 0x000fe400000000ff */
[----:B------:R-:W-:-:S02]  /*6540*/  LOP3.LUT R3, R2, 0xffff00ff, R5, 0xf8, !PT ;  /* 0xffff00ff02037812 */ /* 0x000fc400078ef805 */
[----:B------:R-:W-:Y:S02]  /*6550*/  PRMT R0, R0, 0x7054, RZ ;  /* 0x0000705400007816 */ /* 0x000fe400000000ff */
        /* <DEDUP_REMOVED lines=9> */
.L_x_2582:
[----:B------:R-:W-:Y:S01]  /*65f0*/  HFMA2.MMA R12, -RZ, RZ, 0, 9.5367431640625e-07 ;  /* 0x00000010ff0c7435 */ /* 0x000fe200000001ff */
[----:B------:R-:W-:Y:S01]  /*6600*/  IMAD.MOV.U32 R11, RZ, RZ, 0x1f ;  /* 0x0000001fff0b7424 */ /* 0x000fe200078e00ff */
[----:B------:R-:W-:-:S09]  /*6610*/  MOV R15, 0xffffffff ;  /* 0xffffffff000f7802 */ /* 0x000fd20000000f00 */
[----:B01----:R-:W-:Y:S05]  /*6620*/  WARPSYNC.COLLECTIVE R15, `(.L_x_2634) ;  /* 0x000000000f087348 */ /* 0x003fea0003c00000 */
[----:B------:R2:W3:Y:S02]  /*6630*/  SHFL.BFLY P6, R14, R13, R12, R11 ;  /* 0x0c00000c0d0e7389 */ /* 0x0004e400000c000b */
[----:B0123--:R-:W-:Y:S01]  /*6640*/  ENDCOLLECTIVE ;  /* 0x000000000000791b */ /* 0x00ffe20003800000 */
.L_x_2634:
[----:B------:R-:W-:Y:S01]  /*6650*/  HFMA2.MMA R12, -RZ, RZ, 0, 4.76837158203125e-07 ;  /* 0x00000008ff0c7435 */ /* 0x000fe200000001ff */
[----:B------:R-:W-:-:S04]  /*6660*/  FADD.FTZ R0, R13, R14 ;  /* 0x0000000e0d007221 */ /* 0x000fc80000010000 */
[----:B------:R-:W-:-:S07]  /*6670*/  IMAD.MOV.U32 R13, RZ, RZ, R0 ;  /* 0x000000ffff0d7224 */ /* 0x000fce00078e0000 */
[----:B------:R-:W-:Y:S05]  /*6680*/  WARPSYNC.COLLECTIVE R15, `(.L_x_2635) ;  /* 0x000000000f087348 */ /* 0x000fea0003c00000 */
[----:B------:R0:W1:Y:S02]  /*6690*/  SHFL.BFLY P6, R14, R13, R12, R11 ;  /* 0x0c00000c0d0e7389 */ /* 0x00006400000c000b */
[----:B01----:R-:W-:Y:S01]  /*66a0*/  ENDCOLLECTIVE ;  /* 0x000000000000791b */ /* 0x003fe20003800000 */
.L_x_2635:
[----:B------:R-:W-:Y:S01]  /*66b0*/  MOV R12, 0x4 ;  /* 0x00000004000c7802 */ /* 0x000fe20000000f00 */
[----:B------:R-:W-:-:S04]  /*66c0*/  FADD.FTZ R3, R0, R14 ;  /* 0x0000000e00037221 */ /* 0x000fc80000010000 */
[----:B------:R-:W-:-:S07]  /*66d0*/  IMAD.MOV.U32 R13, RZ, RZ, R3 ;  /* 0x000000ffff0d7224 */ /* 0x000fce00078e0003 */
[----:B------:R-:W-:Y:S05]  /*66e0*/  WARPSYNC.COLLECTIVE R15, `(.L_x_2636) ;  /* 0x000000000f087348 */ /* 0x000fea0003c00000 */
[----:B------:R0:W1:Y:S02]  /*66f0*/  SHFL.BFLY P6, R14, R13, R12, R11 ;  /* 0x0c00000c0d0e7389 */ /* 0x00006400000c000b */
[----:B01----:R-:W-:Y:S01]  /*6700*/  ENDCOLLECTIVE ;  /* 0x000000000000791b */ /* 0x003fe20003800000 */
.L_x_2636:
[----:B------:R-:W-:Y:S01]  /*6710*/  HFMA2.MMA R12, -RZ, RZ, 0, 1.1920928955078125e-07 ;  /* 0x00000002ff0c7435 */ /* 0x000fe200000001ff */
[----:B------:R-:W-:-:S04]  /*6720*/  FADD.FTZ R4, R3, R14 ;  /* 0x0000000e03047221 */ /* 0x000fc80000010000 */
[----:B------:R-:W-:-:S07]  /*6730*/  IMAD.MOV.U32 R13, RZ, RZ, R4 ;  /* 0x000000ffff0d7224 */ /* 0x000fce00078e0004 */
[----:B------:R-:W-:Y:S05]  /*6740*/  WARPSYNC.COLLECTIVE R15, `(.L_x_2637) ;  /* 0x000000000f087348 */ /* 0x000fea0003c00000 */
[----:B------:R0:W1:Y:S02]  /*6750*/  SHFL.BFLY P6, R14, R13, R12, R11 ;  /* 0x0c00000c0d0e7389 */ /* 0x00006400000c000b */
[----:B01----:R-:W-:Y:S01]  /*6760*/  ENDCOLLECTIVE ;  /* 0x000000000000791b */ /* 0x003fe20003800000 */
.L_x_2637:
[----:B------:R-:W-:Y:S01]  /*6770*/  MOV R12, 0x1 ;  /* 0x00000001000c7802 */ /* 0x000fe20000000f00 */
[----:B------:R-:W-:-:S04]  /*6780*/  FADD.FTZ R5, R4, R14 ;  /* 0x0000000e04057221 */ /* 0x000fc80000010000 */
[----:B------:R-:W-:-:S07]  /*6790*/  IMAD.MOV.U32 R13, RZ, RZ, R5 ;  /* 0x000000ffff0d7224 */ /* 0x000fce00078e0005 */
[----:B------:R-:W-:Y:S05]  /*67a0*/  WARPSYNC.COLLECTIVE R15, `(.L_x_2638) ;  /* 0x000000000f087348 */ /* 0x000fea0003c00000 */
[----:B------:R0:W1:Y:S02]  /*67b0*/  SHFL.BFLY P6, R14, R13, R12, R11 ;  /* 0x0c00000c0d0e7389 */ /* 0x00006400000c000b */
[----:B01----:R-:W-:Y:S01]  /*67c0*/  ENDCOLLECTIVE ;  /* 0x000000000000791b */ /* 0x003fe20003800000 */
.L_x_2638:
[----:B------:R-:W-:Y:S05]  /*67d0*/  BRA `(.L_x_2639) ;  /* 0xffffffb4005c7947 */ /* 0x000fea000383ffff */
.L_x_2586:
[----:B------:R-:W-:Y:S01]  /*67e0*/  BSSY B1, `(.L_x_2640) ;  /* 0x0000007000017945 */ /* 0x000fe20003800000 */
[----:B------:R-:W-:Y:S01]  /*67f0*/  IMAD.MOV.U32 R12, RZ, RZ, 0x1 ;  /* 0x00000001ff0c7424 */ /* 0x000fe200078e00ff */
[----:B------:R-:W-:Y:S01]  /*6800*/  MOV R11, 0x1f ;  /* 0x0000001f000b7802 */ /* 0x000fe20000000f00 */
[----:B------:R-:W-:-:S07]  /*6810*/  IMAD.MOV.U32 R15, RZ, RZ, -0x1 ;  /* 0xffffffffff0f7424 */ /* 0x000fce00078e00ff */
[----:B------:R-:W-:Y:S05]  /*6820*/  WARPSYNC.COLLECTIVE R15, `(.L_x_2641) ;  /* 0x000000000f087348 */ /* 0x000fea0003c00000 */
[----:B------:R0:W1:Y:S02]  /*6830*/  SHFL.BFLY P6, R14, R13, R12, R11 ;  /* 0x0c00000c0d0e7389 */ /* 0x00006400000c000b */
[----:B01----:R-:W-:Y:S01]  /*6840*/  ENDCOLLECTIVE ;  /* 0x000000000000791b */ /* 0x003fe20003800000 */
.L_x_2641:
[----:B------:R-:W-:Y:S05]  /*6850*/  BSYNC B1 ;  /* 0x0000000000017941 */ /* 0x000fea0003800000 */
.L_x_2640:
[----:B------:R-:W-:Y:S05]  /*6860*/  BRA `(.L_x_2642) ;  /* 0xffffffc800687947 */ /* 0x000fea000383ffff */
.L_x_2590:
        /* <DEDUP_REMOVED lines=8> */
.L_x_2644:
[----:B------:R-:W-:Y:S05]  /*68f0*/  BSYNC B0 ;  /* 0x0000000000007941 */ /* 0x000fea0003800000 */
.L_x_2643:
[----:B------:R-:W-:Y:S01]  /*6900*/  FMNMX.FTZ R13, R14, R0, !PT ;  /* 0x000000000e0d7209 */ /* 0x000fe20007810000 */
[----:B------:R-:W-:Y:S01]  /*6910*/  IMAD.MOV.U32 R11, RZ, RZ, 0x1f ;  /* 0x0000001fff0b7424 */ /* 0x000fe200078e00ff */
[----:B------:R-:W-:Y:S02]  /*6920*/  MOV R12, 0x8 ;  /* 0x00000008000c7802 */ /* 0x000fe40000000f00 */
[----:B------:R-:W-:-:S07]  /*6930*/  MOV R15, 0xffffffff ;  /* 0xffffffff000f7802 */ /* 0x000fce0000000f00 */
[----:B------:R-:W-:Y:S05]  /*6940*/  WARPSYNC.COLLECTIVE R15, `(.L_x_2645) ;  /* 0x000000000f087348 */ /* 0x000fea0003c00000 */
[----:B------:R0:W1:Y:S02]  /*6950*/  SHFL.BFLY P6, R14, R13, R12, R11 ;  /* 0x0c00000c0d0e7389 */ /* 0x00006400000c000b */
[----:B01----:R-:W-:Y:S01]  /*6960*/  ENDCOLLECTIVE ;  /* 0x000000000000791b */ /* 0x003fe20003800000 */
.L_x_2645:
[----:B------:R-:W-:Y:S01]  /*6970*/  HFMA2.MMA R12, -RZ, RZ, 0, 2.384185791015625e-07 ;  /* 0x00000004ff0c7435 */ /* 0x000fe200000001ff */
[----:B------:R-:W-:-:S05]  /*6980*/  FMNMX.FTZ R3, R13, R14, !PT ;  /* 0x0000000e0d037209 */ /* 0x000fca0007810000 */
[----:B------:R-:W-:-:S07]  /*6990*/  IMAD.MOV.U32 R13, RZ, RZ, R3 ;  /* 0x000000ffff0d7224 */ /* 0x000fce00078e0003 */
[----:B------:R-:W-:Y:S05]  /*69a0*/  WARPSYNC.COLLECTIVE R15, `(.L_x_2646) ;  /* 0x000000000f087348 */ /* 0x000fea0003c00000 */
[----:B------:R0:W1:Y:S02]  /*69b0*/  SHFL.BFLY P6, R14, R13, R12, R11 ;  /* 0x0c00000c0d0e7389 */ /* 0x00006400000c000b */
[----:B01----:R-:W-:Y:S01]  /*69c0*/  ENDCOLLECTIVE ;  /* 0x000000000000791b */ /* 0x003fe20003800000 */
.L_x_2646:
[----:B------:R-:W-:Y:S02]  /*69d0*/  MOV R12, 0x2 ;  /* 0x00000002000c7802 */ /* 0x000fe40000000f00 */
[----:B------:R-:W-:-:S05]  /*69e0*/  FMNMX.FTZ R5, R3, R14, !PT ;  /* 0x0000000e03057209 */ /* 0x000fca0007810000 */
[----:B------:R-:W-:-:S07]  /*69f0*/  IMAD.MOV.U32 R13, RZ, RZ, R5 ;  /* 0x000000ffff0d7224 */ /* 0x000fce00078e0005 */
[----:B------:R-:W-:Y:S05]  /*6a00*/  WARPSYNC.COLLECTIVE R15, `(.L_x_2647) ;  /* 0x000000000f087348 */ /* 0x000fea0003c00000 */
[----:B------:R0:W1:Y:S02]  /*6a10*/  SHFL.BFLY P6, R14, R13, R12, R11 ;  /* 0x0c00000c0d0e7389 */ /* 0x00006400000c000b */
[----:B01----:R-:W-:Y:S01]  /*6a20*/  ENDCOLLECTIVE ;  /* 0x000000000000791b */ /* 0x003fe20003800000 */
.L_x_2647:
[----:B------:R-:W-:Y:S05]  /*6a30*/  BRA `(.L_x_2648) ;  /* 0xffffffc800ac7947 */ /* 0x000fea000383ffff */
.L_x_2649:
        /* <DEDUP_REMOVED lines=12> */
.L_x_3335:


//--------------------- .text._ZN4mmha33masked_multihead_attention_kernelItLi80ELi128ELi4ELi16ELi64ELb0ELb0EEEv26Multihead_attention_paramsIT_XT5_EE --------------------------
	.section	.text._ZN4mmha33masked_multihead_attention_kernelItLi80ELi128ELi4ELi16ELi64ELb0ELb0EEEv26Multihead_attention_paramsIT_XT5_EE,"ax",@progbits
	.align	128
        .global         _ZN4mmha33masked_multihead_attention_kernelItLi80ELi128ELi4ELi16ELi64ELb0ELb0EEEv26Multihead_attention_paramsIT_XT5_EE
        .type           _ZN4mmha33masked_multihead_attention_kernelItLi80ELi128ELi4ELi16ELi64ELb0ELb0EEEv26Multihead_attention_paramsIT_XT5_EE,@function
        .size           _ZN4mmha33masked_multihead_attention_kernelItLi80ELi128ELi4ELi16ELi64ELb0ELb0EEEv26Multihead_attention_paramsIT_XT5_EE,(.L_x_3336 - _ZN4mmha33masked_multihead_attention_kernelItLi80ELi128ELi4ELi16ELi64ELb0ELb0EEEv26Multihead_attention_paramsIT_XT5_EE)
        .other          _ZN4mmha33masked_multihead_attention_kernelItLi80ELi128ELi4ELi16ELi64ELb0ELb0EEEv26Multihead_attention_paramsIT_XT5_EE,@"STO_CUDA_ENTRY STV_DEFAULT"
_ZN4mmha33masked_multihead_attention_kernelItLi80ELi128ELi4ELi16ELi64ELb0ELb0EEEv26Multihead_attention_paramsIT_XT5_EE:
.text._ZN4mmha33masked_multihead_attention_kernelItLi80ELi128ELi4ELi16ELi64ELb0ELb0EEEv26Multihead_attention_paramsIT_XT5_EE:
        /* <DEDUP_REMOVED lines=14> */
.L_x_2650:
        /* <DEDUP_REMOVED lines=19> */
[----:B------:R1:W5:Y:S02]  /*0210*/  F2I.FTZ.U32.TRUNC.NTZ R5, R4 ;  /* 0x0000000400057305 */ /* 0x000364000021f000 */
[----:B-1----:R-:W-:Y:S01]  /*0220*/  IMAD.MOV.U32 R4, RZ, RZ, RZ ;  /* 0x000000ffff047224 */ /* 0x002fe200078e00ff */
[----:B-----5:R-:W-:-:S05]  /*0230*/  IADD3 R0, RZ, -R5, RZ ;  /* 0x80000005ff007210 */ /* 0x020fca0007ffe0ff */
[----:B------:R-:W-:-:S04]  /*0240*/  IMAD R9, R0, R7, RZ ;  /* 0x0000000700097224 */ /* 0x000fc800078e02ff */
[----:B------:R-:W-:Y:S02]  /*0250*/  IMAD.HI.U32 R0, R5, R9, R4 ;  /* 0x0000000905007227 */ /* 0x000fe400078e0004 */
[----:B------:R-:W1:Y:S01]  /*0260*/  LDC.64 R4, c[0x0][0x2f0] ;  /* 0x0000bc00ff047b82 */ /* 0x000e620000000a00 */
[----:B---3--:R-:W-:-:S05]  /*0270*/  IABS R6, R6 ;  /* 0x0000000600067213 */ /* 0x008fca0000000000 */
[----:B------:R-:W-:-:S04]  /*0280*/  IMAD.HI.U32 R17, R0, R6, RZ ;  /* 0x0000000600117227 */ /* 0x000fc800078e00ff */
[----:B------:R-:W-:-:S04]  /*0290*/  IMAD.MOV R0, RZ, RZ, -R17 ;  /* 0x000000ffff007224 */ /* 0x000fc800078e0a11 */
[----:B------:R-:W-:-:S05]  /*02a0*/  IMAD R0, R7, R0, R6 ;  /* 0x0000000007007224 */ /* 0x000fca00078e0206 */
[----:B------:R-:W-:Y:S02]  /*02b0*/  ISETP.GT.U32.AND P3, PT, R7, R0, PT ;  /* 0x000000000700720c */ /* 0x000fe40003f64070 */
[----:B-1----:R-:W-:-:S04]  /*02c0*/  ISETP.NE.U32.AND P0, PT, R4, RZ, PT ;  /* 0x000000ff0400720c */ /* 0x002fc80003f05070 */
[----:B------:R-:W-:-:S07]  /*02d0*/  ISETP.NE.AND.EX P0, PT, R5, RZ, PT, P0 ;  /* 0x000000ff0500720c */ /* 0x000fce0003f05300 */
[----:B------:R-:W-:-:S04]  /*02e0*/  @!P3 IADD3 R0, R0, -R7, RZ ;  /* 0x800000070000b210 */ /* 0x000fc80007ffe0ff */
[----:B------:R-:W-:Y:S02]  /*02f0*/  ISETP.GE.U32.AND P2, PT, R0, R7, PT ;  /* 0x000000070000720c */ /* 0x000fe40003f46070 */
[----:B------:R-:W-:Y:S01]  /*0300*/  LOP3.LUT R0, R10, UR6, RZ, 0x3c, !PT ;  /* 0x000000060a007c12 */ /* 0x000fe2000f8e3cff */
[----:B--2---:R-:W1:Y:S03]  /*0310*/  @P0 LDC.64 R2, c[0x0][0x2f0] ;  /* 0x0000bc00ff020b82 */ /* 0x004e660000000a00 */
[----:B------:R-:W-:Y:S01]  /*0320*/  ISETP.GE.AND P4, PT, R0, RZ, PT ;  /* 0x000000ff0000720c */ /* 0x000fe20003f86270 */
[----:B------:R-:W-:Y:S01]  /*0330*/  @!P3 VIADD R17, R17, 0x1 ;  /* 0x000000011111b836 */ /* 0x000fe20000000000 */
[----:B------:R-:W-:-:S05]  /*0340*/  ISETP.NE.AND P3, PT, R10, RZ, PT ;  /* 0x000000ff0a00720c */ /* 0x000fca0003f65270 */
[----:B------:R-:W-:-:S06]  /*0350*/  @P2 VIADD R17, R17, 0x1 ;  /* 0x0000000111112836 */ /* 0x000fcc0000000000 */
[----:B------:R-:W-:Y:S02]  /*0360*/  @!P4 IADD3 R17, -R17, RZ, RZ ;  /* 0x000000ff1111c210 */ /* 0x000fe40007ffe1ff */
[----:B------:R-:W-:-:S05]  /*0370*/  @!P3 LOP3.LUT R17, RZ, R10, RZ, 0x33, !PT ;  /* 0x0000000aff11b212 */ /* 0x000fca00078e33ff */
[----:B-1----:R-:W-:-:S06]  /*0380*/  @P0 IMAD.WIDE R2, R17, 0x4, R2 ;  /* 0x0000000411020825 */ /* 0x002fcc00078e0202 */
[----:B------:R1:W2:Y:S01]  /*0390*/  @P0 LDG.E R3, desc[UR36][R2.64] ;  /* 0x0000002402030981 */ /* 0x0002a2000c1e1900 */
[----:B------:R-:W-:-:S05]  /*03a0*/  IMAD.U32 R0, RZ, RZ, UR5 ;  /* 0x00000005ff007e24 */ /* 0x000fca000f8e00ff */
[----:B------:R-:W-:-:S04]  /*03b0*/  IABS R9, R0 ;  /* 0x0000000000097213 */ /* 0x000fc80000000000 */
[----:B------:R-:W3:Y:S08]  /*03c0*/  I2F.RP R0, R9 ;  /* 0x0000000900007306 */ /* 0x000ef00000209400 */
[----:B---3--:R-:W3:Y:S02]  /*03d0*/  MUFU.RCP R0, R0 ;  /* 0x0000000000007308 */ /* 0x008ee40000001000 */
[----:B---3--:R-:W-:-:S06]  /*03e0*/  VIADD R6, R0, 0xffffffe ;  /* 0x0ffffffe00067836 */ /* 0x008fcc0000000000 */
[----:B------:R3:W1:Y:S02]  /*03f0*/  F2I.FTZ.U32.TRUNC.NTZ R7, R6 ;  /* 0x0000000600077305 */ /* 0x000664000021f000 */
[----:B---3--:R-:W-:Y:S01]  /*0400*/  IMAD.MOV.U32 R6, RZ, RZ, RZ ;  /* 0x000000ffff067224 */ /* 0x008fe200078e00ff */
[----:B-1----:R-:W-:-:S05]  /*0410*/  IADD3 R2, RZ, -R7, RZ ;  /* 0x80000007ff027210 */ /* 0x002fca0007ffe0ff */
        /* <DEDUP_REMOVED lines=13> */
[----:B------:R-:W-:-:S04]  /*04f0*/  IMAD.HI.U32 R7, R7, R16, RZ ;  /* 0x0000001007077227 */ /* 0x000fc800078e00ff */
[----:B------:R-:W-:-:S04]  /*0500*/  IMAD.MOV R7, RZ, RZ, -R7 ;  /* 0x000000ffff077224 */ /* 0x000fc800078e0a07 */
[----:B------:R-:W-:-:S05]  /*0510*/  IMAD R16, R9, R7, R16 ;  /* 0x0000000709107224 */ /* 0x000fca00078e0210 */
[----:B------:R-:W-:-:S13]  /*0520*/  ISETP.GT.U32.AND P1, PT, R9, R16, PT ;  /* 0x000000100900720c */ /* 0x000fda0003f24070 */
[----:B------:R-:W-:-:S04]  /*0530*/  @!P1 IADD3 R16, R16, -R9, RZ ;  /* 0x8000000910109210 */ /* 0x000fc80007ffe0ff */
        /* <DEDUP_REMOVED lines=9> */
[----:B------:R-:W-:Y:S01]  /*05d0*/  IMAD.SHL.U32 R0, R2, 0x4, RZ ;  /* 0x0000000402007824 */ /* 0x000fe200078e00ff */
[----:B------:R-:W-:Y:S02]  /*05e0*/  USEL UR42, UR41, UR42, !UP0 ;  /* 0x0000002a292a7287 */ /* 0x000fe4000c000000 */
[----:B------:R-:W-:Y:S02]  /*05f0*/  UISETP.LT.AND UP0, UPT, URZ, UR43, UPT ;  /* 0x0000002b3f00728c */ /* 0x000fe4000bf01270 */
[----:B------:R-:W-:Y:S02]  /*0600*/  USHF.R.S32.HI UR46, URZ, 0x1f, UR44 ;  /* 0x0000001f3f2e7899 */ /* 0x000fe4000801142c */
[----:B------:R-:W-:Y:S01]  /*0610*/  USEL UR43, URZ, UR43, !UP0 ;  /* 0x0000002b3f2b7287 */ /* 0x000fe2000c000000 */
[----:B-----5:R-:W-:-:S03]  /*0620*/  ISETP.NE.AND P3, PT, R6, 0x2, PT ;  /* 0x000000020600780c */ /* 0x020fc60003f65270 */
[----:B------:R-:W-:Y:S01]  /*0630*/  @!P1 IMAD.MOV R16, RZ, RZ, -R16 ;  /* 0x000000ffff109224 */ /* 0x000fe200078e0a10 */
[----:B------:R-:W-:Y:S01]  /*0640*/  @P2 MOV R6, RZ ;  /* 0x000000ff00062202 */ /* 0x000fe20000000f00 */
[----:B------:R-:W-:Y:S02]  /*0650*/  @P2 IMAD.MOV.U32 R7, RZ, RZ, RZ ;  /* 0x000000ffff072224 */ /* 0x000fe400078e00ff */
[C---:B------:R-:W-:Y:S01]  /*0660*/  VIADD R11, R0.reuse, UR42 ;  /* 0x0000002a000b7c36 */ /* 0x040fe20008000000 */
[----:B--2---:R-:W-:Y:S02]  /*0670*/  @P0 R2UR UR38, R3 ;  /* 0x00000000032602ca */ /* 0x004fe400000e0000 */
[----:B------:R-:W-:Y:S02]  /*0680*/  ISETP.NE.AND P0, PT, RZ, UR5, PT ;  /* 0x00000005ff007c0c */ /* 0x000fe4000bf05270 */
[----:B------:R-:W-:-:S11]  /*0690*/  IADD3 R3, R0, UR4, RZ ;  /* 0x0000000400037c10 */ /* 0x000fd6000fffe0ff */
        /* <DEDUP_REMOVED lines=28> */
.L_x_2652:
[----:B------:R-:W-:Y:S05]  /*0860*/  BSYNC B0 ;  /* 0x0000000000007941 */ /* 0x000fea0003800000 */
.L_x_2651:
[----:B------:R-:W-:Y:S01]  /*0870*/  BSSY B0, `(.L_x_2653) ;  /* 0x000001e000007945 */ /* 0x000fe20003800000 */
[----:B------:R-:W-:-:S03]  /*0880*/  IMAD R17, R17, UR7, RZ ;  /* 0x0000000711117c24 */ /* 0x000fc6000f8e02ff */
[----:B------:R-:W-:Y:S05]  /*0890*/  @!P3 BRA `(.L_x_2654) ;  /* 0x00000000001cb947 */ /* 0x000fea0003800000 */
[----:B------:R-:W-:Y:S02]  /*08a0*/  ISETP.GT.AND P0, PT, R2, 0x13, PT ;  /* 0x000000130200780c */ /* 0x000fe40003f04270 */
[----:B------:R-:W-:-:S11]  /*08b0*/  CS2R R18, SRZ ;  /* 0x0000000000127805 */ /* 0x000fd6000001ff00 */
[----:B------:R-:W-:Y:S05]  /*08c0*/  @P0 BRA `(.L_x_2655) ;  /* 0x0000000000600947 */ /* 0x000fea0003800000 */
[----:B------:R-:W1:Y:S02]  /*08d0*/  LDC.64 R18, c[0x0][0x228] ;  /* 0x00008a00ff127b82 */ /* 0x000e640000000a00 */
[----:B-1----:R-:W-:-:S06]  /*08e0*/  IMAD.WIDE R18, R11, 0x2, R18 ;  /* 0x000000020b127825 */ /* 0x002fcc00078e0212 */
[----:B------:R-:W5:Y:S01]  /*08f0*/  LDG.E.64 R18, desc[UR36][R18.64] ;  /* 0x0000002412127981 */ /* 0x000f62000c1e1b00 */
[----:B------:R-:W-:Y:S05]  /*0900*/  BRA `(.L_x_2655) ;  /* 0x0000000000507947 */ /* 0x000fea0003800000 */
.L_x_2654:
        /* <DEDUP_REMOVED lines=20> */
.L_x_2655:
[----:B------:R-:W-:Y:S05]  /*0a50*/  BSYNC B0 ;  /* 0x0000000000007941 */ /* 0x000fea0003800000 */
.L_x_2653:
[----:B------:R-:W-:Y:S01]  /*0a60*/  ULDC.64 UR8, c[0x0][0x230] ;  /* 0x00008c0000087ab9 */ /* 0x000fe20000000a00 */
[----:B------:R-:W-:Y:S01]  /*0a70*/  ISETP.GT.AND P3, PT, R2, 0x13, PT ;  /* 0x000000130200780c */ /* 0x000fe20003f64270 */
[----:B------:R-:W-:Y:S01]  /*0a80*/  ULDC.64 UR4, c[0x0][0x220] ;  /* 0x0000880000047ab9 */ /* 0x000fe20000000a00 */
[----:B------:R-:W-:Y:S02]  /*0a90*/  ISETP.EQ.U32.AND P2, PT, RZ, UR8, PT ;  /* 0x00000008ff007c0c */ /* 0x000fe4000bf42070 */
[----:B------:R-:W-:Y:S02]  /*0aa0*/  ISETP.EQ.U32.AND P1, PT, RZ, UR4, PT ;  /* 0x00000004ff007c0c */ /* 0x000fe4000bf22070 */
[----:B------:R-:W-:Y:S02]  /*0ab0*/  ISETP.EQ.OR.EX P2, PT, RZ, UR9, P3, P2 ;  /* 0x00000009ff007c0c */ /* 0x000fe40009f42720 */
[----:B------:R-:W-:Y:S02]  /*0ac0*/  P2R R8, PR, RZ, 0x8 ;  /* 0x00000008ff087803 */ /* 0x000fe40000000000 */
        /* <DEDUP_REMOVED lines=15> */
[----:B------:R-:W-:Y:S01]  /*0bc0*/  IMAD.U32 R12, RZ, RZ, UR4 ;  /* 0x00000004ff0c7e24 */ /* 0x000fe2000f8e00ff */
[----:B------:R-:W-:Y:S01]  /*0bd0*/  @!UP1 UIMAD UR6, UR38, UR7, UR45 ;  /* 0x00000007260692a4 */ /* 0x000fe2000f8e022d */
[----:B------:R-:W-:Y:S02]  /*0be0*/  MOV R13, UR5 ;  /* 0x00000005000d7c02 */ /* 0x000fe40008000f00 */
        /* <DEDUP_REMOVED lines=33> */
[----:B------:R-:W1:Y:S01]  /*0e00*/  I2F.RP R3, R6 ;  /* 0x0000000600037306 */ /* 0x000e620000209400 */
[----:B------:R-:W-:-:S07]  /*0e10*/  P2R R27, PR, RZ, 0x2 ;  /* 0x00000002ff1b7803 */ /* 0x000fce0000000000 */
[----:B-1----:R-:W1:Y:S02]  /*0e20*/  MUFU.RCP R3, R3 ;  /* 0x0000000300037308 */ /* 0x002e640000001000 */
[----:B-1----:R-:W-:Y:S02]  /*0e30*/  VIADD R4, R3, 0xffffffe ;  /* 0x0ffffffe03047836 */ /* 0x002fe40000000000 */
[----:B------:R-:W-:-:S04]  /*0e40*/  IMAD.MOV R3, RZ, RZ, -R9 ;  /* 0x000000ffff037224 */ /* 0x000fc800078e0a09 */
[----:B------:R1:W2:Y:S02]  /*0e50*/  F2I.FTZ.U32.TRUNC.NTZ R5, R4 ;  /* 0x0000000400057305 */ /* 0x0002a4000021f000 */
[----:B-1----:R-:W-:Y:S01]  /*0e60*/  IMAD.MOV.U32 R4, RZ, RZ, RZ ;  /* 0x000000ffff047224 */ /* 0x002fe200078e00ff */
[----:B--2---:R-:W-:-:S05]  /*0e70*/  IADD3 R7, RZ, -R5, RZ ;  /* 0x80000005ff077210 */ /* 0x004fca0007ffe0ff */
        /* <DEDUP_REMOVED lines=12> */
[----:B------:R-:W-:-:S04]  /*0f40*/  LOP3.LUT P0, RZ, R25, 0x3, RZ, 0xc0, !PT ;  /* 0x0000000319ff7812 */ /* 0x000fc8000780c0ff */
[----:B------:R-:W-:-:S05]  /*0f50*/  MOV R24, R5 ;  /* 0x0000000500187202 */ /* 0x000fca0000000f00 */
        /* <DEDUP_REMOVED lines=9> */
[----:B------:R1:W2:Y:S01]  /*0ff0*/  LDC.64 R14, c[0x4][R0] ;  /* 0x01000000000e7b82 */ /* 0x0002a20000000a00 */
        /* <DEDUP_REMOVED lines=8> */
[----:B-1----:R-:W-:-:S07]  /*1080*/  IMAD.MOV.U32 R13, RZ, RZ, RZ ;  /* 0x000000ffff0d7224 */ /* 0x002fce00078e00ff */
[----:B------:R-:W-:-:S07]  /*1090*/  LEPC R20, `(.L_x_2658) ;  /* 0x000000001014794e */ /* 0x000fce0000000000 */
[----:B0-2---:R-:W-:Y:S05]  /*10a0*/  CALL.ABS.NOINC R14 ;  /* 0x000000000e007343 */ /* 0x005fea0003c00000 */
.L_x_2658:
[----:B------:R-:W1:Y:S01]  /*10b0*/  S2R R4, SR_CgaCtaId ;  /* 0x0000000000047919 */ /* 0x000e620000008800 */
[----:B------:R-:W2:Y:S01]  /*10c0*/  LDC R9, c[0x0][0x290] ;  /* 0x0000a400ff097b82 */ /* 0x000ea20000000800 */
[----:B------:R-:W-:Y:S01]  /*10d0*/  MOV R0, 0x400 ;  /* 0x0000040000007802 */ /* 0x000fe20000000f00 */
[----:B------:R-:W-:Y:S05]  /*10e0*/  WARPSYNC.ALL ;  /* 0x0000000000007948 */ /* 0x000fea0003800000 */
[----:B------:R-:W-:Y:S01]  /*10f0*/  IADD3 R3, R0, 0x110, RZ ;  /* 0x0000011000037810 */ /* 0x000fe20007ffe0ff */
[----:B------:R-:W-:Y:S01]  /*1100*/  IMAD R0, R25, R24, R26 ;  /* 0x0000001819007224 */ /* 0x000fe200078e021a */
[----:B------:R-:W-:-:S02]  /*1110*/  ISETP.NE.AND P6, PT, R27, RZ, PT ;  /* 0x000000ff1b00720c */ /* 0x000fc40003fc5270 */
[----:B-1----:R-:W-:-:S05]  /*1120*/  LEA R5, R4, R3, 0x18 ;  /* 0x0000000304057211 */ /* 0x002fca00078ec0ff */
[----:B------:R-:W-:-:S04]  /*1130*/  IMAD R0, R0, 0x2, R5 ;  /* 0x0000000200007824 */ /* 0x000fc800078e0205 */
[----:B--2---:R-:W-:Y:S02]  /*1140*/  IMAD R3, R9, 0x2, R0 ;  /* 0x0000000209037824 */ /* 0x004fe400078e0200 */
        /* <DEDUP_REMOVED lines=14> */
[----:B------:R-:W-:-:S03]  /*1230*/  LEA.HI R8, R8, R8, RZ, 0x1 ;  /* 0x0000000808087211 */ /* 0x000fc600078f08ff */
[--C-:B------:R-:W-:Y:S01]  /*1240*/  IMAD R6, R25, 0x2, R4.reuse ;  /* 0x0000000219067824 */ /* 0x100fe200078e0204 */
[----:B------:R-:W-:Y:S01]  /*1250*/  LDS R10, [R4] ;  /* 0x00000000040a7984 */ /* 0x000fe20000000800 */
[C---:B------:R-:W-:Y:S02]  /*1260*/  IMAD R7, R9.reuse, 0x2, R4 ;  /* 0x0000000209077824 */ /* 0x040fe400078e0204 */
[----:B------:R-:W-:Y:S01]  /*1270*/  IMAD.SHL.U32 R8, R8, 0x2, RZ ;  /* 0x0000000208087824 */ /* 0x000fe200078e00ff */
[----:B------:R-:W-:Y:S01]  /*1280*/  LEA R5, R9, R6, 0x1 ;  /* 0x0000000609057211 */ /* 0x000fe200078e08ff */
[----:B-1----:R-:W1:Y:S03]  /*1290*/  LDS R23, [R6] ;  /* 0x0000000006177984 */ /* 0x002e660000000800 */
[----:B------:R-:W-:Y:S01]  /*12a0*/  LOP3.LUT R11, R8, 0xfffffffc, RZ, 0xc0, !PT ;  /* 0xfffffffc080b7812 */ /* 0x000fe200078ec0ff */
[----:B------:R-:W-:Y:S03]  /*12b0*/  LDS R12, [R7] ;  /* 0x00000000070c7984 */ /* 0x000fe60000000800 */
[----:B------:R-:W-:Y:S01]  /*12c0*/  ISETP.GE.AND P0, PT, R11, R9, PT ;  /* 0x000000090b00720c */ /* 0x000fe20003f06270 */
[----:B------:R-:W2:Y:S01]  /*12d0*/  LDS R19, [R5] ;  /* 0x0000000005137984 */ /* 0x000ea20000000800 */
[----:B-1----:R-:W-:-:S02]  /*12e0*/  PRMT R22, R10, 0x5410, R23 ;  /* 0x000054100a167816 */ /* 0x002fc40000000017 */
[----:B------:R-:W-:Y:S02]  /*12f0*/  PRMT R23, R10, 0x7632, R23 ;  /* 0x000076320a177816 */ /* 0x000fe40000000017 */
[C-C-:B--2---:R-:W-:Y:S02]  /*1300*/  PRMT R18, R12.reuse, 0x5410, R19.reuse ;  /* 0x000054100c127816 */ /* 0x144fe40000000013 */
[----:B------:R-:W-:-:S05]  /*1310*/  PRMT R19, R12, 0x7632, R19 ;  /* 0x000076320c137816 */ /* 0x000fca0000000013 */
[----:B------:R-:W-:Y:S05]  /*1320*/  @P0 BRA `(.L_x_2662) ;  /* 0x0000000000c80947 */ /* 0x000fea0003800000 */
[----:B------:R-:W-:Y:S01]  /*1330*/  I2FP.F32.S32 R8, R9 ;  /* 0x0000000900087245 */ /* 0x000fe20000201400 */
[----:B------:R-:W-:Y:S01]  /*1340*/  VIADD R9, R11, 0x2 ;  /* 0x000000020b097836 */ /* 0x000fe20000000000 */
[----:B------:R-:W-:Y:S01]  /*1350*/  ULDC UR4, c[0x0][0x29c] ;  /* 0x0000a70000047ab9 */ /* 0x000fe20000000800 */
[--C-:B------:R-:W-:Y:S01]  /*1360*/  HADD2.F32 R13, -RZ, R23.reuse.H1_H1 ;  /* 0x30000017ff0d7230 */ /* 0x100fe20000004100 */
[----:B------:R-:W-:Y:S01]  /*1370*/  UIADD3 UR4, -UR39, UR4, URZ ;  /* 0x0000000427047290 */ /* 0x000fe2000fffe13f */
[----:B------:R-:W-:Y:S01]  /*1380*/  HADD2.F32 R23, -RZ, R23.H0_H0 ;  /* 0x20000017ff177230 */ /* 0x000fe20000004100 */
[----:B------:R-:W1:Y:S01]  /*1390*/  MUFU.RCP R8, R8 ;  /* 0x0000000800087308 */ /* 0x000e620000001000 */
[----:B------:R-:W-:-:S05]  /*13a0*/  I2FP.F32.S32 R9, R9 ;  /* 0x0000000900097245 */ /* 0x000fca0000201400 */
        /* <DEDUP_REMOVED lines=42> */
.L_x_2662:
[----:B------:R-:W-:Y:S05]  /*1650*/  BSYNC B1 ;  /* 0x0000000000017941 */ /* 0x000fea0003800000 */
.L_x_2661:
        /* <DEDUP_REMOVED lines=8> */
.L_x_2660:
[----:B------:R-:W-:Y:S05]  /*16e0*/  BSYNC B0 ;  /* 0x0000000000007941 */ /* 0x000fea0003800000 */
.L_x_2659:
[----:B------:R-:W-:Y:S06]  /*16f0*/  BAR.SYNC.DEFER_BLOCKING 0x0 ;  /* 0x0000000000007b1d */ /* 0x000fec0000010000 */
[----:B-1----:R1:W3:Y:S04]  /*1700*/  @P6 LDS.64 R22, [R0] ;  /* 0x0000000000166984 */ /* 0x0022e80000000a00 */
[----:B------:R1:W4:Y:S01]  /*1710*/  @P6 LDS.64 R18, [R3] ;  /* 0x0000000003126984 */ /* 0x0003220000000a00 */
[----:B------:R-:W-:Y:S06]  /*1720*/  BAR.SYNC.DEFER_BLOCKING 0x0 ;  /* 0x0000000000007b1d */ /* 0x000fec0000010000 */
[----:B------:R-:W-:Y:S05]  /*1730*/  BRA `(.L_x_2657) ;  /* 0x0000000000d87947 */ /* 0x000fea0003800000 */
.L_x_2656:
[----:B------:R-:W-:Y:S01]  /*1740*/  ISETP.GE.AND P0, PT, R0, R13, PT ;  /* 0x0000000d0000720c */ /* 0x000fe20003f06270 */
[----:B------:R-:W-:-:S12]  /*1750*/  BSSY B0, `(.L_x_2657) ;  /* 0x0000034000007945 */ /* 0x000fd80003800000 */
[----:B------:R-:W-:Y:S05]  /*1760*/  @P0 BRA `(.L_x_2663) ;  /* 0x0000000000c80947 */ /* 0x000fea0003800000 */
[----:B------:R-:W-:Y:S01]  /*1770*/  I2FP.F32.S32 R13, R13 ;  /* 0x0000000d000d7245 */ /* 0x000fe20000201400 */
[----:B------:R-:W-:Y:S01]  /*1780*/  ULDC UR4, c[0x0][0x29c] ;  /* 0x0000a70000047ab9 */ /* 0x000fe20000000800 */
[----:B------:R-:W-:Y:S01]  /*1790*/  IADD3 R3, R0, 0x2, RZ ;  /* 0x0000000200037810 */ /* 0x000fe20007ffe0ff */
[----:B------:R-:W-:Y:S01]  /*17a0*/  UIADD3 UR4, -UR39, UR4, URZ ;  /* 0x0000000427047290 */ /* 0x000fe2000fffe13f */
[----:B------:R-:W-:Y:S01]  /*17b0*/  I2FP.F32.S32 R0, R0 ;  /* 0x0000000000007245 */ /* 0x000fe20000201400 */
[----:B------:R-:W-:Y:S01]  /*17c0*/  HADD2.F32 R9, -RZ, R19.H1_H1 ;  /* 0x30000013ff097230 */ /* 0x000fe20000004100 */
[----:B------:R-:W1:Y:S01]  /*17d0*/  MUFU.RCP R13, R13 ;  /* 0x0000000d000d7308 */ /* 0x000e620000001000 */
[----:B------:R-:W-:Y:S01]  /*17e0*/  I2FP.F32.S32 R3, R3 ;  /* 0x0000000300037245 */ /* 0x000fe20000201400 */
[----:B------:R-:W-:Y:S01]  /*17f0*/  HADD2.F32 R12, -RZ, R23.H0_H0 ;  /* 0x20000017ff0c7230 */ /* 0x000fe20000004100 */
[----:B------:R-:W-:Y:S01]  /*1800*/  I2FP.F32.S32 R7, UR4 ;  /* 0x0000000400077c45 */ /* 0x000fe20008201400 */
[----:B------:R-:W-:-:S02]  /*1810*/  HADD2.F32 R19, -RZ, R19.H0_H0 ;  /* 0x20000013ff137230 */ /* 0x000fc40000004100 */
        /* <DEDUP_REMOVED lines=39> */
.L_x_2663:
[----:B------:R-:W-:Y:S05]  /*1a90*/  BSYNC B0 ;  /* 0x0000000000007941 */ /* 0x000fea0003800000 */
.L_x_2657:
        /* <DEDUP_REMOVED lines=20> */
[C---:B------:R-:W-:Y:S01]  /*1be0*/  LOP3.LUT R3, R0.reuse, 0x3ffffffe, RZ, 0xc0, !PT ;  /* 0x3ffffffe00037812 */ /* 0x040fe200078ec0ff */
[----:B------:R-:W-:-:S03]  /*1bf0*/  IMAD.SHL.U32 R0, R0, 0x4, RZ ;  /* 0x0000000400007824 */ /* 0x000fc600078e00ff */
[----:B------:R-:W-:Y:S02]  /*1c00*/  IADD3 R3, -R3, R2, RZ ;  /* 0x0000000203037210 */ /* 0x000fe40007ffe1ff */
[----:B------:R-:W-:-:S03]  /*1c10*/  LOP3.LUT R0, R0, 0xfffffff8, RZ, 0xc0, !PT ;  /* 0xfffffff800007812 */ /* 0x000fc600078ec0ff */
[----:B------:R-:W-:Y:S02]  /*1c20*/  IMAD R7, R16, 0x2, R3 ;  /* 0x0000000210077824 */ /* 0x000fe400078e0203 */
[----:B------:R-:W-:-:S03]  /*1c30*/  VIADD R3, R0, UR41 ;  /* 0x0000002900037c36 */ /* 0x000fc60008000000 */
[----:B------:R-:W-:-:S05]  /*1c40*/  SHF.L.U32 R0, R7, 0x2, RZ ;  /* 0x0000000207007819 */ /* 0x000fca00000006ff */
[----:B------:R-:W-:-:S04]  /*1c50*/  IMAD R3, R3, UR4, R0 ;  /* 0x0000000403037c24 */ /* 0x000fc8000f8e0200 */
[----:B-1----:R-:W-:-:S05]  /*1c60*/  IMAD.WIDE R4, R3, 0x2, R4 ;  /* 0x0000000203047825 */ /* 0x002fca00078e0204 */
[----:B------:R2:W-:Y:S02]  /*1c70*/  STG.E.64 desc[UR36][R4.64], R18 ;  /* 0x0000001204007986 */ /* 0x0005e4000c101b24 */
.L_x_2667:
[----:B------:R-:W-:Y:S05]  /*1c80*/  BSYNC B1 ;  /* 0x0000000000017941 */ /* 0x000fea0003800000 */
.L_x_2666:
        /* <DEDUP_REMOVED lines=12> */
.L_x_2722:
[----:B--2---:R-:W-:-:S07]  /*1d50*/  FADD.FTZ R14, R5, R14 ;  /* 0x0000000e050e7221 */ /* 0x004fce0000010000 */
.L_x_2665:
[----:B------:R-:W-:Y:S05]  /*1d60*/  BSYNC B0 ;  /* 0x0000000000007941 */ /* 0x000fea0003800000 */
.L_x_2664:
        /* <DEDUP_REMOVED lines=14> */
[----:B--2---:R-:W-:Y:S01]  /*1e50*/  IMAD.U32 R4, RZ, RZ, UR4 ;  /* 0x00000004ff047e24 */ /* 0x004fe2000f8e00ff */
[----:B-1----:R-:W-:-:S05]  /*1e60*/  MOV R5, UR5 ;  /* 0x0000000500057c02 */ /* 0x002fca0008000f00 */
        /* <DEDUP_REMOVED lines=11> */
.L_x_2669:
[----:B------:R-:W-:Y:S05]  /*1f20*/  WARPSYNC.ALL ;  /* 0x0000000000007948 */ /* 0x000fea0003800000 */
[----:B------:R-:W-:Y:S01]  /*1f30*/  UIADD3 UR4, UR40, 0x7, -UR43 ;  /* 0x0000000728047890 */ /* 0x000fe2000fffe82b */
[----:B------:R-:W5:Y:S01]  /*1f40*/  LDC.64 R30, c[0x0][0x280] ;  /* 0x0000a000ff1e7b82 */ /* 0x000f620000000a00 */
[----:B-1----:R-:W-:Y:S01]  /*1f50*/  SHF.R.S32.HI R3, RZ, 0x1f, R2 ;  /* 0x0000001fff037819 */ /* 0x002fe20000011402 */
[----:B------:R-:W-:Y:S01]  /*1f60*/  ULDC UR7, c[0x0][0x284] ;  /* 0x0000a10000077ab9 */ /* 0x000fe20000000800 */
[----:B------:R-:W-:Y:S01]  /*1f70*/  USHF.R.S32.HI UR5, URZ, 0x1f, UR4 ;  /* 0x0000001f3f057899 */ /* 0x000fe20008011404 */
[----:B------:R-:W-:Y:S01]  /*1f80*/  BSSY B0, `(.L_x_2670) ;  /* 0x0000130000007945 */ /* 0x000fe20003800000 */
[----:B--2---:R-:W-:Y:S01]  /*1f90*/  LEA.HI R4, R3, R2, RZ, 0x2 ;  /* 0x0000000203047211 */ /* 0x004fe200078f10ff */
        /* <DEDUP_REMOVED lines=8> */
[----:B------:R-:W-:Y:S05]  /*2020*/  BAR.SYNC.DEFER_BLOCKING 0x0 ;  /* 0x0000000000007b1d */ /* 0x000fea0000010000 */
[----:B------:R-:W-:Y:S01]  /*2030*/  ISETP.GE.AND P0, PT, R48, UR5, PT ;  /* 0x0000000530007c0c */ /* 0x000fe2000bf06270 */
[----:B-----5:R-:W-:-:S04]  /*2040*/  IMAD R0, R17, R30, UR45 ;  /* 0x0000002d11007e24 */ /* 0x020fc8000f8e021e */
        /* <DEDUP_REMOVED lines=8> */
[----:B------:R-:W-:Y:S01]  /*20d0*/  IMAD.U32 R13, RZ, RZ, UR45 ;  /* 0x0000002dff0d7e24 */ /* 0x000fe2000f8e00ff */
[----:B------:R-:W-:Y:S01]  /*20e0*/  MOV R15, UR45 ;  /* 0x0000002d000f7c02 */ /* 0x000fe20008000f00 */
[----:B------:R-:W-:Y:S01]  /*20f0*/  IMAD.IADD R5, R2, 0x1, -R5 ;  /* 0x0000000102057824 */ /* 0x000fe200078e0a05 */
[----:B------:R-:W5:Y:S08]  /*2100*/  LDC.64 R50, c[0x0][0x2d8] ;  /* 0x0000b600ff327b82 */ /* 0x000f700000000a00 */
[----:B------:R-:W0:Y:S01]  /*2110*/  LDC R9, c[0x0][0x2c0] ;  /* 0x0000b000ff097b82 */ /* 0x000e220000000800 */
[----:B--2---:R-:W2:Y:S01]  /*2120*/  MUFU.RCP R6, R6 ;  /* 0x0000000600067308 */ /* 0x004ea20000001000 */
[----:B-1----:R-:W-:-:S06]  /*2130*/  ULEA UR4, UR6, UR4, 0x18 ;  /* 0x0000000406047291 */ /* 0x002fcc000f8ec03f */
[----:B------:R-:W-:Y:S01]  /*2140*/  LEA R4, R5, UR4, 0x2 ;  /* 0x0000000405047c11 */ /* 0x000fe2000f8e10ff */
[----:B------:R-:W-:Y:S01]  /*2150*/  ULDC UR4, c[0x0][0x2d0] ;  /* 0x0000b40000047ab9 */ /* 0x000fe20000000800 */
[----:B-----5:R-:W-:-:S03]  /*2160*/  IMAD.WIDE R50, R15, 0x2, R50 ;  /* 0x000000020f327825 */ /* 0x020fc600078e0232 */
[----:B------:R-:W1:Y:S01]  /*2170*/  LDS R46, [R4] ;  /* 0x00000000042e7984 */ /* 0x000e620000000800 */
[----:B--2---:R-:W-:Y:S02]  /*2180*/  VIADD R7, R6, 0xffffffe ;  /* 0x0ffffffe06077836 */ /* 0x004fe40000000000 */
[----:B------:R-:W-:Y:S01]  /*2190*/  IMAD.U32 R6, RZ, RZ, UR4 ;  /* 0x00000004ff067e24 */ /* 0x000fe2000f8e00ff */
[----:B------:R-:W2:Y:S01]  /*21a0*/  LDS R47, [R4+0x10] ;  /* 0x00001000042f7984 */ /* 0x000ea20000000800 */
[----:B------:R-:W-:Y:S02]  /*21b0*/  ULDC UR4, c[0x0][0x298] ;  /* 0x0000a60000047ab9 */ /* 0x000fe40000000800 */
[----:B------:R-:W5:Y:S01]  /*21c0*/  F2I.FTZ.U32.TRUNC.NTZ R7, R7 ;  /* 0x0000000700077305 */ /* 0x000f62000021f000 */
[----:B------:R-:W0:Y:S04]  /*21d0*/  LDS R44, [R4+0x20] ;  /* 0x00002000042c7984 */ /* 0x000e280000000800 */
[----:B------:R-:W0:Y:S04]  /*21e0*/  LDS R45, [R4+0x30] ;  /* 0x00003000042d7984 */ /* 0x000e280000000800 */
[----:B------:R-:W0:Y:S04]  /*21f0*/  LDS R42, [R4+0x40] ;  /* 0x00004000042a7984 */ /* 0x000e280000000800 */
[----:B------:R-:W0:Y:S01]  /*2200*/  LDS R43, [R4+0x50] ;  /* 0x00005000042b7984 */ /* 0x000e220000000800 */
[----:B-----5:R-:W-:-:S03]  /*2210*/  IADD3 R8, RZ, -R7, RZ ;  /* 0x80000007ff087210 */ /* 0x020fc60007ffe0ff */
[----:B------:R-:W0:Y:S02]  /*2220*/  LDS R40, [R4+0x60] ;  /* 0x0000600004287984 */ /* 0x000e240000000800 */
[----:B------:R-:W-:Y:S02]  /*2230*/  IMAD R11, R8, R3, RZ ;  /* 0x00000003080b7224 */ /* 0x000fe400078e02ff */
[----:B------:R-:W0:Y:S01]  /*2240*/  LDS R41, [R4+0x70] ;  /* 0x0000700004297984 */ /* 0x000e220000000800 */
[----:B------:R-:W-:-:S03]  /*2250*/  IMAD.SHL.U32 R8, R5, 0x2, RZ ;  /* 0x0000000205087824 */ /* 0x000fc600078e00ff */
[----:B------:R-:W0:Y:S04]  /*2260*/  LDS R38, [R4+0x80] ;  /* 0x0000800004267984 */ /* 0x000e280000000800 */
[----:B------:R-:W1:Y:S04]  /*2270*/  LDS R39, [R4+0x90] ;  /* 0x0000900004277984 */ /* 0x000e680000000800 */
[----:B------:R-:W1:Y:S04]  /*2280*/  LDS R36, [R4+0xa0] ;  /* 0x0000a00004247984 */ /* 0x000e680000000800 */
[----:B------:R-:W1:Y:S04]  /*2290*/  LDS R37, [R4+0xb0] ;  /* 0x0000b00004257984 */ /* 0x000e680000000800 */
[----:B------:R-:W1:Y:S04]  /*22a0*/  LDS R34, [R4+0xc0] ;  /* 0x0000c00004227984 */ /* 0x000e680000000800 */
[----:B------:R-:W1:Y:S04]  /*22b0*/  LDS R32, [R4+0xd0] ;  /* 0x0000d00004207984 */ /* 0x000e680000000800 */
[----:B------:R-:W1:Y:S04]  /*22c0*/  LDS R35, [R4+0xe0] ;  /* 0x0000e00004237984 */ /* 0x000e680000000800 */
[----:B------:R5:W1:Y:S02]  /*22d0*/  LDS R33, [R4+0xf0] ;  /* 0x0000f00004217984 */ /* 0x000a640000000800 */
[----:B-----5:R-:W-:-:S02]  /*22e0*/  IMAD R4, R6, R13, UR40 ;  /* 0x0000002806047e24 */ /* 0x020fc4000f8e020d */
[----:B------:R-:W-:-:S04]  /*22f0*/  IMAD.MOV.U32 R6, RZ, RZ, RZ ;  /* 0x000000ffff067224 */ /* 0x000fc800078e00ff */
[----:B------:R-:W-:Y:S01]  /*2300*/  IMAD.HI.U32 R5, R7, R11, R6 ;  /* 0x0000000b07057227 */ /* 0x000fe200078e0006 */
[----:B0-----:R-:W-:-:S03]  /*2310*/  IADD3 R7, R9, UR4, RZ ;  /* 0x0000000409077c10 */ /* 0x001fc6000fffe0ff */
[----:B------:R-:W-:Y:S02]  /*2320*/  IMAD R6, R0, R31, R8 ;  /* 0x0000001f00067224 */ /* 0x000fe400078e0208 */
[----:B------:R-:W-:-:S03]  /*2330*/  IMAD R31, R31, 0x50, RZ ;  /* 0x000000501f1f7824 */ /* 0x000fc600078e02ff */
[----:B--2---:R-:W-:-:S07]  /*2340*/  SHF.R.S32.HI R8, RZ, 0x1f, R6 ;  /* 0x0000001fff087819 */ /* 0x004fce0000011406 */
.L_x_2675:
[----:B------:R-:W-:Y:S01]  /*2350*/  ISETP.NE.U32.AND P0, PT, RZ, UR8, PT ;  /* 0x00000008ff007c0c */ /* 0x000fe2000bf05070 */
[----:B0-----:R-:W-:Y:S02]  /*2360*/  IMAD.U32 R13, RZ, RZ, UR8 ;  /* 0x00000008ff0d7e24 */ /* 0x001fe4000f8e00ff */
[----:B------:R-:W-:Y:S01]  /*2370*/  IMAD.U32 R14, RZ, RZ, UR9 ;  /* 0x00000009ff0e7e24 */ /* 0x000fe2000f8e00ff */
[----:B------:R-:W-:-:S13]  /*2380*/  ISETP.NE.AND.EX P0, PT, RZ, UR9, PT, P0 ;  /* 0x00000009ff007c0c */ /* 0x000fda000bf05300 */
[----:B-1----:R-:W-:Y:S02]  /*2390*/  @P0 IADD3 R12, P1, P2, R48, UR44, R13 ;  /* 0x0000002c300c0c10 */ /* 0x002fe4000fa3e00d */
[----:B------:R-:W-:-:S04]  /*23a0*/  @P0 SHF.R.S32.HI R11, RZ, 0x1f, R48 ;  /* 0x0000001fff0b0819 */ /* 0x000fc80000011430 */
[----:B------:R-:W-:-:S05]  /*23b0*/  @P0 IADD3.X R13, R11, UR46, R14, P1, P2 ;  /* 0x0000002e0b0d0c10 */ /* 0x000fca0008fe440e */
[----:B------:R0:W2:Y:S01]  /*23c0*/  @P0 LDG.E.U8 R12, desc[UR36][R12.64] ;  /* 0x000000240c0c0981 */ /* 0x0000a2000c1e1100 */
[----:B------:R-:W-:Y:S02]  /*23d0*/  IABS R14, R48 ;  /* 0x00000030000e7213 */ /* 0x000fe40000000000 */
[----:B------:R-:W-:Y:S02]  /*23e0*/  IABS R52, UR7 ;  /* 0x0000000700347c13 */ /* 0x000fe40008000000 */
[----:B------:R-:W-:Y:S01]  /*23f0*/  ISETP.GE.AND P2, PT, R48, RZ, PT ;  /* 0x000000ff3000720c */ /* 0x000fe20003f46270 */
[----:B------:R-:W-:-:S05]  /*2400*/  IMAD.HI.U32 R11, R5, R14, RZ ;  /* 0x0000000e050b7227 */ /* 0x000fca00078e00ff */
[----:B------:R-:W-:-:S05]  /*2410*/  IADD3 R11, -R11, RZ, RZ ;  /* 0x000000ff0b0b7210 */ /* 0x000fca0007ffe1ff */
[----:B------:R-:W-:-:S05]  /*2420*/  IMAD R11, R52, R11, R14 ;  /* 0x0000000b340b7224 */ /* 0x000fca00078e020e */
[----:B------:R-:W-:-:S13]  /*2430*/  ISETP.GT.U32.AND P1, PT, R3, R11, PT ;  /* 0x0000000b0300720c */ /* 0x000fda0003f24070 */
[----:B------:R-:W-:-:S05]  /*2440*/  @!P1 IMAD.IADD R11, R11, 0x1, -R52 ;  /* 0x000000010b0b9824 */ /* 0x000fca00078e0a34 */
[----:B------:R-:W-:-:S13]  /*2450*/  ISETP.GT.U32.AND P1, PT, R3, R11, PT ;  /* 0x0000000b0300720c */ /* 0x000fda0003f24070 */
[----:B------:R-:W-:Y:S01]  /*2460*/  @!P1 IMAD.IADD R11, R11, 0x1, -R52 ;  /* 0x000000010b0b9824 */ /* 0x000fe200078e0a34 */
[----:B------:R-:W-:-:S04]  /*2470*/  ISETP.NE.AND P1, PT, RZ, UR7, PT ;  /* 0x00000007ff007c0c */ /* 0x000fc8000bf25270 */
[----:B------:R-:W-:-:S09]  /*2480*/  @!P2 IADD3 R11, -R11, RZ, RZ ;  /* 0x000000ff0b0ba210 */ /* 0x000fd20007ffe1ff */
[----:B------:R-:W-:Y:S02]  /*2490*/  @!P1 LOP3.LUT R11, RZ, UR7, RZ, 0x33, !PT ;  /* 0x00000007ff0b9c12 */ /* 0x000fe4000f8e33ff */
[----:B------:R-:W-:-:S03]  /*24a0*/  ISETP.GE.AND P1, PT, R48, UR40, PT ;  /* 0x0000002830007c0c */ /* 0x000fc6000bf26270 */
[C---:B------:R-:W-:Y:S02]  /*24b0*/  IMAD.SHL.U32 R53, R11.reuse, 0x8, RZ ;  /* 0x000000080b357824 */ /* 0x040fe400078e00ff */
[----:B------:R-:W-:-:S03]  /*24c0*/  VIADD R11, R11, UR7 ;  /* 0x000000070b0b7c36 */ /* 0x000fc60008000000 */
[----:B------:R-:W-:-:S13]  /*24d0*/  ISETP.GE.OR P3, PT, R53, R31, P1 ;  /* 0x0000001f3500720c */ /* 0x000fda0000f66670 */
[----:B------:R-:W5:Y:S01]  /*24e0*/  @!P3 LDC.64 R14, c[0x0][0x248] ;  /* 0x00009200ff0ebb82 */ /* 0x000f620000000a00 */
[----:B0-----:R-:W-:-:S04]  /*24f0*/  @!P3 IADD3 R13, P2, R6, R53, RZ ;  /* 0x00000035060db210 */ /* 0x001fc80007f5e0ff */
[----:B------:R-:W-:Y:S02]  /*2500*/  @!P3 LEA.HI.X.SX32 R52, R53, R8, 0x1, P2 ;  /* 0x000000083534b211 */ /* 0x000fe400010f0eff */
[----:B--2---:R-:W-:Y:S02]  /*2510*/  ISETP.NE.AND P0, PT, R12, RZ, P0 ;  /* 0x000000ff0c00720c */ /* 0x004fe40000705270 */
[----:B-----5:R-:W-:-:S04]  /*2520*/  @!P3 LEA R12, P2, R13, R14, 0x1 ;  /* 0x0000000e0d0cb211 */ /* 0x020fc800078408ff */
[----:B------:R-:W-:Y:S02]  /*2530*/  @!P3 LEA.HI.X R13, R13, R15, R52, 0x1, P2 ;  /* 0x0000000f0d0db211 */ /* 0x000fe400010f0c34 */
[----:B------:R-:W-:Y:S02]  /*2540*/  SHF.L.U32 R52, R11, 0x3, RZ ;  /* 0x000000030b347819 */ /* 0x000fe400000006ff */
[----:B------:R-:W-:Y:S02]  /*2550*/  ISETP.GE.AND P2, PT, R48, UR40, PT ;  /* 0x0000002830007c0c */ /* 0x000fe4000bf46270 */
[----:B------:R-:W-:Y:S02]  /*2560*/  ISETP.GE.OR P4, PT, R52, R31, P1 ;  /* 0x0000001f3400720c */ /* 0x000fe40000f86670 */
[----:B------:R-:W-:-:S06]  /*2570*/  SEL R9, R9, RZ, P2 ;  /* 0x000000ff09097207 */ /* 0x000fcc0001000000 */
[----:B------:R0:W1:Y:S01]  /*2580*/  @!P3 LDG.E R9, desc[UR36][R12.64] ;  /* 0x000000240c09b981 */ /* 0x000062000c1e1900 */
[----:B------:R-:W-:Y:S01]  /*2590*/  VIADD R11, R11, UR7 ;  /* 0x000000070b0b7c36 */ /* 0x000fe20008000000 */
[----:B------:R-:W-:-:S03]  /*25a0*/  SEL R10, R10, RZ, P2 ;  /* 0x000000ff0a0a7207 */ /* 0x000fc60001000000 */
[----:B------:R-:W2:Y:S01]  /*25b0*/  @!P4 LDC.64 R14, c[0x0][0x248] ;  /* 0x00009200ff0ecb82 */ /* 0x000ea20000000a00 */
[----:B------:R-:W-:-:S04]  /*25c0*/  @!P4 IADD3 R53, P3, R6, R52, RZ ;  /* 0x000000340635c210 */ /* 0x000fc80007f7e0ff */
[----:B0-----:R-:W-:Y:S02]  /*25d0*/  @!P4 LEA.HI.X.SX32 R12, R52, R8, 0x1, P3 ;  /* 0x00000008340cc211 */ /* 0x001fe400018f0eff */
[----:B--2---:R-:W-:-:S04]  /*25e0*/  @!P4 LEA R52, P3, R53, R14, 0x1 ;  /* 0x0000000e3534c211 */ /* 0x004fc800078608ff */
[----:B------:R-:W-:Y:S01]  /*25f0*/  @!P4 LEA.HI.X R53, R53, R15, R12, 0x1, P3 ;  /* 0x0000000f3535c211 */ /* 0x000fe200018f0c0c */
[----:B------:R-:W-:-:S04]  /*2600*/  IMAD.SHL.U32 R12, R11, 0x8, RZ ;  /* 0x000000080b0c7824 */ /* 0x000fc800078e00ff */
[----:B------:R0:W2:Y:S01]  /*2610*/  @!P4 LDG.E R10, desc[UR36][R52.64] ;  /* 0x00000024340ac981 */ /* 0x0000a2000c1e1900 */
[----:B------:R-:W-:-:S13]  /*2620*/  ISETP.GE.OR P3, PT, R12, R31, P1 ;  /* 0x0000001f0c00720c */ /* 0x000fda0000f66670 */
[----:B------:R-:W5:Y:S01]  /*2630*/  @!P3 LDC.64 R14, c[0x0][0x248] ;  /* 0x00009200ff0ebb82 */ /* 0x000f620000000a00 */
[----:B------:R-:W-:Y:S02]  /*2640*/  @!P3 IADD3 R13, P4, R6, R12, RZ ;  /* 0x0000000c060db210 */ /* 0x000fe40007f9e0ff */
[----:B------:R-:W-:Y:S02]  /*2650*/  IADD3 R11, R11, UR7, RZ ;  /* 0x000000070b0b7c10 */ /* 0x000fe4000fffe0ff */
[----:B0-----:R-:W-:Y:S02]  /*2660*/  @!P3 LEA.HI.X.SX32 R52, R12, R8, 0x1, P4 ;  /* 0x000000080c34b211 */ /* 0x001fe400020f0eff */
[----:B-----5:R-:W-:-:S04]  /*2670*/  @!P3 LEA R12, P4, R13, R14, 0x1 ;  /* 0x0000000e0d0cb211 */ /* 0x020fc800078808ff */
[----:B------:R-:W-:Y:S01]  /*2680*/  @!P3 LEA.HI.X R13, R13, R15, R52, 0x1, P4 ;  /* 0x0000000f0d0db211 */ /* 0x000fe200020f0c34 */
[----:B------:R-:W-:-:S05]  /*2690*/  IMAD.SHL.U32 R52, R11, 0x8, RZ ;  /* 0x000000080b347824 */ /* 0x000fca00078e00ff */
[----:B------:R-:W-:-:S13]  /*26a0*/  ISETP.GE.OR P4, PT, R52, R31, P1 ;  /* 0x0000001f3400720c */ /* 0x000fda0000f86670 */
[----:B------:R-:W0:Y:S01]  /*26b0*/  @!P4 LDC.64 R14, c[0x0][0x248] ;  /* 0x00009200ff0ecb82 */ /* 0x000e220000000a00 */
[----:B------:R-:W-:-:S06]  /*26c0*/  SEL R17, R17, RZ, P2 ;  /* 0x000000ff11117207 */ /* 0x000fcc0001000000 */
[----:B------:R5:W2:Y:S01]  /*26d0*/  @!P3 LDG.E R17, desc[UR36][R12.64] ;  /* 0x000000240c11b981 */ /* 0x000aa2000c1e1900 */
[----:B------:R-:W-:Y:S01]  /*26e0*/  @!P4 IADD3 R53, P3, R6, R52, RZ ;  /* 0x000000340635c210 */ /* 0x000fe20007f7e0ff */
[----:B------:R-:W-:-:S03]  /*26f0*/  VIADD R11, R11, UR7 ;  /* 0x000000070b0b7c36 */ /* 0x000fc60008000000 */
[----:B-----5:R-:W-:Y:S02]  /*2700*/  @!P4 LEA.HI.X.SX32 R12, R52, R8, 0x1, P3 ;  /* 0x00000008340cc211 */ /* 0x020fe400018f0eff */
[----:B0-----:R-:W-:-:S04]  /*2710*/  @!P4 LEA R52, P3, R53, R14, 0x1 ;  /* 0x0000000e3534c211 */ /* 0x001fc800078608ff */
[----:B------:R-:W-:Y:S02]  /*2720*/  @!P4 LEA.HI.X R53, R53, R15, R12, 0x1, P3 ;  /* 0x0000000f3535c211 */ /* 0x000fe400018f0c0c */
[----:B------:R-:W-:-:S04]  /*2730*/  SHF.L.U32 R12, R11, 0x3, RZ ;  /* 0x000000030b0c7819 */ /* 0x000fc800000006ff */
[----:B------:R-:W-:-:S13]  /*2740*/  ISETP.GE.OR P3, PT, R12, R31, P1 ;  /* 0x0000001f0c00720c */ /* 0x000fda0000f66670 */
[----:B------:R-:W0:Y:S01]  /*2750*/  @!P3 LDC.64 R14, c[0x0][0x248] ;  /* 0x00009200ff0ebb82 */ /* 0x000e220000000a00 */
[----:B----4-:R-:W-:-:S06]  /*2760*/  SEL R18, R18, RZ, P2 ;  /* 0x000000ff12127207 */ /* 0x010fcc0001000000 */
[----:B------:R4:W5:Y:S01]  /*2770*/  @!P4 LDG.E R18, desc[UR36][R52.64] ;  /* 0x000000243412c981 */ /* 0x000962000c1e1900 */
[----:B------:R-:W-:Y:S01]  /*2780*/  @!P3 IADD3 R13, P4, R6, R12, RZ ;  /* 0x0000000c060db210 */ /* 0x000fe20007f9e0ff */
[----:B------:R-:W-:-:S03]  /*2790*/  VIADD R11, R11, UR7 ;  /* 0x000000070b0b7c36 */ /* 0x000fc60008000000 */
[----:B----4-:R-:W-:Y:S02]  /*27a0*/  @!P3 LEA.HI.X.SX32 R52, R12, R8, 0x1, P4 ;  /* 0x000000080c34b211 */ /* 0x010fe400020f0eff */
[----:B0-----:R-:W-:-:S04]  /*27b0*/  @!P3 LEA R12, P4, R13, R14, 0x1 ;  /* 0x0000000e0d0cb211 */ /* 0x001fc800078808ff */
[----:B------:R-:W-:Y:S01]  /*27c0*/  @!P3 LEA.HI.X R13, R13, R15, R52, 0x1, P4 ;  /* 0x0000000f0d0db211 */ /* 0x000fe200020f0c34 */
[----:B------:R-:W-:-:S05]  /*27d0*/  IMAD.SHL.U32 R52, R11, 0x8, RZ ;  /* 0x000000080b347824 */ /* 0x000fca00078e00ff */
[----:B------:R-:W-:-:S13]  /*27e0*/  ISETP.GE.OR P4, PT, R52, R31, P1 ;  /* 0x0000001f3400720c */ /* 0x000fda0000f86670 */
[----:B------:R-:W0:Y:S01]  /*27f0*/  @!P4 LDC.64 R14, c[0x0][0x248] ;  /* 0x00009200ff0ecb82 */ /* 0x000e220000000a00 */
[----:B------:R-:W-:-:S06]  /*2800*/  SEL R19, R19, RZ, P2 ;  /* 0x000000ff13137207 */ /* 0x000fcc0001000000 */
[----:B------:R4:W5:Y:S01]  /*2810*/  @!P3 LDG.E R19, desc[UR36][R12.64] ;  /* 0x000000240c13b981 */ /* 0x000962000c1e1900 */
[----:B------:R-:W-:Y:S02]  /*2820*/  @!P4 IADD3 R53, P3, R6, R52, RZ ;  /* 0x000000340635c210 */ /* 0x000fe40007f7e0ff */
[----:B------:R-:W-:Y:S02]  /*2830*/  IADD3 R11, R11, UR7, RZ ;  /* 0x000000070b0b7c10 */ /* 0x000fe4000fffe0ff */
        /* <DEDUP_REMOVED lines=8> */
[----:B------:R-:W-:Y:S01]  /*28c0*/  @!P3 IADD3 R13, P4, R6, R12, RZ ;  /* 0x0000000c060db210 */ /* 0x000fe20007f9e0ff */
[----:B------:R-:W-:-:S03]  /*28d0*/  VIADD R11, R11, UR7 ;  /* 0x000000070b0b7c36 */ /* 0x000fc60008000000 */
[----:B----4-:R-:W-:Y:S02]  /*28e0*/  @!P3 LEA.HI.X.SX32 R52, R12, R8, 0x1, P4 ;  /* 0x000000080c34b211 */ /* 0x010fe400020f0eff */
[----:B0-----:R-:W-:-:S04]  /*28f0*/  @!P3 LEA R12, P4, R13, R14, 0x1 ;  /* 0x0000000e0d0cb211 */ /* 0x001fc800078808ff */
[----:B------:R-:W-:Y:S02]  /*2900*/  @!P3 LEA.HI.X R13, R13, R15, R52, 0x1, P4 ;  /* 0x0000000f0d0db211 */ /* 0x000fe400020f0c34 */
[----:B------:R-:W-:-:S04]  /*2910*/  SHF.L.U32 R52, R11, 0x3, RZ ;  /* 0x000000030b347819 */ /* 0x000fc800000006ff */
        /* <DEDUP_REMOVED lines=12> */
[----:B---3--:R-:W-:-:S06]  /*29e0*/  SEL R22, R22, RZ, P2 ;  /* 0x000000ff16167207 */ /* 0x008fcc0001000000 */
[----:B------:R3:W4:Y:S01]  /*29f0*/  @!P4 LDG.E R22, desc[UR36][R52.64] ;  /* 0x000000243416c981 */ /* 0x000722000c1e1900 */
[----:B------:R-:W-:Y:S02]  /*2a00*/  @!P3 IADD3 R13, P4, R6, R12, RZ ;  /* 0x0000000c060db210 */ /* 0x000fe40007f9e0ff */
[----:B------:R-:W-:Y:S02]  /*2a10*/  IADD3 R11, R11, UR7, RZ ;  /* 0x000000070b0b7c10 */ /* 0x000fe4000fffe0ff */
[----:B---3--:R-:W-:Y:S02]  /*2a20*/  @!P3 LEA.HI.X.SX32 R52, R12, R8, 0x1, P4 ;  /* 0x000000080c34b211 */ /* 0x008fe400020f0eff */
[----:B0-----:R-:W-:-:S04]  /*2a30*/  @!P3 LEA R12, P4, R13, R14, 0x1 ;  /* 0x0000000e0d0cb211 */ /* 0x001fc800078808ff */
[----:B------:R-:W-:Y:S01]  /*2a40*/  @!P3 LEA.HI.X R13, R13, R15, R52, 0x1, P4 ;  /* 0x0000000f0d0db211 */ /* 0x000fe200020f0c34 */
[----:B------:R-:W-:-:S05]  /*2a50*/  IMAD.SHL.U32 R52, R11, 0x8, RZ ;  /* 0x000000080b347824 */ /* 0x000fca00078e00ff */
[----:B------:R-:W-:-:S13]  /*2a60*/  ISETP.GE.OR P4, PT, R52, R31, P1 ;  /* 0x0000001f3400720c */ /* 0x000fda0000f86670 */
[----:B------:R-:W0:Y:S01]  /*2a70*/  @!P4 LDC.64 R14, c[0x0][0x248] ;  /* 0x00009200ff0ecb82 */ /* 0x000e220000000a00 */
[----:B------:R-:W-:-:S06]  /*2a80*/  SEL R23, R23, RZ, P2 ;  /* 0x000000ff17177207 */ /* 0x000fcc0001000000 */
[----:B------:R3:W4:Y:S01]  /*2a90*/  @!P3 LDG.E R23, desc[UR36][R12.64] ;  /* 0x000000240c17b981 */ /* 0x000722000c1e1900 */
[----:B------:R-:W-:Y:S01]  /*2aa0*/  @!P4 IADD3 R53, P3, R6, R52, RZ ;  /* 0x000000340635c210 */ /* 0x000fe20007f7e0ff */
[----:B------:R-:W-:-:S03]  /*2ab0*/  VIADD R11, R11, UR7 ;  /* 0x000000070b0b7c36 */ /* 0x000fc60008000000 */
[----:B---3--:R-:W-:Y:S02]  /*2ac0*/  @!P4 LEA.HI.X.SX32 R12, R52, R8, 0x1, P3 ;  /* 0x00000008340cc211 */ /* 0x008fe400018f0eff */
[----:B0-----:R-:W-:-:S04]  /*2ad0*/  @!P4 LEA R52, P3, R53, R14, 0x1 ;  /* 0x0000000e3534c211 */ /* 0x001fc800078608ff */
[----:B------:R-:W-:Y:S02]  /*2ae0*/  @!P4 LEA.HI.X R53, R53, R15, R12, 0x1, P3 ;  /* 0x0000000f3535c211 */ /* 0x000fe400018f0c0c */
[----:B------:R-:W-:-:S04]  /*2af0*/  SHF.L.U32 R12, R11, 0x3, RZ ;  /* 0x000000030b0c7819 */ /* 0x000fc800000006ff */
        /* <DEDUP_REMOVED lines=32> */
[----:B------:R-:W-:Y:S01]  /*2d00*/  SEL R27, R27, RZ, P2 ;  /* 0x000000ff1b1b7207 */ /* 0x000fe20001000000 */
[----:B------:R-:W-:-:S05]  /*2d10*/  VIADD R11, R11, UR7 ;  /* 0x000000070b0b7c36 */ /* 0x000fca0008000000 */
[----:B------:R3:W4:Y:S01]  /*2d20*/  @!P3 LDG.E R27, desc[UR36][R12.64] ;  /* 0x000000240c1bb981 */ /* 0x000722000c1e1900 */
[----:B------:R-:W-:-:S04]  /*2d30*/  @!P4 IADD3 R53, P3, R6, R52, RZ ;  /* 0x000000340635c210 */ /* 0x000fc80007f7e0ff */
[----:B---3--:R-:W-:Y:S01]  /*2d40*/  @!P4 LEA.HI.X.SX32 R12, R52, R8, 0x1, P3 ;  /* 0x00000008340cc211 */ /* 0x008fe200018f0eff */
[----:B------:R-:W-:Y:S01]  /*2d50*/  IMAD.SHL.U32 R13, R11, 0x8, RZ ;  /* 0x000000080b0d7824 */ /* 0x000fe200078e00ff */
[----:B0-----:R-:W-:-:S04]  /*2d60*/  @!P4 LEA R52, P3, R53, R14, 0x1 ;  /* 0x0000000e3534c211 */ /* 0x001fc800078608ff */
[----:B------:R-:W-:Y:S02]  /*2d70*/  @!P4 LEA.HI.X R53, R53, R15, R12, 0x1, P3 ;  /* 0x0000000f3535c211 */ /* 0x000fe400018f0c0c */
[----:B------:R-:W-:Y:S02]  /*2d80*/  ISETP.GE.OR P3, PT, R13, R31, P1 ;  /* 0x0000001f0d00720c */ /* 0x000fe40000f66670 */
[----:B------:R-:W-:-:S11]  /*2d90*/  IADD3 R11, R11, UR7, RZ ;  /* 0x000000070b0b7c10 */ /* 0x000fd6000fffe0ff */
[----:B------:R-:W0:Y:S01]  /*2da0*/  @!P3 LDC.64 R14, c[0x0][0x248] ;  /* 0x00009200ff0ebb82 */ /* 0x000e220000000a00 */
[----:B------:R-:W-:Y:S01]  /*2db0*/  IMAD.SHL.U32 R11, R11, 0x8, RZ ;  /* 0x000000080b0b7824 */ /* 0x000fe200078e00ff */
[----:B------:R-:W-:-:S04]  /*2dc0*/  SEL R29, R29, RZ, P2 ;  /* 0x000000ff1d1d7207 */ /* 0x000fc80001000000 */
[----:B------:R-:W-:Y:S02]  /*2dd0*/  ISETP.GE.OR P1, PT, R11, R31, P1 ;  /* 0x0000001f0b00720c */ /* 0x000fe40000f26670 */
[----:B------:R3:W4:Y:S02]  /*2de0*/  @!P4 LDG.E R29, desc[UR36][R52.64] ;  /* 0x00000024341dc981 */ /* 0x000724000c1e1900 */
[----:B---3--:R-:W-:-:S04]  /*2df0*/  @!P3 IADD3 R52, P4, R6, R13, RZ ;  /* 0x0000000d0634b210 */ /* 0x008fc80007f9e0ff */
[----:B------:R-:W-:Y:S02]  /*2e00*/  @!P3 LEA.HI.X.SX32 R13, R13, R8, 0x1, P4 ;  /* 0x000000080d0db211 */ /* 0x000fe400020f0eff */
[----:B0-----:R-:W-:-:S04]  /*2e10*/  @!P3 LEA R12, P4, R52, R14, 0x1 ;  /* 0x0000000e340cb211 */ /* 0x001fc800078808ff */
[----:B------:R-:W-:Y:S02]  /*2e20*/  @!P3 LEA.HI.X R13, R52, R15, R13, 0x1, P4 ;  /* 0x0000000f340db211 */ /* 0x000fe400020f0c0d */
[----:B------:R-:W0:Y:S01]  /*2e30*/  @!P1 LDC.64 R14, c[0x0][0x248] ;  /* 0x00009200ff0e9b82 */ /* 0x000e220000000a00 */
[----:B------:R-:W-:-:S06]  /*2e40*/  SEL R28, R28, RZ, P2 ;  /* 0x000000ff1c1c7207 */ /* 0x000fcc0001000000 */
[----:B------:R3:W3:Y:S01]  /*2e50*/  @!P3 LDG.E R28, desc[UR36][R12.64] ;  /* 0x000000240c1cb981 */ /* 0x0006e2000c1e1900 */
[----:B------:R-:W-:-:S04]  /*2e60*/  @!P1 IADD3 R52, P3, R6, R11, RZ ;  /* 0x0000000b06349210 */ /* 0x000fc80007f7e0ff */
[----:B------:R-:W-:Y:S02]  /*2e70*/  @!P1 LEA.HI.X.SX32 R11, R11, R8, 0x1, P3 ;  /* 0x000000080b0b9211 */ /* 0x000fe400018f0eff */
[----:B------:R-:W-:Y:S02]  /*2e80*/  SEL R30, R30, RZ, P2 ;  /* 0x000000ff1e1e7207 */ /* 0x000fe40001000000 */
[----:B0-----:R-:W-:-:S04]  /*2e90*/  @!P1 LEA R14, P3, R52, R14, 0x1 ;  /* 0x0000000e340e9211 */ /* 0x001fc800078608ff */
[----:B------:R-:W-:-:S05]  /*2ea0*/  @!P1 LEA.HI.X R15, R52, R15, R11, 0x1, P3 ;  /* 0x0000000f340f9211 */ /* 0x000fca00018f0c0b */
[----:B------:R0:W3:Y:S01]  /*2eb0*/  @!P1 LDG.E R30, desc[UR36][R14.64] ;  /* 0x000000240e1e9981 */ /* 0x0000e2000c1e1900 */
[----:B-1----:R-:W-:-:S04]  /*2ec0*/  HMUL2 R11, R46, R9 ;  /* 0x000000092e0b7232 */ /* 0x002fc80000000000 */
[----:B--2---:R-:W-:-:S06]  /*2ed0*/  HFMA2 R11, R47, R10, R11 ;  /* 0x0000000a2f0b7231 */ /* 0x004fcc000000000b */
[----:B------:R-:W-:-:S10]  /*2ee0*/  HFMA2.MMA R11, R44, R17, R11 ;  /* 0x000000112c0b7235 */ /* 0x000fd4000000000b */
[----:B-----5:R-:W-:-:S06]  /*2ef0*/  HFMA2 R11, R45, R18, R11 ;  /* 0x000000122d0b7231 */ /* 0x020fcc000000000b */
[----:B------:R-:W-:-:S10]  /*2f00*/  HFMA2.MMA R11, R42, R19, R11 ;  /* 0x000000132a0b7235 */ /* 0x000fd4000000000b */
[----:B------:R-:W-:-:S06]  /*2f10*/  HFMA2 R11, R43, R20, R11 ;  /* 0x000000142b0b7231 */ /* 0x000fcc000000000b */
[----:B------:R-:W-:-:S10]  /*2f20*/  HFMA2.MMA R11, R40, R21, R11 ;  /* 0x00000015280b7235 */ /* 0x000fd4000000000b */
[----:B----4-:R-:W-:-:S06]  /*2f30*/  HFMA2 R11, R41, R22, R11 ;  /* 0x00000016290b7231 */ /* 0x010fcc000000000b */
[----:B---3--:R-:W-:-:S10]  /*2f40*/  HFMA2.MMA R12, R38, R23, R11 ;  /* 0x00000017260c7235 */ /* 0x008fd4000000000b */
[----:B------:R-:W-:-:S06]  /*2f50*/  HFMA2 R12, R39, R24, R12 ;  /* 0x00000018270c7231 */ /* 0x000fcc000000000c */
[----:B------:R-:W-:Y:S01]  /*2f60*/  HFMA2.MMA R13, R36, R25, R12 ;  /* 0x00000019240d7235 */ /* 0x000fe2000000000c */
[----:B------:R-:W-:-:S09]  /*2f70*/  UMOV UR4, 0xffffffff ;  /* 0xffffffff00047882 */ /* 0x000fd20000000000 */
[----:B------:R-:W-:-:S06]  /*2f80*/  HFMA2 R13, R37, R26, R13 ;  /* 0x0000001a250d7231 */ /* 0x000fcc000000000d */
[----:B------:R-:W-:-:S10]  /*2f90*/  HFMA2.MMA R13, R34, R27, R13 ;  /* 0x0000001b220d7235 */ /* 0x000fd4000000000d */
[----:B0-----:R-:W-:-:S06]  /*2fa0*/  HFMA2 R14, R32, R29, R13 ;  /* 0x0000001d200e7231 */ /* 0x001fcc000000000d */
[----:B------:R-:W-:-:S10]  /*2fb0*/  HFMA2.MMA R15, R35, R28, R14 ;  /* 0x0000001c230f7235 */ /* 0x000fd4000000000e */
[----:B------:R-:W-:-:S05]  /*2fc0*/  HFMA2 R15, R33, R30, R15 ;  /* 0x0000001e210f7231 */ /* 0x000fca000000000f */
[--C-:B------:R-:W-:Y:S02]  /*2fd0*/  HADD2.F32 R13, -RZ, R15.reuse.H0_H0 ;  /* 0x2000000fff0d7230 */ /* 0x100fe40000004100 */
[----:B------:R-:W-:-:S05]  /*2fe0*/  HADD2.F32 R12, -RZ, R15.H1_H1 ;  /* 0x3000000fff0c7230 */ /* 0x000fca0000004100 */
[----:B------:R-:W-:Y:S01]  /*2ff0*/  FADD.FTZ R13, R13, R12 ;  /* 0x0000000c0d0d7221 */ /* 0x000fe20000010000 */
[----:B------:R-:W-:Y:S06]  /*3000*/  BRA.DIV UR4, `(.L_x_2672) ;  /* 0x0000003204fc7947 */ /* 0x000fec000b800000 */
[----:B------:R-:W0:Y:S02]  /*3010*/  SHFL.BFLY PT, R14, R13, 0x2, 0x1f ;  /* 0x0c401f000d0e7f89 */ /* 0x000e2400000e0000 */
[----:B0-----:R-:W-:-:S05]  /*3020*/  FADD.FTZ R13, R13, R14 ;  /* 0x0000000e0d0d7221 */ /* 0x001fca0000010000 */
[----:B------:R0:W1:Y:S02]  /*3030*/  SHFL.BFLY PT, R14, R13, 0x1, 0x1f ;  /* 0x0c201f000d0e7f89 */ /* 0x00006400000e0000 */
.L_x_2726:
        /* <DEDUP_REMOVED lines=8> */
[----:B------:R-:W-:-:S11]  /*30c0*/  ISETP.NE.U32.AND P1, PT, RZ, UR10, PT ;  /* 0x0000000aff007c0c */ /* 0x000fd6000bf25070 */
[----:B------:R-:W1:Y:S08]  /*30d0*/  @P2 LDC R15, c[0x0][0x2d0] ;  /* 0x0000b400ff0f2b82 */ /* 0x000e700000000800 */
[----:B0-----:R-:W0:Y:S01]  /*30e0*/  @P2 LDC.64 R12, c[0x0][0x2c8] ;  /* 0x0000b200ff0c2b82 */ /* 0x001e220000000a00 */
[----:B------:R-:W-:-:S13]  /*30f0*/  ISETP.NE.AND.EX P1, PT, RZ, UR11, PT, P1 ;  /* 0x0000000bff007c0c */ /* 0x000fda000bf25310 */
[----:B------:R-:W2:Y:S01]  /*3100*/  @P1 LDG.E.U16 R52, desc[UR36][R50.64] ;  /* 0x0000002432341981 */ /* 0x000ea2000c1e1500 */
[----:B-1----:R-:W-:-:S04]  /*3110*/  @P2 IMAD R15, R4, R15, R48 ;  /* 0x0000000f040f2224 */ /* 0x002fc800078e0230 */
[----:B0-----:R-:W-:-:S06]  /*3120*/  @P2 IMAD.WIDE R12, R15, 0x2, R12 ;  /* 0x000000020f0c2825 */ /* 0x001fcc00078e020c */
[----:B------:R-:W3:Y:S01]  /*3130*/  @P2 LDG.E.U16 R12, desc[UR36][R12.64] ;  /* 0x000000240c0c2981 */ /* 0x000ee2000c1e1500 */
[----:B------:R-:W0:Y:S01]  /*3140*/  S2UR UR6, SR_CgaCtaId ;  /* 0x00000000000679c3 */ /* 0x000e220000008800 */
[----:B------:R-:W-:-:S04]  /*3150*/  @P1 ISETP.GE.AND P3, PT, R48, R7, PT ;  /* 0x000000073000120c */ /* 0x000fc80003f66270 */
[----:B------:R-:W-:Y:S01]  /*3160*/  @P1 SEL R15, RZ, UR39, P3 ;  /* 0x00000027ff0f1c07 */ /* 0x000fe20009800000 */
[----:B------:R-:W-:-:S03]  /*3170*/  UMOV UR4, 0x400 ;  /* 0x0000040000047882 */ /* 0x000fc60000000000 */
[----:B------:R-:W-:Y:S01]  /*3180*/  @P1 IADD3 R15, R15, -UR40, R48 ;  /* 0x800000280f0f1c10 */ /* 0x000fe2000fffe030 */
[----:B------:R-:W-:-:S04]  /*3190*/  UIADD3 UR4, UR4, 0x110, URZ ;  /* 0x0000011004047890 */ /* 0x000fc8000fffe03f */
[----:B0-----:R-:W-:Y:S01]  /*31a0*/  ULEA UR4, UR6, UR4, 0x18 ;  /* 0x0000000406047291 */ /* 0x001fe2000f8ec03f */
[----:B--2---:R-:W-:Y:S02]  /*31b0*/  @P1 HADD2.F32 R52, -RZ, R52.H0_H0 ;  /* 0x20000034ff341230 */ /* 0x004fe40000004100 */
[----:B---3--:R-:W-:Y:S01]  /*31c0*/  @P2 HADD2.F32 R14, -RZ, R12.H0_H0 ;  /* 0x2000000cff0e2230 */ /* 0x008fe20000004100 */
[----:B------:R-:W-:-:S04]  /*31d0*/  @P1 I2FP.F32.S32 R12, R15 ;  /* 0x0000000f000c1245 */ /* 0x000fc80000201400 */
[----:B------:R-:W-:-:S04]  /*31e0*/  @P2 FADD.FTZ R11, R11, R14 ;  /* 0x0000000e0b0b2221 */ /* 0x000fc80000010000 */
[----:B------:R-:W-:Y:S01]  /*31f0*/  @P1 FFMA.FTZ R11, R12, R52, R11 ;  /* 0x000000340c0b1223 */ /* 0x000fe2000001000b */
[----:B------:R-:W-:-:S05]  /*3200*/  VIADD R12, R48, -UR43 ;  /* 0x8000002b300c7c36 */ /* 0x000fca0008000000 */
[----:B------:R-:W-:-:S05]  /*3210*/  LEA R12, R12, UR4, 0x2 ;  /* 0x000000040c0c7c11 */ /* 0x000fca000f8e10ff */
[----:B------:R1:W-:Y:S01]  /*3220*/  STS [R12], R11 ;  /* 0x0000000b0c007388 */ /* 0x0003e20000000800 */
[----:B------:R-:W-:-:S07]  /*3230*/  @!P0 FMNMX.FTZ R49, R49, R11, !PT ;  /* 0x0000000b31318209 */ /* 0x000fce0007810000 */
.L_x_2674:
[----:B------:R-:W-:Y:S05]  /*3240*/  BSYNC B1 ;  /* 0x0000000000017941 */ /* 0x000fea0003800000 */
.L_x_2673:
[----:B------:R-:W-:-:S04]  /*3250*/  IADD3 R48, R48, 0x10, RZ ;  /* 0x0000001030307810 */ /* 0x000fc80007ffe0ff */
[----:B------:R-:W-:-:S13]  /*3260*/  ISETP.GE.AND P0, PT, R48, UR5, PT ;  /* 0x0000000530007c0c */ /* 0x000fda000bf06270 */
[----:B------:R-:W-:Y:S05]  /*3270*/  @!P0 BRA `(.L_x_2675) ;  /* 0xfffffff000348947 */ /* 0x000fea000383ffff */
.L_x_2671:
[----:B------:R-:W-:Y:S05]  /*3280*/  BSYNC B0 ;  /* 0x0000000000007941 */ /* 0x000fea0003800000 */
.L_x_2670:
[----:B------:R-:W2:Y:S01]  /*3290*/  S2R R7, SR_TID.X ;  /* 0x0000000000077919 */ /* 0x000ea20000002100 */
[----:B------:R-:W-:Y:S01]  /*32a0*/  UMOV UR4, 0xffffffff ;  /* 0xffffffff00047882 */ /* 0x000fe20000000000 */
[----:B--2---:R-:W-:Y:S02]  /*32b0*/  SHF.R.S32.HI R2, RZ, 0x1f, R7 ;  /* 0x0000001fff027819 */ /* 0x004fe40000011407 */
[----:B------:R-:W-:Y:S05]  /*32c0*/  BRA.DIV UR4, `(.L_x_2676) ;  /* 0x00000032048c7947 */ /* 0x000fea000b800000 */
[----:B------:R-:W0:Y:S02]  /*32d0*/  SHFL.BFLY PT, R14, R49, 0x10, 0x1f ;  /* 0x0e001f00310e7f89 */ /* 0x000e2400000e0000 */
[----:B0-----:R-:W-:-:S05]  /*32e0*/  FMNMX.FTZ R13, R14, R49, !PT ;  /* 0x000000310e0d7209 */ /* 0x001fca0007810000 */
[----:B------:R-:W0:Y:S02]  /*32f0*/  SHFL.BFLY PT, R14, R13, 0x8, 0x1f ;  /* 0x0d001f000d0e7f89 */ /* 0x000e2400000e0000 */
[----:B0-----:R-:W-:-:S05]  /*3300*/  FMNMX.FTZ R3, R13, R14, !PT ;  /* 0x0000000e0d037209 */ /* 0x001fca0007810000 */
[----:B------:R0:W2:Y:S02]  /*3310*/  SHFL.BFLY PT, R14, R3, 0x4, 0x1f ;  /* 0x0c801f00030e7f89 */ /* 0x0000a400000e0000 */
.L_x_2731:
[----:B------:R-:W-:Y:S01]  /*3320*/  LEA.HI R2, R2, R7, RZ, 0x5 ;  /* 0x0000000702027211 */ /* 0x000fe200078f28ff */
[----:B------:R-:W-:Y:S05]  /*3330*/  WARPSYNC.ALL ;  /* 0x0000000000007948 */ /* 0x000fea0003800000 */
[----:B------:R-:W-:-:S05]  /*3340*/  LOP3.LUT R4, R2, 0xffffffe0, RZ, 0xc0, !PT ;  /* 0xffffffe002047812 */ /* 0x000fca00078ec0ff */
[----:B------:R-:W-:-:S05]  /*3350*/  IMAD.IADD R4, R7, 0x1, -R4 ;  /* 0x0000000107047824 */ /* 0x000fca00078e0a04 */
[----:B------:R-:W-:-:S13]  /*3360*/  ISETP.NE.AND P0, PT, R4, RZ, PT ;  /* 0x000000ff0400720c */ /* 0x000fda0003f05270 */
[----:B------:R-:W5:Y:S01]  /*3370*/  @!P0 S2R R6, SR_CgaCtaId ;  /* 0x0000000000068919 */ /* 0x000f620000008800 */
[----:B------:R-:W-:Y:S02]  /*3380*/  @!P0 MOV R5, 0x400 ;  /* 0x0000040000058802 */ /* 0x000fe40000000f00 */
[----:B------:R-:W-:Y:S02]  /*3390*/  @!P0 SHF.R.S32.HI R2, RZ, 0x5, R2 ;  /* 0x00000005ff028819 */ /* 0x000fe40000011402 */
[----:B0-2---:R-:W-:Y:S02]  /*33a0*/  @!P0 FMNMX.FTZ R3, R3, R14, !PT ;  /* 0x0000000e03038209 */ /* 0x005fe40007810000 */
[----:B-----5:R-:W-:-:S05]  /*33b0*/  @!P0 LEA R5, R6, R5, 0x18 ;  /* 0x0000000506058211 */ /* 0x020fca00078ec0ff */
[----:B------:R-:W-:-:S05]  /*33c0*/  @!P0 IMAD R2, R2, 0x4, R5 ;  /* 0x0000000402028824 */ /* 0x000fca00078e0205 */
[----:B------:R0:W-:Y:S01]  /*33d0*/  @!P0 STS [R2], R3 ;  /* 0x0000000302008388 */ /* 0x0001e20000000800 */
[----:B------:R-:W-:Y:S01]  /*33e0*/  BAR.SYNC.DEFER_BLOCKING 0x0 ;  /* 0x0000000000007b1d */ /* 0x000fe20000010000 */
[----:B------:R-:W-:Y:S01]  /*33f0*/  ISETP.GT.AND P0, PT, R4, 0x1, PT ;  /* 0x000000010400780c */ /* 0x000fe20003f04270 */
[----:B------:R-:W-:-:S04]  /*3400*/  HFMA2.MMA R6, -RZ, RZ, 0, 0 ;  /* 0x00000000ff067435 */ /* 0x000fc800000001ff */
[----:B------:R-:W-:Y:S01]  /*3410*/  ULDC.64 UR6, c[0x0][0x2b0] ;  /* 0x0000ac0000067ab9 */ /* 0x000fe20000000a00 */
[----:B------:R-:W-:Y:S07]  /*3420*/  BSSY B0, `(.L_x_2677) ;  /* 0x000002d000007945 */ /* 0x000fee0003800000 */
[----:B0-----:R-:W0:Y:S01]  /*3430*/  @!P0 S2R R3, SR_CgaCtaId ;  /* 0x0000000000038919 */ /* 0x001e220000008800 */
[----:B------:R-:W-:-:S04]  /*3440*/  @!P0 MOV R2, 0x400 ;  /* 0x0000040000028802 */ /* 0x000fc80000000f00 */
[----:B0-----:R-:W-:Y:S02]  /*3450*/  @!P0 LEA R5, R3, R2, 0x18 ;  /* 0x0000000203058211 */ /* 0x001fe400078ec0ff */
[----:B------:R-:W-:-:S03]  /*3460*/  MOV R3, 0xff7fffff ;  /* 0xff7fffff00037802 */ /* 0x000fc60000000f00 */
[----:B------:R-:W-:-:S05]  /*3470*/  @!P0 IMAD R4, R4, 0x4, R5 ;  /* 0x0000000404048824 */ /* 0x000fca00078e0205 */
[----:B------:R-:W0:Y:S04]  /*3480*/  @!P0 LDS R3, [R4] ;  /* 0x0000000004038984 */ /* 0x000e280000000800 */
[----:B0-----:R-:W0:Y:S02]  /*3490*/  SHFL.BFLY PT, R2, R3, 0x1, 0x1f ;  /* 0x0c201f0003027f89 */ /* 0x001e2400000e0000 */
[----:B0-----:R-:W-:Y:S01]  /*34a0*/  FMNMX.FTZ R5, R2, R3, !PT ;  /* 0x0000000302057209 */ /* 0x001fe20007810000 */
[----:B------:R-:W-:-:S04]  /*34b0*/  VIADD R2, R7, UR43 ;  /* 0x0000002b07027c36 */ /* 0x000fc80008000000 */
[----:B------:R0:W2:Y:S01]  /*34c0*/  SHFL.IDX PT, R9, R5, RZ, 0x1f ;  /* 0x00001fff05097589 */ /* 0x0000a200000e0000 */
[----:B------:R-:W-:-:S13]  /*34d0*/  ISETP.GT.AND P1, PT, R2, UR40, PT ;  /* 0x0000002802007c0c */ /* 0x000fda000bf24270 */
[----:B0-----:R-:W-:Y:S05]  /*34e0*/  @P1 BRA `(.L_x_2678) ;  /* 0x0000000000801947 */ /* 0x001fea0003800000 */
[----:B------:R-:W1:Y:S01]  /*34f0*/  S2R R4, SR_CgaCtaId ;  /* 0x0000000000047919 */ /* 0x000e620000008800 */
[----:B------:R-:W-:Y:S01]  /*3500*/  MOV R3, 0x400 ;  /* 0x0000040000037802 */ /* 0x000fe20000000f00 */
[----:B------:R-:W-:Y:S01]  /*3510*/  ULDC.64 UR4, c[0x0][0x2b0] ;  /* 0x0000ac0000047ab9 */ /* 0x000fe20000000a00 */
[----:B------:R-:W-:Y:S01]  /*3520*/  IMAD.MOV.U32 R6, RZ, RZ, RZ ;  /* 0x000000ffff067224 */ /* 0x000fe200078e00ff */
[----:B------:R-:W-:Y:S02]  /*3530*/  ISETP.NE.U32.AND P0, PT, RZ, UR4, PT ;  /* 0x00000004ff007c0c */ /* 0x000fe4000bf05070 */
[----:B------:R-:W-:Y:S02]  /*3540*/  VIADD R3, R3, 0x110 ;  /* 0x0000011003037836 */ /* 0x000fe40000000000 */
[----:B------:R-:W-:-:S03]  /*3550*/  ISETP.NE.AND.EX P0, PT, RZ, UR5, PT, P0 ;  /* 0x00000005ff007c0c */ /* 0x000fc6000bf05300 */
[----:B-1----:R-:W-:Y:S02]  /*3560*/  LEA R11, R4, R3, 0x18 ;  /* 0x00000003040b7211 */ /* 0x002fe400078ec0ff */
[----:B------:R-:W-:-:S08]  /*3570*/  MOV R3, R2 ;  /* 0x0000000200037202 */ /* 0x000fd00000000f00 */
.L_x_2682:
        /* <DEDUP_REMOVED lines=9> */
[----:B------:R-:W5:Y:S02]  /*3610*/  LDG.E.U8 R4, desc[UR36][R4.64] ;  /* 0x0000002404047981 */ /* 0x000f64000c1e1100 */
[----:B-----5:R-:W-:-:S13]  /*3620*/  ISETP.NE.AND P2, PT, R4, RZ, PT ;  /* 0x000000ff0400720c */ /* 0x020fda0003f45270 */
[----:B------:R-:W-:Y:S01]  /*3630*/  @P2 IMAD.MOV.U32 R7, RZ, RZ, RZ ;  /* 0x000000ffff072224 */ /* 0x000fe200078e00ff */
[----:B------:R-:W-:Y:S06]  /*3640*/  @P2 BRA `(.L_x_2681) ;  /* 0x0000000000102947 */ /* 0x000fec0003800000 */
.L_x_2680:
[----:B------:R-:W2:Y:S02]  /*3650*/  LDS R4, [R8] ;  /* 0x0000000008047984 */ /* 0x000ea40000000800 */
[----:B--2---:R-:W-:-:S04]  /*3660*/  FADD.FTZ R4, -R9, R4 ;  /* 0x0000000409047221 */ /* 0x004fc80000010100 */
[----:B------:R-:W-:-:S04]  /*3670*/  FMUL.FTZ R4, R4, 1.4426950216293334961 ;  /* 0x3fb8aa3b04047820 */ /* 0x000fc80000410000 */
[----:B------:R0:W1:Y:S03]  /*3680*/  MUFU.EX2 R7, R4 ;  /* 0x0000000400077308 */ /* 0x0000660000000800 */
.L_x_2681:
[----:B------:R-:W-:Y:S05]  /*3690*/  BSYNC B1 ;  /* 0x0000000000017941 */ /* 0x000fea0003800000 */
.L_x_2679:
[----:B-1----:R1:W-:Y:S01]  /*36a0*/  STS [R8], R7 ;  /* 0x0000000708007388 */ /* 0x0023e20000000800 */
[----:B------:R-:W-:Y:S01]  /*36b0*/  IADD3 R3, R3, 0x40, RZ ;  /* 0x0000004003037810 */ /* 0x000fe20007ffe0ff */
[----:B------:R-:W-:-:S03]  /*36c0*/  FADD.FTZ R6, R7, R6 ;  /* 0x0000000607067221 */ /* 0x000fc60000010000 */
[----:B------:R-:W-:-:S13]  /*36d0*/  ISETP.GT.AND P2, PT, R3, UR40, PT ;  /* 0x0000002803007c0c */ /* 0x000fda000bf44270 */
[----:B-1----:R-:W-:Y:S05]  /*36e0*/  @!P2 BRA `(.L_x_2682) ;  /* 0xfffffffc00a4a947 */ /* 0x002fea000383ffff */
.L_x_2678:
[----:B------:R-:W-:Y:S05]  /*36f0*/  BSYNC B0 ;  /* 0x0000000000007941 */ /* 0x000fea0003800000 */
.L_x_2677:
[----:B------:R-:W5:Y:S01]  /*3700*/  SHFL.BFLY PT, R3, R6, 0x10, 0x1f ;  /* 0x0e001f0006037f89 */ /* 0x000f6200000e0000 */
[----:B------:R-:W-:Y:S01]  /*3710*/  ULDC UR7, c[0x0][0x29c] ;  /* 0x0000a70000077ab9 */ /* 0x000fe20000000800 */
[----:B------:R-:W-:Y:S01]  /*3720*/  ULDC UR8, c[0x0][0x284] ;  /* 0x0000a10000087ab9 */ /* 0x000fe20000000800 */
[----:B------:R-:W0:Y:S01]  /*3730*/  S2UR UR9, SR_CgaCtaId ;  /* 0x00000000000979c3 */ /* 0x000e220000008800 */
[----:B--2---:R-:W2:Y:S01]  /*3740*/  S2R R9, SR_TID.X ;  /* 0x0000000000097919 */ /* 0x004ea20000002100 */
[----:B------:R-:W-:Y:S01]  /*3750*/  UISETP.LT.AND UP0, UPT, UR8, UR7, UPT ;  /* 0x000000070800728c */ /* 0x000fe2000bf01270 */
[----:B------:R-:W-:-:S03]  /*3760*/  UMOV UR6, 0x400 ;  /* 0x0000040000067882 */ /* 0x000fc60000000000 */
[----:B------:R-:W-:Y:S02]  /*3770*/  USEL UR4, UR8, UR7, UP0 ;  /* 0x0000000708047287 */ /* 0x000fe40008000000 */
[----:B------:R-:W-:Y:S02]  /*3780*/  UIADD3 UR6, UR6, 0x110, URZ ;  /* 0x0000011006067890 */ /* 0x000fe4000fffe03f */
[----:B------:R-:W-:-:S04]  /*3790*/  UIADD3 UR4, UR4, 0x4, URZ ;  /* 0x0000000404047890 */ /* 0x000fc8000fffe03f */
[----:B------:R-:W-:-:S04]  /*37a0*/  USHF.R.S32.HI UR5, URZ, 0x1f, UR4 ;  /* 0x0000001f3f057899 */ /* 0x000fc80008011404 */
[----:B------:R-:W-:Y:S01]  /*37b0*/  ULEA.HI UR5, UR5, UR4, URZ, 0x2 ;  /* 0x0000000405057291 */ /* 0x000fe2000f8f103f */
[----:B-----5:R-:W-:Y:S02]  /*37c0*/  FADD.FTZ R3, R3, R6 ;  /* 0x0000000603037221 */ /* 0x020fe40000010000 */
[----:B------:R-:W-:Y:S01]  /*37d0*/  ULDC.U8 UR4, c[0x0][0x31c] ;  /* 0x0000c70000047ab9 */ /* 0x000fe20000000000 */
[----:B------:R-:W-:Y:S02]  /*37e0*/  USHF.L.U32 UR5, UR5, 0x2, URZ ;  /* 0x0000000205057899 */ /* 0x000fe4000800063f */
[----:B0-----:R-:W-:Y:S01]  /*37f0*/  ULEA UR10, UR9, UR6, 0x18 ;  /* 0x00000006090a7291 */ /* 0x001fe2000f8ec03f */
[----:B------:R-:W0:Y:S01]  /*3800*/  SHFL.BFLY PT, R4, R3, 0x8, 0x1f ;  /* 0x0d001f0003047f89 */ /* 0x000e2200000e0000 */
[----:B------:R-:W-:-:S03]  /*3810*/  ULOP3.LUT UR6, UR5, 0xfffffff0, URZ, 0xc0, !UPT ;  /* 0xfffffff005067892 */ /* 0x000fc6000f8ec03f */
[----:B------:R-:W-:Y:S01]  /*3820*/  UMOV UR5, URZ ;  /* 0x0000003f00057c82 */ /* 0x000fe20008000000 */
[----:B------:R-:W-:Y:S01]  /*3830*/  UIADD3 UR11, UR10, UR6, URZ ;  /* 0x000000060a0b7290 */ /* 0x000fe2000fffe03f */
[----:B--2---:R-:W-:-:S04]  /*3840*/  LOP3.LUT P0, R7, R9, 0x1f, RZ, 0xc0, !PT ;  /* 0x0000001f09077812 */ /* 0x004fc8000780c0ff */
[----:B------:R-:W-:-:S09]  /*3850*/  ISETP.GT.U32.AND P2, PT, R7, 0x1, PT ;  /* 0x000000010700780c */ /* 0x000fd20003f44070 */
[----:B-1----:R-:W1:Y:S01]  /*3860*/  @!P0 S2R R11, SR_CgaCtaId ;  /* 0x00000000000b8919 */ /* 0x002e620000008800 */
        /* <DEDUP_REMOVED lines=11> */
[----:B0-----:R-:W-:-:S05]  /*3920*/  @!P2 LEA R4, R13, R4, 0x18 ;  /* 0x000000040d04a211 */ /* 0x001fca00078ec0ff */
[----:B------:R-:W-:Y:S02]  /*3930*/  @!P2 IMAD R7, R7, 0x4, R4 ;  /* 0x000000040707a824 */ /* 0x000fe400078e0204 */
        /* <DEDUP_REMOVED lines=9> */
[----:B0-----:R-:W-:-:S05]  /*39d0*/  FADD.FTZ R4, R4, R3 ;  /* 0x0000000304047221 */ /* 0x001fca0000010000 */
[----:B------:R0:W1:Y:S01]  /*39e0*/  SHFL.IDX PT, R3, R4, RZ, 0x1f ;  /* 0x00001fff04037589 */ /* 0x00006200000e0000 */
[----:B------:R-:W-:Y:S05]  /*39f0*/  @!P0 BRA `(.L_x_2683) ;  /* 0x0000000000208947 */ /* 0x000fea0003800000 */
[----:B------:R-:W-:Y:S01]  /*3a00*/  S2UR UR4, SR_CTAID.X ;  /* 0x00000000000479c3 */ /* 0x000fe20000002500 */
[----:B------:R-:W-:-:S07]  /*3a10*/  ULDC UR9, c[0x0][0x288] ;  /* 0x0000a20000097ab9 */ /* 0x000fce0000000800 */
[----:B------:R-:W2:Y:S02]  /*3a20*/  S2UR UR5, SR_CTAID.Y ;  /* 0x00000000000579c3 */ /* 0x000ea40000002600 */
[----:B--2---:R-:W-:-:S03]  /*3a30*/  UIMAD UR5, UR5, UR9, UR4 ;  /* 0x00000009050572a4 */ /* 0x004fc6000f8e0204 */
[----:B------:R-:W-:Y:S02]  /*3a40*/  ULDC UR4, c[0x0][0x318] ;  /* 0x0000c60000047ab9 */ /* 0x000fe40000000800 */
[----:B------:R-:W-:-:S04]  /*3a50*/  UIMAD UR4, UR5, UR4, UR7 ;  /* 0x00000004050472a4 */ /* 0x000fc8000f8e0207 */
[----:B------:R-:W-:-:S04]  /*3a60*/  UIMAD UR4, UR4, UR8, URZ ;  /* 0x00000008040472a4 */ /* 0x000fc8000f8e023f */
[----:B------:R-:W-:-:S12]  /*3a70*/  USHF.R.S32.HI UR5, URZ, 0x1f, UR4 ;  /* 0x0000001f3f057899 */ /* 0x000fd80008011404 */
.L_x_2683:
[----:B------:R-:W-:Y:S01]  /*3a80*/  ULDC.64 UR8, c[0x0][0x310] ;  /* 0x0000c40000087ab9 */ /* 0x000fe20000000a00 */
[----:B------:R-:W-:Y:S04]  /*3a90*/  BSSY B0, `(.L_x_2684) ;  /* 0x0000014000007945 */ /* 0x000fe80003800000 */
[----:B------:R-:W-:Y:S05]  /*3aa0*/  @P1 BRA `(.L_x_2685) ;  /* 0x0000000000481947 */ /* 0x000fea0003800000 */
[----:B-1----:R-:W-:-:S04]  /*3ab0*/  FADD.FTZ R3, R3, 9.9999999747524270788e-07 ;  /* 0x358637bd03037421 */ /* 0x002fc80000010000 */
[----:B------:R1:W2:Y:S03]  /*3ac0*/  MUFU.RCP R8, R3 ;  /* 0x0000000300087308 */ /* 0x0002a60000001000 */
.L_x_2687:
[----:B01----:R-:W-:-:S04]  /*3ad0*/  IADD3 R4, R2, -UR43, RZ ;  /* 0x8000002b02047c10 */ /* 0x003fc8000fffe0ff */
[C---:B-1----:R-:W-:Y:S02]  /*3ae0*/  LEA R3, R4.reuse, UR10, 0x2 ;  /* 0x0000000a04037c11 */ /* 0x042fe4000f8e10ff */
[----:B------:R-:W-:-:S04]  /*3af0*/  LEA R4, R4, UR11, 0x1 ;  /* 0x0000000b04047c11 */ /* 0x000fc8000f8e08ff */
[----:B------:R-:W2:Y:S02]  /*3b00*/  LDS R3, [R3] ;  /* 0x0000000003037984 */ /* 0x000ea40000000800 */
[----:B--2---:R-:W-:-:S05]  /*3b10*/  FMUL.FTZ R7, R3, R8 ;  /* 0x0000000803077220 */ /* 0x004fca0000410000 */
[----:B------:R-:W-:-:S05]  /*3b20*/  F2FP.F16.F32.PACK_AB R5, RZ, R7 ;  /* 0x00000007ff05723e */ /* 0x000fca00000000ff */
[----:B------:R0:W-:Y:S01]  /*3b30*/  STS.U16 [R4], R5 ;  /* 0x0000000504007388 */ /* 0x0001e20000000400 */
[----:B------:R-:W-:Y:S05]  /*3b40*/  @!P0 BRA `(.L_x_2686) ;  /* 0x0000000000148947 */ /* 0x000fea0003800000 */
[----:B------:R-:W-:-:S04]  /*3b50*/  IADD3 R3, P1, R2, UR4, RZ ;  /* 0x0000000402037c10 */ /* 0x000fc8000ff3e0ff */
[----:B------:R-:W-:Y:S02]  /*3b60*/  LEA.HI.X.SX32 R6, R2, UR5, 0x1, P1 ;  /* 0x0000000502067c11 */ /* 0x000fe400088f0eff */
[----:B0-----:R-:W-:-:S04]  /*3b70*/  LEA R4, P1, R3, UR8, 0x2 ;  /* 0x0000000803047c11 */ /* 0x001fc8000f8210ff */
[----:B------:R-:W-:-:S05]  /*3b80*/  LEA.HI.X R5, R3, UR9, R6, 0x2, P1 ;  /* 0x0000000903057c11 */ /* 0x000fca00088f1406 */
[----:B------:R1:W-:Y:S04]  /*3b90*/  STG.E desc[UR36][R4.64], R7 ;  /* 0x0000000704007986 */ /* 0x0003e8000c101924 */
.L_x_2686:
[----:B------:R-:W-:-:S05]  /*3ba0*/  VIADD R2, R2, 0x40 ;  /* 0x0000004002027836 */ /* 0x000fca0000000000 */
[----:B------:R-:W-:-:S13]  /*3bb0*/  ISETP.GT.AND P1, PT, R2, UR40, PT ;  /* 0x0000002802007c0c */ /* 0x000fda000bf24270 */
[----:B------:R-:W-:Y:S05]  /*3bc0*/  @!P1 BRA `(.L_x_2687) ;  /* 0xfffffffc00c09947 */ /* 0x000fea000383ffff */
.L_x_2685:
[----:B------:R-:W-:Y:S05]  /*3bd0*/  BSYNC B0 ;  /* 0x0000000000007941 */ /* 0x000fea0003800000 */
.L_x_2684:
[----:B-1----:R-:W1:Y:S01]  /*3be0*/  S2R R3, SR_TID.X ;  /* 0x0000000000037919 */ /* 0x002e620000002100 */
[----:B------:R-:W-:Y:S01]  /*3bf0*/  USHF.R.S32.HI UR4, URZ, 0x1f, UR40 ;  /* 0x0000001f3f047899 */ /* 0x000fe20008011428 */
[----:B------:R-:W-:Y:S01]  /*3c00*/  CS2R R10, SRZ ;  /* 0x00000000000a7805 */ /* 0x000fe2000001ff00 */
[----:B------:R-:W-:Y:S01]  /*3c10*/  ULDC.64 UR8, c[0x0][0x240] ;  /* 0x0000900000087ab9 */ /* 0x000fe20000000a00 */
[----:B------:R-:W-:Y:S01]  /*3c20*/  CS2R R8, SRZ ;  /* 0x0000000000087805 */ /* 0x000fe2000001ff00 */
[----:B------:R-:W-:Y:S01]  /*3c30*/  ULEA.HI UR4, UR4, UR40, URZ, 0x2 ;  /* 0x0000002804047291 */ /* 0x000fe2000f8f103f */
[----:B------:R-:W-:-:S03]  /*3c40*/  ISETP.EQ.U32.AND P1, PT, RZ, UR8, PT ;  /* 0x00000008ff007c0c */ /* 0x000fc6000bf22070 */
        /* <DEDUP_REMOVED lines=12> */
[----:B0-----:R-:W0:Y:S01]  /*3d10*/  @!P1 S2R R4, SR_CTAID.X ;  /* 0x0000000000049919 */ /* 0x001e220000002500 */
[----:B------:R-:W1:Y:S01]  /*3d20*/  @!P1 LDC.64 R12, c[0x0][0x240] ;  /* 0x00009000ff0c9b82 */ /* 0x000e620000000a00 */
[----:B----4-:R-:W-:Y:S01]  /*3d30*/  MOV R19, UR4 ;  /* 0x0000000400137c02 */ /* 0x010fe20008000f00 */
[----:B------:R-:W-:Y:S01]  /*3d40*/  BSSY B0, `(.L_x_2688) ;  /* 0x000015d000007945 */ /* 0x000fe20003800000 */
[----:B------:R-:W-:Y:S01]  /*3d50*/  CS2R R6, SRZ ;  /* 0x0000000000067805 */ /* 0x000fe2000001ff00 */
[----:B------:R-:W-:Y:S02]  /*3d60*/  IMAD.MOV.U32 R17, RZ, RZ, RZ ;  /* 0x000000ffff117224 */ /* 0x000fe400078e00ff */
[----:B------:R-:W-:Y:S02]  /*3d70*/  IMAD.MOV.U32 R18, RZ, RZ, RZ ;  /* 0x000000ffff127224 */ /* 0x000fe400078e00ff */
[----:B0-----:R-:W-:-:S04]  /*3d80*/  @!P1 IMAD R3, R4, 0x50, R33 ;  /* 0x0000005004039824 */ /* 0x001fc800078e0221 */
[----:B-1----:R-:W-:Y:S01]  /*3d90*/  @!P1 IMAD.WIDE R12, R3, 0x2, R12 ;  /* 0x00000002030c9825 */ /* 0x002fe200078e020c */
[----:B------:R-:W-:-:S04]  /*3da0*/  CS2R R2, SRZ ;  /* 0x0000000000027805 */ /* 0x000fc8000001ff00 */
[----:B------:R0:W5:Y:S01]  /*3db0*/  @!P1 LDG.E.128 R8, desc[UR36][R12.64] ;  /* 0x000000240c089981 */ /* 0x000162000c1e1d00 */
[----:B------:R-:W-:Y:S01]  /*3dc0*/  CS2R R4, SRZ ;  /* 0x0000000000047805 */ /* 0x000fe2000001ff00 */
[----:B------:R-:W-:Y:S06]  /*3dd0*/  BAR.SYNC.DEFER_BLOCKING 0x0 ;  /* 0x0000000000007b1d */ /* 0x000fec0000010000 */
[----:B------:R-:W-:Y:S05]  /*3de0*/  @P0 BRA `(.L_x_2689) ;  /* 0x0000001400480947 */ /* 0x000fea0003800000 */
[----:B------:R-:W-:Y:S01]  /*3df0*/  VIADD R34, R32, UR43 ;  /* 0x0000002b20227c36 */ /* 0x000fe20008000000 */
[----:B------:R-:W-:Y:S01]  /*3e00*/  VIMNMX R39, R19, UR40, PT ;  /* 0x0000002813277c48 */ /* 0x000fe2000bfe0100 */
[----:B------:R-:W-:Y:S01]  /*3e10*/  IMAD R0, R0, R19, R33 ;  /* 0x0000001300007224 */ /* 0x000fe200078e0221 */
[----:B------:R-:W-:Y:S01]  /*3e20*/  BSSY B1, `(.L_x_2690) ;  /* 0x000009c000017945 */ /* 0x000fe20003800000 */
[----:B------:R-:W-:Y:S01]  /*3e30*/  IMAD.MOV.U32 R2, RZ, RZ, RZ ;  /* 0x000000ffff027224 */ /* 0x000fe200078e00ff */
[----:B------:R-:W-:Y:S02]  /*3e40*/  ISETP.GE.AND P1, PT, R34, R39, PT ;  /* 0x000000272200720c */ /* 0x000fe40003f26270 */
[----:B------:R-:W-:-:S11]  /*3e50*/  SHF.R.S32.HI R35, RZ, 0x1f, R0 ;  /* 0x0000001fff237819 */ /* 0x000fd60000011400 */
[----:B------:R-:W-:Y:S05]  /*3e60*/  @P1 BRA `(.L_x_2691) ;  /* 0x00000008005c1947 */ /* 0x000fea0003800000 */
[----:B------:R-:W-:Y:S01]  /*3e70*/  MOV R5, UR43 ;  /* 0x0000002b00057c02 */ /* 0x000fe20008000f00 */
[----:B------:R-:W-:Y:S01]  /*3e80*/  BSSY B2, `(.L_x_2692) ;  /* 0x0000035000027945 */ /* 0x000fe20003800000 */
[----:B------:R-:W-:Y:S01]  /*3e90*/  LOP3.LUT R3, RZ, R39, RZ, 0x33, !PT ;  /* 0x00000027ff037212 */ /* 0x000fe200078e33ff */
[----:B------:R-:W-:Y:S01]  /*3ea0*/  HFMA2.MMA R18, -RZ, RZ, 0, 0 ;  /* 0x00000000ff127435 */ /* 0x000fe200000001ff */
[----:B------:R-:W-:Y:S01]  /*3eb0*/  IADD3 R2, -R5, -0x2, -R32 ;  /* 0xfffffffe05027810 */ /* 0x000fe20007ffe920 */
[----:B------:R-:W-:Y:S01]  /*3ec0*/  IMAD.MOV.U32 R38, RZ, RZ, R34 ;  /* 0x000000ffff267224 */ /* 0x000fe200078e0022 */
[----:B------:R-:W-:Y:S02]  /*3ed0*/  MOV R17, RZ ;  /* 0x000000ff00117202 */ /* 0x000fe40000000f00 */
[----:B------:R-:W-:Y:S02]  /*3ee0*/  CS2R R6, SRZ ;  /* 0x0000000000067805 */ /* 0x000fe4000001ff00 */
[----:B------:R-:W-:Y:S01]  /*3ef0*/  CS2R R4, SRZ ;  /* 0x0000000000047805 */ /* 0x000fe2000001ff00 */
[----:B------:R-:W-:-:S05]  /*3f00*/  IMAD.IADD R3, R2, 0x1, -R3 ;  /* 0x0000000102037824 */ /* 0x000fca00078e0a03 */
[C---:B------:R-:W-:Y:S02]  /*3f10*/  LEA.HI R2, R3.reuse, 0x1, RZ, 0x1e ;  /* 0x0000000103027811 */ /* 0x040fe400078ff0ff */
[----:B------:R-:W-:Y:S02]  /*3f20*/  ISETP.GE.U32.AND P1, PT, R3, 0xc, PT ;  /* 0x0000000c0300780c */ /* 0x000fe40003f26070 */
[----:B0-----:R-:W-:Y:S02]  /*3f30*/  LOP3.LUT P3, R12, R2, 0x3, RZ, 0xc0, !PT ;  /* 0x00000003020c7812 */ /* 0x001fe4000786c0ff */
[----:B------:R-:W-:-:S11]  /*3f40*/  CS2R R2, SRZ ;  /* 0x0000000000027805 */ /* 0x000fd6000001ff00 */
[----:B------:R-:W-:Y:S05]  /*3f50*/  @!P3 BRA `(.L_x_2693) ;  /* 0x00000000009cb947 */ /* 0x000fea0003800000 */
[----:B------:R-:W-:Y:S01]  /*3f60*/  IMAD R13, R34, 0x50, RZ ;  /* 0x00000050220d7824 */ /* 0x000fe200078e02ff */
[----:B------:R-:W-:Y:S01]  /*3f70*/  ULDC.64 UR4, c[0x0][0x250] ;  /* 0x0000940000047ab9 */ /* 0x000fe20000000a00 */
[----:B------:R-:W-:Y:S01]  /*3f80*/  IMAD.MOV.U32 R20, RZ, RZ, R12 ;  /* 0x000000ffff147224 */ /* 0x000fe200078e000c */
[----:B------:R-:W-:Y:S01]  /*3f90*/  LEA R12, R32, UR6, 0x1 ;  /* 0x00000006200c7c11 */ /* 0x000fe2000f8e08ff */
[----:B------:R-:W-:Y:S01]  /*3fa0*/  IMAD.MOV.U32 R38, RZ, RZ, R34 ;  /* 0x000000ffff267224 */ /* 0x000fe200078e0022 */
[----:B------:R-:W-:Y:S02]  /*3fb0*/  IADD3 R30, P3, R0, R13, RZ ;  /* 0x0000000d001e7210 */ /* 0x000fe40007f7e0ff */
[----:B------:R-:W-:Y:S02]  /*3fc0*/  MOV R18, RZ ;  /* 0x000000ff00127202 */ /* 0x000fe40000000f00 */
[----:B------:R-:W-:Y:S02]  /*3fd0*/  LEA.HI.X.SX32 R13, R13, R35, 0x1, P3 ;  /* 0x000000230d0d7211 */ /* 0x000fe400018f0eff */
[----:B------:R-:W-:-:S02]  /*3fe0*/  LEA R29, P3, R30, UR4, 0x1 ;  /* 0x000000041e1d7c11 */ /* 0x000fc4000f8608ff */
[----:B------:R-:W-:Y:S02]  /*3ff0*/  IADD3 R21, R12, UR10, RZ ;  /* 0x0000000a0c157c10 */ /* 0x000fe4000fffe0ff */
[----:B------:R-:W-:-:S09]  /*4000*/  LEA.HI.X R30, R30, UR5, R13, 0x1, P3 ;  /* 0x000000051e1e7c11 */ /* 0x000fd200098f0c0d */
.L_x_2694:
[----:B------:R-:W-:Y:S01]  /*4010*/  IMAD.MOV.U32 R12, RZ, RZ, R29 ;  /* 0x000000ffff0c7224 */ /* 0x000fe200078e001d */
[----:B------:R-:W-:Y:S01]  /*4020*/  MOV R13, R30 ;  /* 0x0000001e000d7202 */ /* 0x000fe20000000f00 */
[----:B---3--:R0:W1:Y:S05]  /*4030*/  LDS.U16 R22, [R21] ;  /* 0x0000000015167984 */ /* 0x00806a0000000400 */
[----:B------:R-:W2:Y:S01]  /*4040*/  LDG.E.128 R12, desc[UR36][R12.64] ;  /* 0x000000240c0c7981 */ /* 0x000ea2000c1e1d00 */
[----:B------:R-:W-:Y:S01]  /*4050*/  VIADD R20, R20, 0xffffffff ;  /* 0xffffffff14147836 */ /* 0x000fe20000000000 */
[----:B------:R-:W-:Y:S01]  /*4060*/  IADD3 R29, P4, R29, 0x280, RZ ;  /* 0x000002801d1d7810 */ /* 0x000fe20007f9e0ff */
[----:B0-----:R-:W-:Y:S01]  /*4070*/  VIADD R21, R21, 0x8 ;  /* 0x0000000815157836 */ /* 0x001fe20000000000 */
[----:B------:R-:W-:-:S02]  /*4080*/  IADD3 R38, R38, 0x4, RZ ;  /* 0x0000000426267810 */ /* 0x000fc40007ffe0ff */
[----:B------:R-:W-:Y:S02]  /*4090*/  ISETP.NE.AND P3, PT, R20, RZ, PT ;  /* 0x000000ff1400720c */ /* 0x000fe40003f65270 */
[----:B------:R-:W-:Y:S01]  /*40a0*/  IADD3.X R30, RZ, R30, RZ, P4, !PT ;  /* 0x0000001eff1e7210 */ /* 0x000fe200027fe4ff */
[----:B-1----:R-:W-:Y:S02]  /*40b0*/  HADD2.F32 R23, -RZ, R22.H0_H0 ;  /* 0x20000016ff177230 */ /* 0x002fe40000004100 */
        /* <DEDUP_REMOVED lines=15> */
[----:B------:R-:W-:Y:S01]  /*41b0*/  FFMA.FTZ R2, R23, R15, R2 ;  /* 0x0000000f17027223 */ /* 0x000fe20000010002 */
[----:B------:R-:W-:Y:S06]  /*41c0*/  @P3 BRA `(.L_x_2694) ;  /* 0xfffffffc00903947 */ /* 0x000fec000383ffff */
.L_x_2693:
[----:B------:R-:W-:Y:S05]  /*41d0*/  BSYNC B2 ;  /* 0x0000000000027941 */ /* 0x000fea0003800000 */
.L_x_2692:
[----:B------:R-:W-:Y:S05]  /*41e0*/  @!P1 BRA `(.L_x_2691) ;  /* 0x00000004007c9947 */ /* 0x000fea0003800000 */
[C---:B------:R-:W-:Y:S01]  /*41f0*/  LEA R13, R38.reuse, UR6, 0x1 ;  /* 0x00000006260d7c11 */ /* 0x040fe2000f8e08ff */
[----:B------:R-:W-:Y:S01]  /*4200*/  IMAD R12, R38, 0x50, RZ ;  /* 0x00000050260c7824 */ /* 0x000fe200078e02ff */
[----:B------:R-:W-:Y:S01]  /*4210*/  ULDC.64 UR4, c[0x0][0x250] ;  /* 0x0000940000047ab9 */ /* 0x000fe20000000a00 */
[----:B------:R-:W-:Y:S01]  /*4220*/  IMAD.U32 R14, RZ, RZ, UR43 ;  /* 0x0000002bff0e7e24 */ /* 0x000fe2000f8e00ff */
[----:B------:R-:W-:Y:S02]  /*4230*/  IADD3 R13, R13, 0x10, RZ ;  /* 0x000000100d0d7810 */ /* 0x000fe40007ffe0ff */
[----:B------:R-:W-:-:S03]  /*4240*/  IADD3 R45, P1, R0, R12, RZ ;  /* 0x0000000c002d7210 */ /* 0x000fc60007f3e0ff */
[----:B------:R-:W-:Y:S01]  /*4250*/  IMAD R13, R14, -0x2, R13 ;  /* 0xfffffffe0e0d7824 */ /* 0x000fe200078e020d */
[----:B------:R-:W-:Y:S02]  /*4260*/  LEA R42, P3, R45, UR4, 0x1 ;  /* 0x000000042d2a7c11 */ /* 0x000fe4000f8608ff */
[----:B------:R-:W-:Y:S01]  /*4270*/  LEA.HI.X.SX32 R12, R12, R35, 0x1, P1 ;  /* 0x000000230c0c7211 */ /* 0x000fe200008f0eff */
[----:B------:R-:W-:-:S03]  /*4280*/  VIADD R40, R13, UR10 ;  /* 0x0000000a0d287c36 */ /* 0x000fc60008000000 */
[----:B------:R-:W-:-:S07]  /*4290*/  LEA.HI.X R45, R45, UR5, R12, 0x1, P3 ;  /* 0x000000052d2d7c11 */ /* 0x000fce00098f0c0c */
.L_x_2695:
[----:B------:R-:W-:Y:S01]  /*42a0*/  MOV R36, R42 ;  /* 0x0000002a00247202 */ /* 0x000fe20000000f00 */
[----:B------:R-:W-:Y:S01]  /*42b0*/  IMAD.MOV.U32 R37, RZ, RZ, R45 ;  /* 0x000000ffff257224 */ /* 0x000fe200078e002d */
[----:B------:R-:W0:Y:S04]  /*42c0*/  LDS.U16 R44, [R40+-0x10] ;  /* 0xfffff000282c7984 */ /* 0x000e280000000400 */
[----:B------:R-:W2:Y:S04]  /*42d0*/  LDG.E.128 R12, desc[UR36][R36.64] ;  /* 0x00000024240c7981 */ /* 0x000ea8000c1e1d00 */
[----:B---3--:R-:W3:Y:S04]  /*42e0*/  LDG.E.128 R20, desc[UR36][R36.64+0x280] ;  /* 0x0002802424147981 */ /* 0x008ee8000c1e1d00 */
[----:B------:R-:W4:Y:S04]  /*42f0*/  LDG.E.128 R24, desc[UR36][R36.64+0x500] ;  /* 0x0005002424187981 */ /* 0x000f28000c1e1d00 */
[----:B------:R1:W4:Y:S01]  /*4300*/  LDG.E.128 R28, desc[UR36][R36.64+0x780] ;  /* 0x00078024241c7981 */ /* 0x000322000c1e1d00 */
[----:B------:R-:W-:Y:S01]  /*4310*/  IADD3 R42, P1, R36, 0xa00, RZ ;  /* 0x00000a00242a7810 */ /* 0x000fe20007f3e0ff */
[----:B------:R-:W-:-:S02]  /*4320*/  VIADD R38, R38, 0x10 ;  /* 0x0000001026267836 */ /* 0x000fc40000000000 */
[----:B------:R-:W1:Y:S01]  /*4330*/  LDS.U16 R43, [R40+-0x8] ;  /* 0xfffff800282b7984 */ /* 0x000e620000000400 */
[----:B------:R-:W-:Y:S02]  /*4340*/  IADD3.X R45, RZ, R37, RZ, P1, !PT ;  /* 0x00000025ff2d7210 */ /* 0x000fe40000ffe4ff */
[----:B------:R-:W-:Y:S01]  /*4350*/  ISETP.GE.AND P1, PT, R38, R39, PT ;  /* 0x000000272600720c */ /* 0x000fe20003f26270 */
[----:B------:R-:W1:Y:S01]  /*4360*/  LDS.U16 R41, [R40] ;  /* 0x0000000028297984 */ /* 0x000e620000000400 */
[----:B0-----:R-:W-:Y:S02]  /*4370*/  HADD2.F32 R44, -RZ, R44.H0_H0 ;  /* 0x2000002cff2c7230 */ /* 0x001fe40000004100 */
[----:B-1----:R-:W-:Y:S02]  /*4380*/  HADD2.F32 R43, -RZ, R43.H0_H0 ;  /* 0x2000002bff2b7230 */ /* 0x002fe40000004100 */
[----:B------:R-:W-:Y:S02]  /*4390*/  HADD2.F32 R41, -RZ, R41.H0_H0 ;  /* 0x20000029ff297230 */ /* 0x000fe40000004100 */
[----:B--2---:R-:W-:-:S02]  /*43a0*/  HADD2.F32 R47, -RZ, R12.H0_H0 ;  /* 0x2000000cff2f7230 */ /* 0x004fc40000004100 */
[----:B------:R-:W-:Y:S02]  /*43b0*/  HADD2.F32 R12, -RZ, R12.H1_H1 ;  /* 0x3000000cff0c7230 */ /* 0x000fe40000004100 */
[--C-:B------:R-:W-:Y:S02]  /*43c0*/  HADD2.F32 R46, -RZ, R13.reuse.H0_H0 ;  /* 0x2000000dff2e7230 */ /* 0x100fe40000004100 */
[C---:B------:R-:W-:Y:S01]  /*43d0*/  FFMA.FTZ R18, R44.reuse, R47, R18 ;  /* 0x0000002f2c127223 */ /* 0x040fe20000010012 */
[--C-:B------:R-:W-:Y:S02]  /*43e0*/  HADD2.F32 R36, -RZ, R14.reuse.H0_H0 ;  /* 0x2000000eff247230 */ /* 0x100fe40000004100 */
[C---:B------:R-:W-:Y:S01]  /*43f0*/  FFMA.FTZ R17, R44.reuse, R12, R17 ;  /* 0x0000000c2c117223 */ /* 0x040fe20000010011 */
[----:B------:R-:W-:Y:S02]  /*4400*/  HADD2.F32 R37, -RZ, R14.H1_H1 ;  /* 0x3000000eff257230 */ /* 0x000fe40000004100 */
[----:B------:R-:W-:Y:S01]  /*4410*/  FFMA.FTZ R12, R44, R46, R7 ;  /* 0x0000002e2c0c7223 */ /* 0x000fe20000010007 */
[----:B------:R-:W-:Y:S01]  /*4420*/  HADD2.F32 R13, -RZ, R13.H1_H1 ;  /* 0x3000000dff0d7230 */ /* 0x000fe20000004100 */
[----:B------:R-:W0:Y:S01]  /*4430*/  LDS.U16 R7, [R40+0x8] ;  /* 0x0000080028077984 */ /* 0x000e220000000400 */
[----:B------:R-:W-:-:S02]  /*4440*/  HADD2.F32 R14, -RZ, R15.H0_H0 ;  /* 0x2000000fff0e7230 */ /* 0x000fc40000004100 */
[C---:B------:R-:W-:Y:S01]  /*4450*/  FFMA.FTZ R4, R44.reuse, R37, R4 ;  /* 0x000000252c047223 */ /* 0x040fe20000010004 */
[----:B------:R-:W-:Y:S02]  /*4460*/  HADD2.F32 R15, -RZ, R15.H1_H1 ;  /* 0x3000000fff0f7230 */ /* 0x000fe40000004100 */
[C---:B------:R-:W-:Y:S01]  /*4470*/  FFMA.FTZ R6, R44.reuse, R13, R6 ;  /* 0x0000000d2c067223 */ /* 0x040fe20000010006 */
[--C-:B---3--:R-:W-:Y:S02]  /*4480*/  HADD2.F32 R13, -RZ, R20.reuse.H0_H0 ;  /* 0x20000014ff0d7230 */ /* 0x108fe40000004100 */
[C---:B------:R-:W-:Y:S01]  /*4490*/  FFMA.FTZ R3, R44.reuse, R14, R3 ;  /* 0x0000000e2c037223 */ /* 0x040fe20000010003 */
[----:B------:R-:W-:Y:S02]  /*44a0*/  HADD2.F32 R20, -RZ, R20.H1_H1 ;  /* 0x30000014ff147230 */ /* 0x000fe40000004100 */
[----:B------:R-:W-:Y:S01]  /*44b0*/  FFMA.FTZ R2, R44, R15, R2 ;  /* 0x0000000f2c027223 */ /* 0x000fe20000010002 */
[----:B------:R-:W-:-:S02]  /*44c0*/  HADD2.F32 R15, -RZ, R21.H0_H0 ;  /* 0x20000015ff0f7230 */ /* 0x000fc40000004100 */
[----:B------:R-:W-:Y:S01]  /*44d0*/  FFMA.FTZ R5, R44, R36, R5 ;  /* 0x000000242c057223 */ /* 0x000fe20000010005 */
        /* <DEDUP_REMOVED lines=10> */
[----:B----4-:R-:W-:Y:S02]  /*4580*/  HADD2.F32 R13, -RZ, R24.H0_H0 ;  /* 0x20000018ff0d7230 */ /* 0x010fe40000004100 */
[C---:B------:R-:W-:Y:S01]  /*4590*/  FFMA.FTZ R3, R43.reuse, R22, R3 ;  /* 0x000000162b037223 */ /* 0x040fe20000010003 */
[----:B------:R-:W-:Y:S02]  /*45a0*/  HADD2.F32 R15, -RZ, R25.H0_H0 ;  /* 0x20000019ff0f7230 */ /* 0x000fe40000004100 */
[----:B------:R-:W-:Y:S01]  /*45b0*/  FFMA.FTZ R4, R43, R37, R4 ;  /* 0x000000252b047223 */ /* 0x000fe20000010004 */
[----:B------:R-:W-:-:S02]  /*45c0*/  HADD2.F32 R20, -RZ, R27.H0_H0 ;  /* 0x2000001bff147230 */ /* 0x000fc40000004100 */
[----:B------:R-:W-:Y:S01]  /*45d0*/  FFMA.FTZ R2, R43, R23, R2 ;  /* 0x000000172b027223 */ /* 0x000fe20000010002 */
        /* <DEDUP_REMOVED lines=8> */
[----:B------:R-:W-:Y:S02]  /*4660*/  HADD2.F32 R27, -RZ, R27.H1_H1 ;  /* 0x3000001bff1b7230 */ /* 0x000fe40000004100 */
[C---:B------:R-:W-:Y:S01]  /*4670*/  FFMA.FTZ R4, R41.reuse, R21, R4 ;  /* 0x0000001529047223 */ /* 0x040fe20000010004 */
[----:B------:R-:W-:Y:S02]  /*4680*/  HADD2.F32 R15, -RZ, R29.H0_H0 ;  /* 0x2000001dff0f7230 */ /* 0x000fe40000004100 */
[C---:B------:R-:W-:Y:S01]  /*4690*/  FFMA.FTZ R17, R41.reuse, R24, R17 ;  /* 0x0000001829117223 */ /* 0x040fe20000010011 */
[----:B------:R-:W-:Y:S02]  /*46a0*/  HADD2.F32 R20, -RZ, R31.H0_H0 ;  /* 0x2000001fff147230 */ /* 0x000fe40000004100 */
[----:B------:R-:W-:Y:S01]  /*46b0*/  FFMA.FTZ R6, R41, R25, R6 ;  /* 0x0000001929067223 */ /* 0x000fe20000010006 */
[----:B0-----:R-:W-:-:S02]  /*46c0*/  HADD2.F32 R13, -RZ, R7.H0_H0 ;  /* 0x20000007ff0d7230 */ /* 0x001fc40000004100 */
[----:B------:R-:W-:Y:S01]  /*46d0*/  FFMA.FTZ R2, R41, R27, R2 ;  /* 0x0000001b29027223 */ /* 0x000fe20000010002 */
[--C-:B------:R-:W-:Y:S01]  /*46e0*/  HADD2.F32 R7, -RZ, R28.reuse.H0_H0 ;  /* 0x2000001cff077230 */ /* 0x100fe20000004100 */
[----:B------:R-:W-:Y:S01]  /*46f0*/  IADD3 R40, R40, 0x20, RZ ;  /* 0x0000002028287810 */ /* 0x000fe20007ffe0ff */
        /* <DEDUP_REMOVED lines=10> */
[C---:B------:R-:W-:Y:S01]  /*47a0*/  FFMA.FTZ R5, R13.reuse, R14, R5 ;  /* 0x0000000e0d057223 */ /* 0x040fe20000010005 */
[C---:B------:R-:W-:Y:S01]  /*47b0*/  FFMA.FTZ R4, R13.reuse, R21, R4 ;  /* 0x000000150d047223 */ /* 0x040fe20000010004 */
[----:B------:R-:W-:Y:S01]  /*47c0*/  FFMA.FTZ R2, R13, R31, R2 ;  /* 0x0000001f0d027223 */ /* 0x000fe20000010002 */
[----:B------:R-:W-:Y:S06]  /*47d0*/  @!P1 BRA `(.L_x_2695) ;  /* 0xfffffff800b09947 */ /* 0x000fec000383ffff */
.L_x_2691:
[----:B------:R-:W-:Y:S05]  /*47e0*/  BSYNC B1 ;  /* 0x0000000000017941 */ /* 0x000fea0003800000 */
.L_x_2690:
        /* <DEDUP_REMOVED lines=13> */
[----:B---3--:R-:W-:Y:S02]  /*48c0*/  IABS R22, R34 ;  /* 0x0000002200167213 */ /* 0x008fe40000000000 */
        /* <DEDUP_REMOVED lines=45> */
.L_x_2699:
[----:B------:R-:W-:Y:S05]  /*4ba0*/  BSYNC B2 ;  /* 0x0000000000027941 */ /* 0x000fea0003800000 */
.L_x_2698:
[----:B------:R-:W-:-:S07]  /*4bb0*/  IADD3 R34, R34, 0x4, RZ ;  /* 0x0000000422227810 */ /* 0x000fce0007ffe0ff */
.L_x_2697:
[----:B------:R-:W-:Y:S05]  /*4bc0*/  BSYNC B1 ;  /* 0x0000000000017941 */ /* 0x000fea0003800000 */
.L_x_2696:
[----:B------:R-:W-:-:S13]  /*4bd0*/  LOP3.LUT P1, RZ, R20, 0xfffffffc, RZ, 0xc0, !PT ;  /* 0xfffffffc14ff7812 */ /* 0x000fda000782c0ff */
[----:B------:R-:W-:Y:S05]  /*4be0*/  @!P1 BRA `(.L_x_2689) ;  /* 0x0000000400c89947 */ /* 0x000fea0003800000 */
[----:B------:R-:W0:Y:S01]  /*4bf0*/  LDC R19, c[0x0][0x284] ;  /* 0x0000a100ff137b82 */ /* 0x000e220000000800 */
[----:B------:R-:W-:Y:S01]  /*4c00*/  LEA R12, R34, UR6, 0x1 ;  /* 0x00000006220c7c11 */ /* 0x000fe2000f8e08ff */
[----:B------:R-:W-:Y:S01]  /*4c10*/  IMAD.U32 R13, RZ, RZ, UR43 ;  /* 0x0000002bff0d7e24 */ /* 0x000fe2000f8e00ff */
[----:B------:R-:W-:-:S03]  /*4c20*/  MOV R20, RZ ;  /* 0x000000ff00147202 */ /* 0x000fc60000000f00 */
[----:B------:R-:W-:-:S04]  /*4c30*/  IMAD R12, R13, -0x2, R12 ;  /* 0xfffffffe0d0c7824 */ /* 0x000fc800078e020c */
[----:B---3--:R-:W-:-:S07]  /*4c40*/  VIADD R23, R12, UR10 ;  /* 0x0000000a0c177c36 */ /* 0x008fce0008000000 */
.L_x_2704:
        /* <DEDUP_REMOVED lines=53> */
.L_x_2701:
[----:B------:R-:W-:Y:S05]  /*4fa0*/  BSYNC B1 ;  /* 0x0000000000017941 */ /* 0x000fea0003800000 */
.L_x_2700:
        /* <DEDUP_REMOVED lines=49> */
.L_x_2703:
[----:B------:R-:W-:Y:S05]  /*52c0*/  BSYNC B1 ;  /* 0x0000000000017941 */ /* 0x000fea0003800000 */
.L_x_2702:
[----:B------:R-:W-:Y:S01]  /*52d0*/  IADD3 R34, R34, 0x8, RZ ;  /* 0x0000000822227810 */ /* 0x000fe20007ffe0ff */
[----:B------:R-:W-:-:S03]  /*52e0*/  VIADD R20, R20, 0x10 ;  /* 0x0000001014147836 */ /* 0x000fc60000000000 */
[----:B------:R-:W-:-:S13]  /*52f0*/  ISETP.GE.AND P1, PT, R34, UR40, PT ;  /* 0x0000002822007c0c */ /* 0x000fda000bf26270 */
[----:B------:R-:W-:Y:S05]  /*5300*/  @!P1 BRA `(.L_x_2704) ;  /* 0xfffffff800509947 */ /* 0x000fea000383ffff */
.L_x_2689:
[----:B------:R-:W-:Y:S05]  /*5310*/  BSYNC B0 ;  /* 0x0000000000007941 */ /* 0x000fea0003800000 */
.L_x_2688:
        /* <DEDUP_REMOVED lines=17> */
[----:B---3--:R-:W5:Y:S01]  /*5430*/  @P3 LDG.E.128 R20, desc[UR36][R20.64] ;  /* 0x0000002414143981 */ /* 0x008f62000c1e1d00 */
        /* <DEDUP_REMOVED lines=15> */
[----:B------:R-:W1:Y:S05]  /*5530*/  LDC.64 R22, c[0x0][0x2f8] ;  /* 0x0000be00ff167b82 */ /* 0x000e6a0000000a00 */
[----:B------:R-:W2:Y:S04]  /*5540*/  LDG.E.64 R20, desc[UR36][R20.64] ;  /* 0x0000002414147981 */ /* 0x000ea8000c1e1b00 */
[----:B-1----:R-:W3:Y:S01]  /*5550*/  LDG.E R22, desc[UR36][R22.64+0x8] ;  /* 0x0000082416167981 */ /* 0x002ee2000c1e1900 */
[C---:B--2---:R-:W-:Y:S01]  /*5560*/  SHF.R.U64 R30, R20.reuse, 0x10, R21 ;  /* 0x00000010141e7819 */ /* 0x044fe20000001215 */
[----:B------:R1:W3:Y:S01]  /*5570*/  I2F.S8 R19, R20 ;  /* 0x0000001400137306 */ /* 0x0002e20000001400 */
[----:B------:R-:W-:-:S02]  /*5580*/  PRMT R16, R20, 0x9910, RZ ;  /* 0x0000991014107816 */ /* 0x000fc400000000ff */
[--C-:B------:R-:W-:Y:S02]  /*5590*/  SHF.R.U32.HI R28, RZ, 0x10, R21.reuse ;  /* 0x00000010ff1c7819 */ /* 0x100fe40000011615 */
[----:B------:R-:W-:Y:S02]  /*55a0*/  SHF.R.S32.HI R29, RZ, 0x18, R21 ;  /* 0x00000018ff1d7819 */ /* 0x000fe40000011415 */
[----:B------:R-:W-:Y:S01]  /*55b0*/  SHF.R.S32.HI R16, RZ, 0x8, R16 ;  /* 0x00000008ff107819 */ /* 0x000fe20000011410 */
[----:B------:R2:W-:Y:S01]  /*55c0*/  I2F.S8 R27, R21 ;  /* 0x00000015001b7306 */ /* 0x0005e20000001400 */
[----:B-1----:R-:W-:-:S04]  /*55d0*/  PRMT R20, R21, 0x9910, RZ ;  /* 0x0000991015147816 */ /* 0x002fc800000000ff */
[----:B------:R-:W-:-:S03]  /*55e0*/  SHF.R.S32.HI R20, RZ, 0x8, R20 ;  /* 0x00000008ff147819 */ /* 0x000fc60000011414 */
[----:B------:R-:W1:Y:S01]  /*55f0*/  I2F.S8 R28, R28 ;  /* 0x0000001c001c7306 */ /* 0x000e620000001400 */
[----:B--2---:R-:W-:Y:S01]  /*5600*/  PRMT R21, R30, 0x9910, RZ ;  /* 0x000099101e157816 */ /* 0x004fe200000000ff */
[----:B---3--:R-:W-:-:S03]  /*5610*/  FMUL.FTZ R19, R19, R22 ;  /* 0x0000001613137220 */ /* 0x008fc60000410000 */
[----:B------:R-:W-:-:S03]  /*5620*/  SHF.R.S32.HI R21, RZ, 0x8, R21 ;  /* 0x00000008ff157819 */ /* 0x000fc60000011415 */
[----:B------:R-:W2:Y:S01]  /*5630*/  I2F.S16 R29, R29 ;  /* 0x0000001d001d7306 */ /* 0x000ea20000101400 */
[----:B-1----:R-:W-:-:S07]  /*5640*/  FMUL.FTZ R23, R28, R22 ;  /* 0x000000161c177220 */ /* 0x002fce0000410000 */
[----:B------:R1:W3:Y:S01]  /*5650*/  I2F.S8 R26, R30 ;  /* 0x0000001e001a7306 */ /* 0x0002e20000001400 */
[----:B--2---:R-:W-:-:S07]  /*5660*/  FMUL.FTZ R28, R29, R22 ;  /* 0x000000161d1c7220 */ /* 0x004fce0000410000 */
[----:B------:R-:W2:Y:S01]  /*5670*/  I2F.S16 R16, R16 ;  /* 0x0000001000107306 */ /* 0x000ea20000101400 */
[-C--:B-1----:R-:W-:Y:S01]  /*5680*/  FMUL.FTZ R30, R27, R22.reuse ;  /* 0x000000161b1e7220 */ /* 0x082fe20000410000 */
[----:B------:R-:W-:Y:S01]  /*5690*/  F2FP.F16.F32.PACK_AB R23, R28, R23 ;  /* 0x000000171c17723e */ /* 0x000fe200000000ff */
[----:B---3--:R-:W-:-:S05]  /*56a0*/  FMUL.FTZ R26, R26, R22 ;  /* 0x000000161a1a7220 */ /* 0x008fca0000410000 */
[----:B------:R-:W1:Y:S01]  /*56b0*/  I2F.S16 R20, R20 ;  /* 0x0000001400147306 */ /* 0x000e620000101400 */
[----:B--2---:R-:W-:-:S07]  /*56c0*/  FMUL.FTZ R16, R16, R22 ;  /* 0x0000001610107220 */ /* 0x004fce0000410000 */
[----:B------:R-:W2:Y:S01]  /*56d0*/  I2F.S16 R21, R21 ;  /* 0x0000001500157306 */ /* 0x000ea20000101400 */
[-C--:B-1----:R-:W-:Y:S01]  /*56e0*/  FMUL.FTZ R29, R20, R22.reuse ;  /* 0x00000016141d7220 */ /* 0x082fe20000410000 */
[----:B------:R-:W-:Y:S01]  /*56f0*/  F2FP.F16.F32.PACK_AB R20, R16, R19 ;  /* 0x000000131014723e */ /* 0x000fe200000000ff */
[----:B--2---:R-:W-:-:S03]  /*5700*/  FMUL.FTZ R27, R21, R22 ;  /* 0x00000016151b7220 */ /* 0x004fc60000410000 */
[----:B------:R-:W-:Y:S02]  /*5710*/  F2FP.F16.F32.PACK_AB R22, R29, R30 ;  /* 0x0000001e1d16723e */ /* 0x000fe400000000ff */
[----:B------:R-:W-:-:S07]  /*5720*/  F2FP.F16.F32.PACK_AB R21, R27, R26 ;  /* 0x0000001a1b15723e */ /* 0x000fce00000000ff */
.L_x_2707:
        /* <DEDUP_REMOVED lines=26> */
.L_x_2706:
[----:B------:R-:W-:Y:S05]  /*58d0*/  BSYNC B0 ;  /* 0x0000000000007941 */ /* 0x000fea0003800000 */
.L_x_2705:
[----:B------:R-:W-:Y:S06]  /*58e0*/  BAR.SYNC.DEFER_BLOCKING 0x0 ;  /* 0x0000000000007b1d */ /* 0x000fec0000010000 */
[----:B------:R-:W-:Y:S05]  /*58f0*/  @P0 BRA `(.L_x_2708) ;  /* 0x0000000400100947 */ /* 0x000fea0003800000 */
[----:B-----5:R-:W1:Y:S01]  /*5900*/  S2R R9, SR_TID.X ;  /* 0x0000000000097919 */ /* 0x020e620000002100 */
[----:B------:R-:W-:-:S05]  /*5910*/  IMAD R32, R32, 0x50, R33 ;  /* 0x0000005020207824 */ /* 0x000fca00078e0221 */
[----:B------:R-:W-:Y:S02]  /*5920*/  LEA R32, R32, UR10, 0x1 ;  /* 0x0000000a20207c11 */ /* 0x000fe4000f8e08ff */
[C---:B-1----:R-:W-:Y:S02]  /*5930*/  LOP3.LUT R0, R9.reuse, 0xffffffe0, RZ, 0xc0, !PT ;  /* 0xffffffe009007812 */ /* 0x042fe400078ec0ff */
        /* <DEDUP_REMOVED lines=11> */
.L_x_2709:
[----:B------:R-:W-:Y:S05]  /*59f0*/  WARPSYNC.ALL ;  /* 0x0000000000007948 */ /* 0x000fea0003800000 */
[----:B------:R-:W-:Y:S06]  /*5a00*/  BAR.SYNC.DEFER_BLOCKING 0x0 ;  /* 0x0000000000007b1d */ /* 0x000fec0000010000 */
[----:B------:R-:W-:Y:S04]  /*5a10*/  BSSY B0, `(.L_x_2710) ;  /* 0x0000013000007945 */ /* 0x000fe80003800000 */
[----:B------:R-:W-:Y:S05]  /*5a20*/  @P4 BRA `(.L_x_2711) ;  /* 0x0000000000444947 */ /* 0x000fea0003800000 */
[----:B-1----:R-:W0:Y:S02]  /*5a30*/  LDS.128 R8, [R32] ;  /* 0x0000000020087984 */ /* 0x002e240000000c00 */
        /* <DEDUP_REMOVED lines=16> */
.L_x_2711:
[----:B------:R-:W-:Y:S05]  /*5b40*/  BSYNC B0 ;  /* 0x0000000000007941 */ /* 0x000fea0003800000 */
.L_x_2710:
        /* <DEDUP_REMOVED lines=8> */
.L_x_2713:
[----:B------:R-:W-:Y:S05]  /*5bd0*/  BSYNC B0 ;  /* 0x0000000000007941 */ /* 0x000fea0003800000 */
.L_x_2712:
[----:B------:R-:W-:Y:S06]  /*5be0*/  BAR.SYNC.DEFER_BLOCKING 0x0 ;  /* 0x0000000000007b1d */ /* 0x000fec0000010000 */
[----:B------:R-:W-:Y:S04]  /*5bf0*/  BSSY B0, `(.L_x_2714) ;  /* 0x0000013000007945 */ /* 0x000fe80003800000 */
[----:B------:R-:W-:Y:S05]  /*5c00*/  @P3 BRA `(.L_x_2715) ;  /* 0x0000000000443947 */ /* 0x000fea0003800000 */
[----:B-12---:R-:W0:Y:S02]  /*5c10*/  LDS.128 R8, [R32] ;  /* 0x0000000020087984 */ /* 0x006e240000000c00 */
        /* <DEDUP_REMOVED lines=16> */
.L_x_2715:
[----:B------:R-:W-:Y:S05]  /*5d20*/  BSYNC B0 ;  /* 0x0000000000007941 */ /* 0x000fea0003800000 */
.L_x_2714:
[----:B------:R-:W-:Y:S06]  /*5d30*/  BAR.SYNC.DEFER_BLOCKING 0x0 ;  /* 0x0000000000007b1d */ /* 0x000fec0000010000 */
.L_x_2708:
[----:B------:R-:W4:Y:S02]  /*5d40*/  S2R R0, SR_TID.X ;  /* 0x0000000000007919 */ /* 0x000f240000002100 */
[----:B----4-:R-:W-:-:S05]  /*5d50*/  VIADD R0, R0, 0xf ;  /* 0x0000000f00007836 */ /* 0x010fca0000000000 */
[----:B------:R-:W-:-:S13]  /*5d60*/  ISETP.GT.U32.OR P0, PT, R0, 0x1e, P0 ;  /* 0x0000001e0000780c */ /* 0x000fda0000704470 */
[----:B------:R-:W-:Y:S05]  /*5d70*/  @P0 EXIT ;  /* 0x000000000000094d */ /* 0x000fea0003800000 */
[----:B------:R-:W4:Y:S02]  /*5d80*/  LDC R0, c[0x0][0x308] ;  /* 0x0000c200ff007b82 */ /* 0x000f240000000800 */
[----:B----4-:R-:W-:-:S13]  /*5d90*/  ISETP.NE.AND P0, PT, R0, 0x2, PT ;  /* 0x000000020000780c */ /* 0x010fda0003f05270 */
[----:B------:R-:W-:Y:S05]  /*5da0*/  @!P0 BRA `(.L_x_2716) ;  /* 0x0000000000308947 */ /* 0x000fea0003800000 */
[----:B-12--5:R-:W1:Y:S01]  /*5db0*/  LDC.64 R8, c[0x0][0x210] ;  /* 0x00008400ff087b82 */ /* 0x026e620000000a00 */
[----:B------:R-:W-:Y:S02]  /*5dc0*/  IADD3 R33, R33, UR41, RZ ;  /* 0x0000002921217c10 */ /* 0x000fe4000fffe0ff */
        /* <DEDUP_REMOVED lines=10> */
.L_x_2716:
[----:B-12--5:R-:W1:Y:S01]  /*5e70*/  LDC.64 R8, c[0x0][0x300] ;  /* 0x0000c000ff087b82 */ /* 0x026e620000000a00 */
[----:B------:R-:W-:Y:S01]  /*5e80*/  IADD3 R33, R33, UR41, RZ ;  /* 0x0000002921217c10 */ /* 0x000fe2000fffe0ff */
        /* <DEDUP_REMOVED lines=16> */
[----:B------:R2:W4:Y:S01]  /*5f90*/  F2I.S8.NTZ R10, R5 ;  /* 0x00000005000a7305 */ /* 0x0005220000202100 */
[----:B------:R-:W-:Y:S02]  /*5fa0*/  LOP3.LUT R11, R0, 0xff, RZ, 0xc0, !PT ;  /* 0x000000ff000b7812 */ /* 0x000fe400078ec0ff */
[----:B-1----:R-:W-:-:S05]  /*5fb0*/  PRMT R9, R6, 0x8880, RZ ;  /* 0x0000888006097816 */ /* 0x002fca00000000ff */
[----:B------:R-:W1:Y:S01]  /*5fc0*/  F2I.S8.NTZ R18, R18 ;  /* 0x0000001200127305 */ /* 0x000e620000202100 */
[----:B--2---:R-:W-:Y:S02]  /*5fd0*/  PRMT R5, R8, 0x7710, RZ ;  /* 0x0000771008057816 */ /* 0x004fe400000000ff */
[----:B------:R-:W-:Y:S02]  /*5fe0*/  PRMT R6, R9, 0x7710, RZ ;  /* 0x0000771009067816 */ /* 0x000fe400000000ff */
[----:B------:R-:W-:Y:S02]  /*5ff0*/  LOP3.LUT R9, R5, 0xff, RZ, 0xc0, !PT ;  /* 0x000000ff05097812 */ /* 0x000fe400078ec0ff */
[----:B----4-:R-:W-:Y:S01]  /*6000*/  PRMT R0, R10, 0x8880, RZ ;  /* 0x000088800a007816 */ /* 0x010fe200000000ff */
[----:B------:R-:W0:Y:S01]  /*6010*/  F2I.S8.NTZ R4, R4 ;  /* 0x0000000400047305 */ /* 0x000e220000202100 */
[----:B------:R-:W-:Y:S02]  /*6020*/  LOP3.LUT R6, R6, 0xff, RZ, 0xc0, !PT ;  /* 0x000000ff06067812 */ /* 0x000fe400078ec0ff */
[----:B------:R-:W-:-:S02]  /*6030*/  SHF.L.U64.HI R10, R11, 0x8, RZ ;  /* 0x000000080b0a7819 */ /* 0x000fc400000102ff */
[----:B------:R-:W-:Y:S02]  /*6040*/  SHF.L.U64.HI R8, R9, 0x10, RZ ;  /* 0x0000001009087819 */ /* 0x000fe400000102ff */
[----:B-1----:R-:W-:Y:S01]  /*6050*/  PRMT R18, R18, 0x8880, RZ ;  /* 0x0000888012127816 */ /* 0x002fe200000000ff */
[----:B------:R-:W1:Y:S01]  /*6060*/  F2I.S8.NTZ R3, R3 ;  /* 0x0000000300037305 */ /* 0x000e620000202100 */
[----:B------:R-:W-:-:S04]  /*6070*/  SHF.L.U64.HI R5, R6, 0x18, RZ ;  /* 0x0000001806057819 */ /* 0x000fc800000102ff */
[----:B------:R-:W-:Y:S02]  /*6080*/  LOP3.LUT R5, R5, R8, R10, 0xfe, !PT ;  /* 0x0000000805057212 */ /* 0x000fe400078efe0a */
[----:B0-----:R-:W-:Y:S01]  /*6090*/  PRMT R12, R4, 0x8880, RZ ;  /* 0x00008880040c7816 */ /* 0x001fe200000000ff */
[----:B------:R0:W2:Y:S01]  /*60a0*/  F2I.S8.NTZ R7, R2 ;  /* 0x0000000200077305 */ /* 0x0000a20000202100 */
[----:B-1----:R-:W-:Y:S02]  /*60b0*/  PRMT R8, R3, 0x8880, RZ ;  /* 0x0000888003087816 */ /* 0x002fe400000000ff */
[----:B0-----:R-:W-:Y:S02]  /*60c0*/  PRMT R2, R0, 0x7710, RZ ;  /* 0x0000771000027816 */ /* 0x001fe400000000ff */
[----:B------:R-:W-:Y:S02]  /*60d0*/  PRMT R0, R18, 0x7710, RZ ;  /* 0x0000771012007816 */ /* 0x000fe400000000ff */
[----:B------:R-:W-:-:S02]  /*60e0*/  LOP3.LUT R2, R2, 0xff, RZ, 0xc0, !PT ;  /* 0x000000ff02027812 */ /* 0x000fc400078ec0ff */
[----:B------:R-:W-:Y:S02]  /*60f0*/  PRMT R4, R0, 0x6540, R11 ;  /* 0x0000654000047816 */ /* 0x000fe4000000000b */
[----:B------:R-:W-:Y:S02]  /*6100*/  PRMT R0, R12, 0x7710, RZ ;  /* 0x000077100c007816 */ /* 0x000fe400000000ff */
[----:B------:R-:W-:Y:S01]  /*6110*/  LOP3.LUT R2, R2, 0xffffff00, R5, 0xf8, !PT ;  /* 0xffffff0002027812 */ /* 0x000fe200078ef805 */
[----:B------:R-:W-:Y:S01]  /*6120*/  IMAD.U32 R5, R9, 0x10000, RZ ;  /* 0x0001000009057824 */ /* 0x000fe200078e00ff */
[----:B------:R-:W-:Y:S02]  /*6130*/  PRMT R3, R0, 0x7604, RZ ;  /* 0x0000760400037816 */ /* 0x000fe400000000ff */
        /* <DEDUP_REMOVED lines=13> */
.L_x_2668:
[----:B------:R-:W-:Y:S01]  /*6210*/  HFMA2.MMA R11, -RZ, RZ, 0, 1.847743988037109375e-06 ;  /* 0x0000001fff0b7435 */ /* 0x000fe200000001ff */
[----:B------:R-:W-:Y:S02]  /*6220*/  IMAD.MOV.U32 R12, RZ, RZ, 0x10 ;  /* 0x00000010ff0c7424 */ /* 0x000fe400078e00ff */
[----:B------:R-:W-:-:S08]  /*6230*/  IMAD.MOV.U32 R15, RZ, RZ, -0x1 ;  /* 0xffffffffff0f7424 */ /* 0x000fd000078e00ff */
[----:B012---:R-:W-:Y:S05]  /*6240*/  WARPSYNC.COLLECTIVE R15, `(.L_x_2717) ;  /* 0x000000000f087348 */ /* 0x007fea0003c00000 */
[----:B------:R3:W4:Y:S02]  /*6250*/  SHFL.BFLY P6, R14, R13, R12, R11 ;  /* 0x0c00000c0d0e7389 */ /* 0x00072400000c000b */
[----:B01234-:R-:W-:Y:S01]  /*6260*/  ENDCOLLECTIVE ;  /* 0x000000000000791b */ /* 0x01ffe20003800000 */
.L_x_2717:
[----:B------:R-:W-:Y:S02]  /*6270*/  IMAD.MOV.U32 R12, RZ, RZ, 0x8 ;  /* 0x00000008ff0c7424 */ /* 0x000fe400078e00ff */
[----:B------:R-:W-:-:S05]  /*6280*/  FADD.FTZ R0, R13, R14 ;  /* 0x0000000e0d007221 */ /* 0x000fca0000010000 */
[----:B------:R-:W-:-:S07]  /*6290*/  MOV R13, R0 ;  /* 0x00000000000d7202 */ /* 0x000fce0000000f00 */
[----:B------:R-:W-:Y:S05]  /*62a0*/  WARPSYNC.COLLECTIVE R15, `(.L_x_2718) ;  /* 0x000000000f087348 */ /* 0x000fea0003c00000 */
[----:B------:R0:W1:Y:S02]  /*62b0*/  SHFL.BFLY P6, R14, R13, R12, R11 ;  /* 0x0c00000c0d0e7389 */ /* 0x00006400000c000b */
[----:B01----:R-:W-:Y:S01]  /*62c0*/  ENDCOLLECTIVE ;  /* 0x000000000000791b */ /* 0x003fe20003800000 */
.L_x_2718:
[----:B------:R-:W-:Y:S02]  /*62d0*/  IMAD.MOV.U32 R12, RZ, RZ, 0x4 ;  /* 0x00000004ff0c7424 */ /* 0x000fe400078e00ff */
[----:B------:R-:W-:-:S05]  /*62e0*/  FADD.FTZ R3, R0, R14 ;  /* 0x0000000e00037221 */ /* 0x000fca0000010000 */
[----:B------:R-:W-:-:S07]  /*62f0*/  MOV R13, R3 ;  /* 0x00000003000d7202 */ /* 0x000fce0000000f00 */
[----:B------:R-:W-:Y:S05]  /*6300*/  WARPSYNC.COLLECTIVE R15, `(.L_x_2719) ;  /* 0x000000000f087348 */ /* 0x000fea0003c00000 */
[----:B------:R0:W1:Y:S02]  /*6310*/  SHFL.BFLY P6, R14, R13, R12, R11 ;  /* 0x0c00000c0d0e7389 */ /* 0x00006400000c000b */
[----:B01----:R-:W-:Y:S01]  /*6320*/  ENDCOLLECTIVE ;  /* 0x000000000000791b */ /* 0x003fe20003800000 */
.L_x_2719:
[----:B------:R-:W-:Y:S02]  /*6330*/  IMAD.MOV.U32 R12, RZ, RZ, 0x2 ;  /* 0x00000002ff0c7424 */ /* 0x000fe400078e00ff */
[----:B------:R-:W-:-:S05]  /*6340*/  FADD.FTZ R4, R3, R14 ;  /* 0x0000000e03047221 */ /* 0x000fca0000010000 */
[----:B------:R-:W-:-:S07]  /*6350*/  MOV R13, R4 ;  /* 0x00000004000d7202 */ /* 0x000fce0000000f00 */
[----:B------:R-:W-:Y:S05]  /*6360*/  WARPSYNC.COLLECTIVE R15, `(.L_x_2720) ;  /* 0x000000000f087348 */ /* 0x000fea0003c00000 */
[----:B------:R0:W1:Y:S02]  /*6370*/  SHFL.BFLY P6, R14, R13, R12, R11 ;  /* 0x0c00000c0d0e7389 */ /* 0x00006400000c000b */
[----:B01----:R-:W-:Y:S01]  /*6380*/  ENDCOLLECTIVE ;  /* 0x000000000000791b */ /* 0x003fe20003800000 */
.L_x_2720:
[----:B------:R-:W-:Y:S02]  /*6390*/  IMAD.MOV.U32 R12, RZ, RZ, 0x1 ;  /* 0x00000001ff0c7424 */ /* 0x000fe400078e00ff */
[----:B------:R-:W-:-:S05]  /*63a0*/  FADD.FTZ R5, R4, R14 ;  /* 0x0000000e04057221 */ /* 0x000fca0000010000 */
[----:B------:R-:W-:-:S07]  /*63b0*/  MOV R13, R5 ;  /* 0x00000005000d7202 */ /* 0x000fce0000000f00 */
[----:B------:R-:W-:Y:S05]  /*63c0*/  WARPSYNC.COLLECTIVE R15, `(.L_x_2721) ;  /* 0x000000000f087348 */ /* 0x000fea0003c00000 */
[----:B------:R0:W1:Y:S02]  /*63d0*/  SHFL.BFLY P6, R14, R13, R12, R11 ;  /* 0x0c00000c0d0e7389 */ /* 0x00006400000c000b */
[----:B01----:R-:W-:Y:S01]  /*63e0*/  ENDCOLLECTIVE ;  /* 0x000000000000791b */ /* 0x003fe20003800000 */
.L_x_2721:
[----:B------:R-:W-:Y:S05]  /*63f0*/  BRA `(.L_x_2722) ;  /* 0xffffffb800547947 */ /* 0x000fea000383ffff */
.L_x_2672:
[----:B------:R-:W-:Y:S01]  /*6400*/  BSSY B1, `(.L_x_2723) ;  /* 0x0000007000017945 */ /* 0x000fe20003800000 */
[----:B------:R-:W-:Y:S01]  /*6410*/  MOV R12, 0x2 ;  /* 0x00000002000c7802 */ /* 0x000fe20000000f00 */
[----:B------:R-:W-:Y:S01]  /*6420*/  IMAD.MOV.U32 R11, RZ, RZ, 0x1f ;  /* 0x0000001fff0b7424 */ /* 0x000fe200078e00ff */
[----:B------:R-:W-:-:S07]  /*6430*/  MOV R15, 0xffffffff ;  /* 0xffffffff000f7802 */ /* 0x000fce0000000f00 */
[----:B------:R-:W-:Y:S05]  /*6440*/  WARPSYNC.COLLECTIVE R15, `(.L_x_2724) ;  /* 0x000000000f087348 */ /* 0x000fea0003c00000 */
[----:B------:R0:W1:Y:S02]  /*6450*/  SHFL.BFLY P6, R14, R13, R12, R11 ;  /* 0x0c00000c0d0e7389 */ /* 0x00006400000c000b */
[----:B01----:R-:W-:Y:S01]  /*6460*/  ENDCOLLECTIVE ;  /* 0x000000000000791b */ /* 0x003fe20003800000 */
.L_x_2724:
[----:B------:R-:W-:Y:S05]  /*6470*/  BSYNC B1 ;  /* 0x0000000000017941 */ /* 0x000fea0003800000 */
.L_x_2723:
[----:B------:R-:W-:Y:S01]  /*6480*/  HFMA2.MMA R11, -RZ, RZ, 0, 1.847743988037109375e-06 ;  /* 0x0000001fff0b7435 */ /* 0x000fe200000001ff */
[----:B------:R-:W-:Y:S01]  /*6490*/  FADD.FTZ R13, R13, R14 ;  /* 0x0000000e0d0d7221 */ /* 0x000fe20000010000 */
[----:B------:R-:W-:Y:S02]  /*64a0*/  IMAD.MOV.U32 R12, RZ, RZ, 0x1 ;  /* 0x00000001ff0c7424 */ /* 0x000fe400078e00ff */
[----:B------:R-:W-:-:S07]  /*64b0*/  IMAD.MOV.U32 R15, RZ, RZ, -0x1 ;  /* 0xffffffffff0f7424 */ /* 0x000fce00078e00ff */
[----:B------:R-:W-:Y:S05]  /*64c0*/  WARPSYNC.COLLECTIVE R15, `(.L_x_2725) ;  /* 0x000000000f087348 */ /* 0x000fea0003c00000 */
[----:B------:R0:W1:Y:S02]  /*64d0*/  SHFL.BFLY P6, R14, R13, R12, R11 ;  /* 0x0c00000c0d0e7389 */ /* 0x00006400000c000b */
[----:B01----:R-:W-:Y:S01]  /*64e0*/  ENDCOLLECTIVE ;  /* 0x000000000000791b */ /* 0x003fe20003800000 */
.L_x_2725:
[----:B------:R-:W-:Y:S05]  /*64f0*/  BRA `(.L_x_2726) ;  /* 0xffffffc800d07947 */ /* 0x000fea000383ffff */
.L_x_2676:
[----:B-1----:R-:W-:Y:S01]  /*6500*/  HFMA2.MMA R11, -RZ, RZ, 0, 1.847743988037109375e-06 ;  /* 0x0000001fff0b7435 */ /* 0x002fe200000001ff */
[----:B------:R-:W-:Y:S01]  /*6510*/  BSSY B0, `(.L_x_2727) ;  /* 0x0000007000007945 */ /* 0x000fe20003800000 */
[----:B0-----:R-:W-:Y:S01]  /*6520*/  MOV R13, R49 ;  /* 0x00000031000d7202 */ /* 0x001fe20000000f00 */
[----:B------:R-:W-:Y:S02]  /*6530*/  IMAD.MOV.U32 R12, RZ, RZ, 0x10 ;  /* 0x00000010ff0c7424 */ /* 0x000fe400078e00ff */
[----:B------:R-:W-:-:S07]  /*6540*/  IMAD.MOV.U32 R15, RZ, RZ, -0x1 ;  /* 0xffffffffff0f7424 */ /* 0x000fce00078e00ff */
[----:B---34-:R-:W-:Y:S05]  /*6550*/  WARPSYNC.COLLECTIVE R15, `(.L_x_2728) ;  /* 0x000000000f087348 */ /* 0x018fea0003c00000 */
[----:B------:R0:W1:Y:S02]  /*6560*/  SHFL.BFLY P6, R14, R13, R12, R11 ;  /* 0x0c00000c0d0e7389 */ /* 0x00006400000c000b */
[----:B01-34-:R-:W-:Y:S01]  /*6570*/  ENDCOLLECTIVE ;  /* 0x000000000000791b */ /* 0x01bfe20003800000 */
.L_x_2728:
[----:B------:R-:W-:Y:S05]  /*6580*/  BSYNC B0 ;  /* 0x0000000000007941 */ /* 0x000fea0003800000 */
.L_x_2727:
[----:B------:R-:W-:Y:S01]  /*6590*/  FMNMX.FTZ R13, R14, R49, !PT ;  /* 0x000000310e0d7209 */ /* 0x000fe20007810000 */
[----:B------:R-:W-:Y:S01]  /*65a0*/  IMAD.MOV.U32 R11, RZ, RZ, 0x1f ;  /* 0x0000001fff0b7424 */ /* 0x000fe200078e00ff */
[----:B------:R-:W-:Y:S02]  /*65b0*/  MOV R12, 0x8 ;  /* 0x00000008000c7802 */ /* 0x000fe40000000f00 */
[----:B------:R-:W-:-:S07]  /*65c0*/  MOV R15, 0xffffffff ;  /* 0xffffffff000f7802 */ /* 0x000fce0000000f00 */
[----:B------:R-:W-:Y:S05]  /*65d0*/  WARPSYNC.COLLECTIVE R15, `(.L_x_2729) ;  /* 0x000000000f087348 */ /* 0x000fea0003c00000 */
[----:B------:R0:W1:Y:S02]  /*65e0*/  SHFL.BFLY P6, R14, R13, R12, R11 ;  /* 0x0c00000c0d0e7389 */ /* 0x00006400000c000b */
[----:B01----:R-:W-:Y:S01]  /*65f0*/  ENDCOLLECTIVE ;  /* 0x000000000000791b */ /* 0x003fe20003800000 */
.L_x_2729:
[----:B------:R-:W-:Y:S01]  /*6600*/  HFMA2.MMA R12, -RZ, RZ, 0, 2.384185791015625e-07 ;  /* 0x00000004ff0c7435 */ /* 0x000fe200000001ff */
[----:B------:R-:W-:-:S05]  /*6610*/  FMNMX.FTZ R3, R13, R14, !PT ;  /* 0x0000000e0d037209 */ /* 0x000fca0007810000 */
[----:B------:R-:W-:-:S07]  /*6620*/  IMAD.MOV.U32 R13, RZ, RZ, R3 ;  /* 0x000000ffff0d7224 */ /* 0x000fce00078e0003 */
[----:B------:R-:W-:Y:S05]  /*6630*/  WARPSYNC.COLLECTIVE R15, `(.L_x_2730) ;  /* 0x000000000f087348 */ /* 0x000fea0003c00000 */
[----:B------:R0:W1:Y:S02]  /*6640*/  SHFL.BFLY P6, R14, R13, R12, R11 ;  /* 0x0c00000c0d0e7389 */ /* 0x00006400000c000b */
[----:B01----:R-:W-:Y:S01]  /*6650*/  ENDCOLLECTIVE ;  /* 0x000000000000791b */ /* 0x003fe20003800000 */
.L_x_2730:
[----:B------:R-:W-:Y:S05]  /*6660*/  BRA `(.L_x_2731) ;  /* 0xffffffcc002c7947 */ /* 0x000fea000383ffff */
.L_x_2732:
        /* <DEDUP_REMOVED lines=9> */
.L_x_3336:


//--------------------- .text._ZN4mmha33masked_multihead_attention_kernelIfLi80ELi128ELi1ELi32ELi256ELb0ELb1EEEv26Multihead_attention_paramsIT_XT5_EE --------------------------
	.section	.text._ZN4mmha33masked_multihead_attention_kernelIfLi80ELi128ELi1ELi32ELi256ELb0ELb1EEEv26Multihead_attention_paramsIT_XT5_EE,"ax",@progbits
	.align	128
        .global         _ZN4mmha33masked_multihead_attention_kernelIfLi80ELi128ELi1ELi32ELi256ELb0ELb1EEEv26Multihead_attention_paramsIT_XT5_EE
        .type           _ZN4mmha33masked_multihead_attention_kernelIfLi80ELi128ELi1ELi32ELi256ELb0ELb1EEEv26Multihead_attention_paramsIT_XT5_EE,@function
        .size           _ZN4mmha33masked_multihead_attention_kernelIfLi80ELi128ELi1ELi32ELi256ELb0ELb1EEEv26Multihead_attention_paramsIT_XT5_EE,(.L_x_3337 - _ZN4mmha33masked_multihead_attention_kernelIfLi80ELi128ELi1ELi32ELi256ELb0ELb1EEEv26Multihead_attention_paramsIT_XT5_EE)
        .other          _ZN4mmha33masked_multihead_attention_kernelIfLi80ELi128ELi1ELi32ELi256ELb0ELb1EEEv26Multihead_attention_paramsIT_XT5_EE,@"STO_CUDA_ENTRY STV_DEFAULT"
_ZN4mmha33masked_multihead_attention_kernelIfLi80ELi128ELi1ELi32ELi256ELb0ELb1EEEv26Multihead_attention_paramsIT_XT5_EE:
.text._ZN4mmha33masked_multihead_attention_kernelIfLi80ELi128ELi1ELi32ELi256ELb0ELb1EEEv26Multihead_attention_paramsIT_XT5_EE:
[----:B------:R-:W0:Y:S01]  /*0000*/  LDC R1, c[0x0][0x28] ;  /* 0x00000a00ff017b82 */ /* 0x000e220000000800 */
[----:B------:R-:W-:Y:S01]  /*0010*/  ULDC.64 UR4, c[0x0][0x320] ;  /* 0x0000c80000047ab9 */ /* 0x000fe20000000a00 */
[----:B------:R-:W-:Y:S01]  /*0020*/  ULDC.64 UR36, c[0x0][0x208] ;  /* 0x0000820000247ab9 */ /* 0x000fe20000000a00 */
[----:B------:R-:W-:-:S05]  /*0030*/  ISETP.NE.U32.AND P0, PT, RZ, UR4, PT ;  /* 0x00000004ff007c0c */ /* 0x000fca000bf05070 */
[----:B------:R-:W1:Y:S01]  /*0040*/  S2UR UR45, SR_CTAID.Y ;  /* 0x00000000002d79c3 */ /* 0x000e620000002600 */
[----:B0-----:R-:W-:Y:S01]  /*0050*/  VIADD R1, R1, 0xffffffc8 ;  /* 0xffffffc801017836 */ /* 0x001fe20000000000 */
[----:B------:R-:W-:-:S13]  /*0060*/  ISETP.NE.AND.EX P0, PT, RZ, UR5, PT, P0 ;  /* 0x00000005ff007c0c */ /* 0x000fda000bf05300 */
[----:B-1----:R-:W-:Y:S05]  /*0070*/  @!P0 BRA `(.L_x_2733) ;  /* 0x00000000001c8947 */ /* 0x002fea0003800000 */
[----:B------:R-:W-:-:S04]  /*0080*/  UIADD3 UR4, UP0, UR45, UR4, URZ ;  /* 0x000000042d047290 */ /* 0x000fc8000ff1e03f */
[----:B------:R-:W-:Y:S02]  /*0090*/  ULEA.HI.X.SX32 UR5, UR45, UR5, 0x1, UP0 ;  /* 0x000000052d057291 */ /* 0x000fe400080f0e3f */
[----:B------:R-:W-:-:S04]  /*00a0*/  IMAD.U32 R2, RZ, RZ, UR4 ;  /* 0x00000004ff027e24 */ /* 0x000fc8000f8e00ff */
[----:B------:R-:W-:-:S05]  /*00b0*/  MOV R3, UR5 ;  /* 0x0000000500037c02 */ /* 0x000fca0008000f00 */
[----:B------:R-:W2:Y:S02]  /*00c0*/  LDG.E.U8 R2, desc[UR36][R2.64] ;  /* 0x0000002402027981 */ /* 0x000ea4000c1e1100 */
[----:B--2---:R-:W-:-:S13]  /*00d0*/  ISETP.NE.AND P0, PT, R2, 0x1, PT ;  /* 0x000000010200780c */ /* 0x004fda0003f05270 */
[----:B------:R-:W-:Y:S05]  /*00e0*/  @!P0 EXIT ;  /* 0x000000000000894d */ /* 0x000fea0003800000 */
.L_x_2733:
[----:B------:R-:W-:Y:S01]  /*00f0*/  ULDC UR10, c[0x0][0x280] ;  /* 0x0000a000000a7ab9 */ /* 0x000fe20000000800 */
[----:B------:R-:W-:Y:S01]  /*0100*/  ULDC.64 UR4, c[0x0][0x330] ;  /* 0x0000cc0000047ab9 */ /* 0x000fe20000000a00 */
[----:B------:R-:W-:Y:S01]  /*0110*/  IMAD.U32 R0, RZ, RZ, UR10 ;  /* 0x0000000aff007e24 */ /* 0x000fe2000f8e00ff */
[----:B------:R-:W-:-:S04]  /*0120*/  UISETP.NE.U32.AND UP0, UPT, UR4, URZ, UPT ;  /* 0x0000003f0400728c */ /* 0x000fc8000bf05070 */
[----:B------:R-:W-:Y:S01]  /*0130*/  IABS R0, R0 ;  /* 0x0000000000007213 */ /* 0x000fe20000000000 */
[----:B------:R-:W-:-:S03]  /*0140*/  UISETP.NE.AND.EX UP0, UPT, UR5, URZ, UPT, UP0 ;  /* 0x0000003f0500728c */ /* 0x000fc6000bf05300 */
[----:B------:R-:W-:-:S03]  /*0150*/  R2UR UR8, R0 ;  /* 0x00000000000872ca */ /* 0x000fc600000e0000 */
[----:B------:R-:W-:-:S05]  /*0160*/  PLOP3.LUT P0, PT, PT, PT, UP0, 0x80, 0x0 ;  /* 0x000000000000781c */ /* 0x000fca0003f0f008 */
[----:B------:R-:W-:Y:S02]  /*0170*/  @UP0 ULDC.64 UR6, c[0x0][0x330] ;  /* 0x0000cc0000060ab9 */ /* 0x000fe40000000a00 */
[----:B------:R-:W-:-:S03]  /*0180*/  @UP0 UIMAD.WIDE UR6, UR45, 0x4, UR6 ;  /* 0x000000042d0608a5 */ /* 0x000fc6000f8e0206 */
[----:B------:R-:W0:Y:S03]  /*0190*/  I2F.RP R0, UR8 ;  /* 0x0000000800007d06 */ /* 0x000e260008209400 */
[----:B------:R-:W-:Y:S01]  /*01a0*/  MOV R2, UR6 ;  /* 0x0000000600027c02 */ /* 0x000fe20008000f00 */
[----:B------:R-:W-:-:S05]  /*01b0*/  IMAD.U32 R3, RZ, RZ, UR7 ;  /* 0x00000007ff037e24 */ /* 0x000fca000f8e00ff */
[----:B------:R1:W2:Y:S01]  /*01c0*/  @P0 LDG.E R5, desc[UR36][R2.64] ;  /* 0x0000002402050981 */ /* 0x0002a2000c1e1900 */
[----:B0-----:R-:W0:Y:S02]  /*01d0*/  MUFU.RCP R0, R0 ;  /* 0x0000000000007308 */ /* 0x001e240000001000 */
[----:B0-----:R-:W-:Y:S01]  /*01e0*/  VIADD R4, R0, 0xffffffe ;  /* 0x0ffffffe00047836 */ /* 0x001fe20000000000 */
[----:B------:R-:W-:-:S05]  /*01f0*/  IABS R0, UR45 ;  /* 0x0000002d00007c13 */ /* 0x000fca0008000000 */
[----:B------:R-:W0:Y:S01]  /*0200*/  F2I.FTZ.U32.TRUNC.NTZ R4, R4 ;  /* 0x0000000400047305 */ /* 0x000e22000021f000 */
[----:B------:R-:W-:Y:S02]  /*0210*/  R2UR UR7, R0 ;  /* 0x00000000000772ca */ /* 0x000fe400000e0000 */
[----:B0-----:R-:W-:Y:S01]  /*0220*/  R2UR UR5, R4 ;  /* 0x00000000040572ca */ /* 0x001fe200000e0000 */
[----:B------:R-:W-:-:S12]  /*0230*/  UMOV UR4, URZ ;  /* 0x0000003f00047c82 */ /* 0x000fd80008000000 */
[----:B------:R-:W-:-:S04]  /*0240*/  UIADD3 UR6, URZ, -UR5, URZ ;  /* 0x800000053f067290 */ /* 0x000fc8000fffe03f */
[----:B------:R-:W-:-:S04]  /*0250*/  UIMAD UR6, UR6, UR8, URZ ;  /* 0x00000008060672a4 */ /* 0x000fc8000f8e023f */
[----:B------:R-:W-:-:S04]  /*0260*/  UIMAD.WIDE.U32 UR4, UR5, UR6, UR4 ;  /* 0x00000006050472a5 */ /* 0x000fc8000f8e0004 */
[----:B------:R-:W-:-:S04]  /*0270*/  UIMAD.WIDE.U32 UR4, UR5, UR7, URZ ;  /* 0x00000007050472a5 */ /* 0x000fc8000f8e003f */
[----:B------:R-:W-:-:S04]  /*0280*/  UIADD3 UR4, -UR5, URZ, URZ ;  /* 0x0000003f05047290 */ /* 0x000fc8000fffe13f */
[----:B------:R-:W-:-:S03]  /*0290*/  UIMAD UR4, UR8, UR4, UR7 ;  /* 0x00000004080472a4 */ /* 0x000fc6000f8e0207 */
[----:B------:R-:W-:Y:S01]  /*02a0*/  ULDC UR7, c[0x0][0x284] ;  /* 0x0000a10000077ab9 */ /* 0x000fe20000000800 */
[----:B------:R-:W-:-:S11]  /*02b0*/  UISETP.GT.U32.AND UP3, UPT, UR8, UR4, UPT ;  /* 0x000000040800728c */ /* 0x000fd6000bf64070 */
[----:B------:R-:W-:-:S04]  /*02c0*/  @!UP3 UIADD3 UR4, UR4, -UR8, URZ ;  /* 0x800000080404b290 */ /* 0x000fc8000fffe03f */
[----:B------:R-:W-:Y:S02]  /*02d0*/  UISETP.GE.U32.AND UP2, UPT, UR4, UR8, UPT ;  /* 0x000000080400728c */ /* 0x000fe4000bf46070 */
[----:B------:R-:W-:Y:S02]  /*02e0*/  ULOP3.LUT UR4, UR45, UR10, URZ, 0x3c, !UPT ;  /* 0x0000000a2d047292 */ /* 0x000fe4000f8e3c3f */
[----:B------:R-:W-:Y:S01]  /*02f0*/  @!UP3 UIADD3 UR5, UR5, 0x1, URZ ;  /* 0x000000010505b890 */ /* 0x000fe2000fffe03f */
[----:B------:R-:W-:Y:S01]  /*0300*/  ULDC.64 UR8, c[0x0][0x2f0] ;  /* 0x0000bc0000087ab9 */ /* 0x000fe20000000a00 */
[----:B------:R-:W-:Y:S02]  /*0310*/  UISETP.GE.AND UP3, UPT, UR4, URZ, UPT ;  /* 0x0000003f0400728c */ /* 0x000fe4000bf66270 */
[----:B------:R-:W-:-:S03]  /*0320*/  UISETP.NE.U32.AND UP1, UPT, UR8, URZ, UPT ;  /* 0x0000003f0800728c */ /* 0x000fc6000bf25070 */
[----:B------:R-:W-:Y:S02]  /*0330*/  @UP2 UIADD3 UR5, UR5, 0x1, URZ ;  /* 0x0000000105052890 */ /* 0x000fe4000fffe03f */
[----:B------:R-:W-:Y:S02]  /*0340*/  UISETP.NE.AND UP2, UPT, UR10, URZ, UPT ;  /* 0x0000003f0a00728c */ /* 0x000fe4000bf45270 */
[----:B------:R-:W-:-:S03]  /*0350*/  UISETP.NE.AND.EX UP1, UPT, UR9, URZ, UPT, UP1 ;  /* 0x0000003f0900728c */ /* 0x000fc6000bf25310 */
[----:B------:R-:W-:Y:S02]  /*0360*/  UMOV UR44, UR5 ;  /* 0x00000005002c7c82 */ /* 0x000fe40008000000 */
[----:B------:R-:W-:Y:S01]  /*0370*/  @!UP3 UIADD3 UR44, -UR44, URZ, URZ ;  /* 0x0000003f2c2cb290 */ /* 0x000fe2000fffe13f */
[----:B------:R-:W-:-:S03]  /*0380*/  PLOP3.LUT P1, PT, PT, PT, UP1, 0x80, 0x0 ;  /* 0x000000000000781c */ /* 0x000fc60003f2f018 */
[----:B------:R-:W-:Y:S02]  /*0390*/  @!UP2 ULOP3.LUT UR44, URZ, UR10, URZ, 0x33, !UPT ;  /* 0x0000000a3f2ca292 */ /* 0x000fe4000f8e333f */
[----:B------:R-:W-:Y:S02]  /*03a0*/  @UP1 ULDC.64 UR4, c[0x0][0x2f0] ;  /* 0x0000bc0000041ab9 */ /* 0x000fe40000000a00 */
[----:B------:R-:W-:-:S06]  /*03b0*/  @UP1 UIMAD.WIDE UR4, UR44, 0x4, UR4 ;  /* 0x000000042c0418a5 */ /* 0x000fcc000f8e0204 */
[----:B-1----:R-:W-:Y:S01]  /*03c0*/  IMAD.U32 R2, RZ, RZ, UR4 ;  /* 0x00000004ff027e24 */ /* 0x002fe2000f8e00ff */
[----:B------:R-:W-:Y:S01]  /*03d0*/  MOV R3, UR5 ;  /* 0x0000000500037c02 */ /* 0x000fe20008000f00 */
[----:B------:R-:W-:Y:S01]  /*03e0*/  IMAD.U32 R0, RZ, RZ, UR7 ;  /* 0x00000007ff007e24 */ /* 0x000fe2000f8e00ff */
[----:B------:R-:W-:-:S03]  /*03f0*/  @UP0 ULDC UR4, c[0x0][0x2c0] ;  /* 0x0000b00000040ab9 */ /* 0x000fc60000000800 */
[----:B------:R0:W3:Y:S01]  /*0400*/  @P1 LDG.E R2, desc[UR36][R2.64] ;  /* 0x0000002402021981 */ /* 0x0000e2000c1e1900 */
[----:B------:R-:W-:-:S04]  /*0410*/  IABS R0, R0 ;  /* 0x0000000000007213 */ /* 0x000fc80000000000 */
[----:B------:R-:W-:-:S13]  /*0420*/  R2UR UR10, R0 ;  /* 0x00000000000a72ca */ /* 0x000fda00000e0000 */
[----:B------:R-:W1:Y:S08]  /*0430*/  I2F.RP R0, UR10 ;  /* 0x0000000a00007d06 */ /* 0x000e700008209400 */
[----:B-1----:R-:W1:Y:S02]  /*0440*/  MUFU.RCP R0, R0 ;  /* 0x0000000000007308 */ /* 0x002e640000001000 */
[----:B-1----:R-:W-:Y:S01]  /*0450*/  VIADD R4, R0, 0xffffffe ;  /* 0x0ffffffe00047836 */ /* 0x002fe20000000000 */
[----:B------:R-:W1:Y:S01]  /*0460*/  S2R R22, SR_TID.X ;  /* 0x0000000000167919 */ /* 0x000e620000002100 */
[----:B------:R-:W4:Y:S04]  /*0470*/  S2UR UR46, SR_CTAID.X ;  /* 0x00000000002e79c3 */ /* 0x000f280000002500 */
[----:B------:R-:W5:Y:S04]  /*0480*/  F2I.FTZ.U32.TRUNC.NTZ R4, R4 ;  /* 0x0000000400047305 */ /* 0x000f68000021f000 */
[----:B------:R-:W1:Y:S01]  /*0490*/  LDC R0, c[0x0][0x308] ;  /* 0x0000c200ff007b82 */ /* 0x000e620000000800 */
[----:B-----5:R-:W-:-:S13]  /*04a0*/  R2UR UR5, R4 ;  /* 0x00000000040572ca */ /* 0x020fda00000e0000 */
[----:B------:R-:W-:-:S04]  /*04b0*/  UIADD3 UR6, URZ, -UR5, URZ ;  /* 0x800000053f067290 */ /* 0x000fc8000fffe03f */
[----:B------:R-:W-:Y:S01]  /*04c0*/  UIMAD UR6, UR6, UR10, URZ ;  /* 0x0000000a060672a4 */ /* 0x000fe2000f8e023f */
[----:B--2---:R-:W-:-:S13]  /*04d0*/  @P0 R2UR UR40, R5 ;  /* 0x00000000052802ca */ /* 0x004fda00000e0000 */
[----:B------:R-:W-:-:S07]  /*04e0*/  @UP0 UIADD3 UR40, UR40, UR4, URZ ;  /* 0x0000000428280290 */ /* 0x000fce000fffe03f */
[----:B------:R-:W-:Y:S02]  /*04f0*/  @!UP0 ULDC UR40, c[0x0][0x29c] ;  /* 0x0000a70000288ab9 */ /* 0x000fe40000000800 */
[----:B0-----:R-:W-:-:S04]  /*0500*/  IABS R3, UR40 ;  /* 0x0000002800037c13 */ /* 0x001fc80008000000 */
[----:B------:R-:W-:Y:S01]  /*0510*/  R2UR UR41, R3 ;  /* 0x00000000032972ca */ /* 0x000fe200000e0000 */
[----:B------:R-:W-:Y:S02]  /*0520*/  UMOV UR4, URZ ;  /* 0x0000003f00047c82 */ /* 0x000fe40008000000 */
[----:B------:R-:W-:-:S03]  /*0530*/  UIMAD.WIDE.U32 UR4, UR5, UR6, UR4 ;  /* 0x00000006050472a5 */ /* 0x000fc6000f8e0004 */
[----:B------:R-:W-:-:S07]  /*0540*/  ULDC UR6, c[0x0][0x288] ;  /* 0x0000a20000067ab9 */ /* 0x000fce0000000800 */
[----:B------:R-:W-:-:S04]  /*0550*/  UIMAD.WIDE.U32 UR4, UR5, UR41, URZ ;  /* 0x00000029050472a5 */ /* 0x000fc8000f8e003f */
[----:B------:R-:W-:Y:S02]  /*0560*/  UIADD3 UR5, -UR5, URZ, URZ ;  /* 0x0000003f05057290 */ /* 0x000fe4000fffe13f */
[----:B----4-:R-:W-:Y:S02]  /*0570*/  UIMAD UR43, UR45, UR6, UR46 ;  /* 0x000000062d2b72a4 */ /* 0x010fe4000f8e022e */
[----:B------:R-:W-:Y:S01]  /*0580*/  UIMAD UR41, UR10, UR5, UR41 ;  /* 0x000000050a2972a4 */ /* 0x000fe2000f8e0229 */
[----:B-1----:R-:W-:Y:S01]  /*0590*/  ISETP.GE.AND P0, PT, R22, 0x14, PT ;  /* 0x000000141600780c */ /* 0x002fe20003f06270 */
[----:B------:R-:W-:Y:S02]  /*05a0*/  ULDC UR4, c[0x0][0x278] ;  /* 0x00009e0000047ab9 */ /* 0x000fe40000000800 */
[----:B------:R-:W-:Y:S02]  /*05b0*/  UISETP.GT.U32.AND UP0, UPT, UR10, UR41, UPT ;  /* 0x000000290a00728c */ /* 0x000fe4000bf04070 */
[----:B------:R-:W-:-:S09]  /*05c0*/  UIMAD UR5, UR46, 0x50, URZ ;  /* 0x000000502e0578a4 */ /* 0x000fd2000f8e023f */
[----:B------:R-:W-:-:S04]  /*05d0*/  @!UP0 UIADD3 UR41, UR41, -UR10, URZ ;  /* 0x8000000a29298290 */ /* 0x000fc8000fffe03f */
[----:B------:R-:W-:Y:S02]  /*05e0*/  UISETP.GT.U32.AND UP2, UPT, UR10, UR41, UPT ;  /* 0x000000290a00728c */ /* 0x000fe4000bf44070 */
[----:B------:R-:W-:Y:S02]  /*05f0*/  UISETP.GE.AND UP1, UPT, UR40, URZ, UPT ;  /* 0x0000003f2800728c */ /* 0x000fe4000bf26270 */
[----:B------:R-:W-:Y:S02]  /*0600*/  UISETP.NE.AND UP0, UPT, UR7, URZ, UPT ;  /* 0x0000003f0700728c */ /* 0x000fe4000bf05270 */
[----:B------:R-:W-:Y:S02]  /*0610*/  UISETP.NE.AND UP3, UPT, UR4, URZ, UPT ;  /* 0x0000003f0400728c */ /* 0x000fe4000bf65270 */
[----:B------:R-:W-:Y:S02]  /*0620*/  UIMAD UR43, UR43, 0x50, URZ ;  /* 0x000000502b2b78a4 */ /* 0x000fe4000f8e023f */
[----:B------:R-:W-:-:S02]  /*0630*/  UIMAD UR4, UR45, UR4, UR5 ;  /* 0x000000042d0472a4 */ /* 0x000fc4000f8e0205 */
[----:B------:R-:W-:Y:S01]  /*0640*/  UIADD3 UR42, UR40, 0x1, -UR7 ;  /* 0x00000001282a7890 */ /* 0x000fe2000fffe807 */
[----:B------:R-:W-:Y:S01]  /*0650*/  SHF.L.U32 R23, R22, 0x2, RZ ;  /* 0x0000000216177819 */ /* 0x000fe200000006ff */
[----:B------:R-:W-:Y:S02]  /*0660*/  USEL UR4, UR43, UR4, !UP3 ;  /* 0x000000042b047287 */ /* 0x000fe4000d800000 */
[----:B------:R-:W-:Y:S02]  /*0670*/  @!UP2 UIADD3 UR41, UR41, -UR10, URZ ;  /* 0x8000000a2929a290 */ /* 0x000fe4000fffe03f */
[----:B------:R-:W-:Y:S01]  /*0680*/  UISETP.LT.AND UP2, UPT, URZ, UR42, UPT ;  /* 0x0000002a3f00728c */ /* 0x000fe2000bf41270 */
[C---:B------:R-:W-:Y:S01]  /*0690*/  VIADD R11, R23.reuse, UR5 ;  /* 0x00000005170b7c36 */ /* 0x040fe20008000000 */
[----:B------:R-:W-:Y:S01]  /*06a0*/  UMOV UR38, URZ ;  /* 0x0000003f00267c82 */ /* 0x000fe20008000000 */
[----:B------:R-:W-:Y:S01]  /*06b0*/  @!UP1 UIADD3 UR41, -UR41, URZ, URZ ;  /* 0x0000003f29299290 */ /* 0x000fe2000fffe13f */
[----:B------:R-:W-:Y:S01]  /*06c0*/  VIADD R9, R23, UR4 ;  /* 0x0000000417097c36 */ /* 0x000fe20008000000 */
[----:B------:R-:W-:Y:S01]  /*06d0*/  USEL UR42, URZ, UR42, !UP2 ;  /* 0x0000002a3f2a7287 */ /* 0x000fe2000d000000 */
[----:B------:R-:W-:Y:S01]  /*06e0*/  BSSY B0, `(.L_x_2734) ;  /* 0x000001f000007945 */ /* 0x000fe20003800000 */
[----:B------:R-:W-:-:S02]  /*06f0*/  @!UP0 ULOP3.LUT UR41, URZ, UR7, URZ, 0x33, !UPT ;  /* 0x000000073f298292 */ /* 0x000fc4000f8e333f */
[----:B------:R-:W-:Y:S01]  /*0700*/  UIMAD UR44, UR44, UR6, URZ ;  /* 0x000000062c2c72a4 */ /* 0x000fe2000f8e023f */
[----:B------:R-:W-:Y:S02]  /*0710*/  ISETP.NE.AND P2, PT, R0, 0x2, PT ;  /* 0x000000020000780c */ /* 0x000fe40003f45270 */
[----:B------:R-:W-:Y:S02]  /*0720*/  @P0 CS2R R16, SRZ ;  /* 0x0000000000100805 */ /* 0x000fe4000001ff00 */
[----:B------:R-:W-:Y:S02]  /*0730*/  @P0 CS2R R18, SRZ ;  /* 0x0000000000120805 */ /* 0x000fe4000001ff00 */
[----:B---3--:R-:W-:Y:S01]  /*0740*/  @P1 R2UR UR38, R2 ;  /* 0x00000000022612ca */ /* 0x008fe200000e0000 */
[----:B------:R-:W-:-:S14]  /*0750*/  @P0 BRA `(.L_x_2735) ;  /* 0x00000000005c0947 */ /* 0x000fdc0003800000 */
[----:B------:R-:W0:Y:S02]  /*0760*/  LDC R0, c[0x0][0x308] ;  /* 0x0000c200ff007b82 */ /* 0x000e240000000800 */
[----:B0-----:R-:W-:-:S13]  /*0770*/  ISETP.NE.AND P0, PT, R0, 0x2, PT ;  /* 0x000000020000780c */ /* 0x001fda0003f05270 */
[----:B------:R-:W0:Y:S08]  /*0780*/  @!P0 LDC.64 R6, c[0x0][0x218] ;  /* 0x00008600ff068b82 */ /* 0x000e300000000a00 */
[----:B------:R-:W1:Y:S01]  /*0790*/  @P0 LDC.64 R4, c[0x0][0x218] ;  /* 0x00008600ff040b82 */ /* 0x000e620000000a00 */
[----:B0-----:R-:W-:-:S04]  /*07a0*/  @!P0 IADD3 R6, P1, R9, R6, RZ ;  /* 0x0000000609068210 */ /* 0x001fc80007f3e0ff */
[----:B------:R-:W-:-:S03]  /*07b0*/  @!P0 LEA.HI.X.SX32 R7, R9, R7, 0x1, P1 ;  /* 0x0000000709078211 */ /* 0x000fc600008f0eff */
[----:B------:R-:W0:Y:S02]  /*07c0*/  @!P0 LDC.64 R2, c[0x0][0x2f8] ;  /* 0x0000be00ff028b82 */ /* 0x000e240000000a00 */
[----:B------:R-:W2:Y:S01]  /*07d0*/  @!P0 LDG.E R6, desc[UR36][R6.64] ;  /* 0x0000002406068981 */ /* 0x000ea2000c1e1900 */
[----:B-1----:R-:W-:-:S05]  /*07e0*/  @P0 IMAD.WIDE R4, R9, 0x4, R4 ;  /* 0x0000000409040825 */ /* 0x002fca00078e0204 */
[----:B------:R1:W5:Y:S04]  /*07f0*/  @P0 LDG.E.128 R16, desc[UR36][R4.64] ;  /* 0x0000002404100981 */ /* 0x000368000c1e1d00 */
[----:B0-----:R-:W3:Y:S01]  /*0800*/  @!P0 LDG.E R3, desc[UR36][R2.64] ;  /* 0x0000002402038981 */ /* 0x001ee2000c1e1900 */
[----:B--2---:R-:W-:Y:S02]  /*0810*/  @!P0 PRMT R0, R6, 0x9910, RZ ;  /* 0x0000991006008816 */ /* 0x004fe400000000ff */
[--C-:B------:R-:W-:Y:S02]  /*0820*/  @!P0 SHF.R.U32.HI R8, RZ, 0x10, R6.reuse ;  /* 0x00000010ff088819 */ /* 0x100fe40000011606 */
[----:B------:R-:W-:Y:S02]  /*0830*/  @!P0 SHF.R.U32.HI R10, RZ, 0x18, R6 ;  /* 0x00000018ff0a8819 */ /* 0x000fe40000011606 */
[----:B------:R-:W-:Y:S01]  /*0840*/  @!P0 SHF.R.S32.HI R0, RZ, 0x8, R0 ;  /* 0x00000008ff008819 */ /* 0x000fe20000011400 */
[----:B------:R-:W3:Y:S08]  /*0850*/  @!P0 I2F.S8 R12, R6 ;  /* 0x00000006000c8306 */ /* 0x000ef00000001400 */
[----:B------:R-:W0:Y:S08]  /*0860*/  @!P0 I2F.S8 R8, R8 ;  /* 0x0000000800088306 */ /* 0x000e300000001400 */
[----:B------:R-:W2:Y:S08]  /*0870*/  @!P0 I2F.S8 R10, R10 ;  /* 0x0000000a000a8306 */ /* 0x000eb00000001400 */
[----:B------:R-:W4:Y:S01]  /*0880*/  @!P0 I2F.S16 R0, R0 ;  /* 0x0000000000008306 */ /* 0x000f220000101400 */
[-C--:B---3--:R-:W-:Y:S01]  /*0890*/  @!P0 FMUL.FTZ R16, R12, R3.reuse ;  /* 0x000000030c108220 */ /* 0x088fe20000410000 */
[-C--:B0-----:R-:W-:Y:S01]  /*08a0*/  @!P0 FMUL.FTZ R18, R8, R3.reuse ;  /* 0x0000000308128220 */ /* 0x081fe20000410000 */
[-C--:B--2---:R-:W-:Y:S01]  /*08b0*/  @!P0 FMUL.FTZ R19, R10, R3.reuse ;  /* 0x000000030a138220 */ /* 0x084fe20000410000 */
[----:B-1--4-:R-:W-:-:S07]  /*08c0*/  @!P0 FMUL.FTZ R17, R0, R3 ;  /* 0x0000000300118220 */ /* 0x012fce0000410000 */
.L_x_2735:
[----:B------:R-:W-:Y:S05]  /*08d0*/  BSYNC B0 ;  /* 0x0000000000007941 */ /* 0x000fea0003800000 */
.L_x_2734:
[----:B------:R-:W-:Y:S04]  /*08e0*/  BSSY B0, `(.L_x_2736) ;  /* 0x000001c000007945 */ /* 0x000fe80003800000 */
[----:B------:R-:W-:Y:S05]  /*08f0*/  @!P2 BRA `(.L_x_2737) ;  /* 0x000000000020a947 */ /* 0x000fea0003800000 */
[----:B------:R-:W-:Y:S02]  /*0900*/  ISETP.GT.AND P0, PT, R22, 0x13, PT ;  /* 0x000000131600780c */ /* 0x000fe40003f04270 */
[----:B------:R-:W-:Y:S02]  /*0910*/  CS2R R24, SRZ ;  /* 0x0000000000187805 */ /* 0x000fe4000001ff00 */
[----:B------:R-:W-:-:S09]  /*0920*/  CS2R R26, SRZ ;  /* 0x00000000001a7805 */ /* 0x000fd2000001ff00 */
[----:B------:R-:W-:Y:S05]  /*0930*/  @P0 BRA `(.L_x_2738) ;  /* 0x0000000000580947 */ /* 0x000fea0003800000 */
[----:B------:R-:W0:Y:S02]  /*0940*/  LDC.64 R2, c[0x0][0x228] ;  /* 0x00008a00ff027b82 */ /* 0x000e240000000a00 */
[----:B0-----:R-:W-:-:S05]  /*0950*/  IMAD.WIDE R2, R9, 0x4, R2 ;  /* 0x0000000409027825 */ /* 0x001fca00078e0202 */
[----:B------:R0:W5:Y:S01]  /*0960*/  LDG.E.128 R24, desc[UR36][R2.64] ;  /* 0x0000002402187981 */ /* 0x000162000c1e1d00 */
[----:B------:R-:W-:Y:S05]  /*0970*/  BRA `(.L_x_2738) ;  /* 0x0000000000487947 */ /* 0x000fea0003800000 */
.L_x_2737:
        /* <DEDUP_REMOVED lines=16> */
[-C--:B-1----:R-:W-:Y:S01]  /*0a80*/  FMUL.FTZ R27, R7, R5.reuse ;  /* 0x00000005071b7220 */ /* 0x082fe20000410000 */
[----:B0-----:R-:W-:-:S07]  /*0a90*/  FMUL.FTZ R25, R0, R5 ;  /* 0x0000000500197220 */ /* 0x001fce0000410000 */
.L_x_2738:
[----:B------:R-:W-:Y:S05]  /*0aa0*/  BSYNC B0 ;  /* 0x0000000000007941 */ /* 0x000fea0003800000 */
.L_x_2736:
[----:B------:R-:W-:Y:S01]  /*0ab0*/  ULDC.64 UR4, c[0x0][0x220] ;  /* 0x0000880000047ab9 */ /* 0x000fe20000000a00 */
[----:B------:R-:W-:Y:S01]  /*0ac0*/  ULDC.64 UR10, c[0x0][0x230] ;  /* 0x00008c00000a7ab9 */ /* 0x000fe20000000a00 */
[C---:B------:R-:W-:Y:S02]  /*0ad0*/  ISETP.GT.AND P1, PT, R22.reuse, 0x13, PT ;  /* 0x000000131600780c */ /* 0x040fe40003f24270 */
[----:B------:R-:W-:Y:S02]  /*0ae0*/  ISETP.GT.AND P3, PT, R22, 0x1f, PT ;  /* 0x0000001f1600780c */ /* 0x000fe40003f64270 */
[----:B------:R-:W-:Y:S02]  /*0af0*/  CS2R R12, SRZ ;  /* 0x00000000000c7805 */ /* 0x000fe4000001ff00 */
[----:B------:R-:W-:Y:S02]  /*0b00*/  ISETP.EQ.U32.AND P0, PT, RZ, UR4, PT ;  /* 0x00000004ff007c0c */ /* 0x000fe4000bf02070 */
[----:B------:R-:W-:-:S02]  /*0b10*/  CS2R R14, SRZ ;  /* 0x00000000000e7805 */ /* 0x000fc4000001ff00 */
[----:B------:R-:W-:Y:S02]  /*0b20*/  ISETP.EQ.U32.AND P2, PT, RZ, UR10, PT ;  /* 0x0000000aff007c0c */ /* 0x000fe4000bf42070 */
[----:B------:R-:W-:Y:S02]  /*0b30*/  CS2R R28, SRZ ;  /* 0x00000000001c7805 */ /* 0x000fe4000001ff00 */
[----:B------:R-:W-:Y:S01]  /*0b40*/  ISETP.EQ.OR.EX P0, PT, RZ, UR5, P1, P0 ;  /* 0x00000005ff007c0c */ /* 0x000fe20008f02700 */
[----:B------:R-:W-:Y:S01]  /*0b50*/  ULDC.64 UR4, c[0x0][0x2a8] ;  /* 0x0000aa0000047ab9 */ /* 0x000fe20000000a00 */
[----:B------:R-:W-:Y:S01]  /*0b60*/  ISETP.EQ.OR.EX P2, PT, RZ, UR11, P1, P2 ;  /* 0x0000000bff007c0c */ /* 0x000fe20008f42720 */
[----:B------:R-:W-:Y:S01]  /*0b70*/  UISETP.NE.U32.AND UP0, UPT, UR4, URZ, UPT ;  /* 0x0000003f0400728c */ /* 0x000fe2000bf05070 */
[----:B------:R-:W-:Y:S02]  /*0b80*/  ISETP.EQ.U32.AND P1, PT, RZ, UR8, PT ;  /* 0x00000008ff007c0c */ /* 0x000fe4000bf22070 */
[----:B------:R-:W-:Y:S01]  /*0b90*/  CS2R R30, SRZ ;  /* 0x00000000001e7805 */ /* 0x000fe2000001ff00 */
[----:B------:R-:W1:Y:S01]  /*0ba0*/  LDC R10, c[0x0][0x290] ;  /* 0x0000a400ff0a7b82 */ /* 0x000e620000000800 */
[----:B------:R-:W-:Y:S01]  /*0bb0*/  UISETP.NE.AND.EX UP0, UPT, UR5, URZ, UPT, UP0 ;  /* 0x0000003f0500728c */ /* 0x000fe2000bf05300 */
[----:B------:R-:W-:-:S05]  /*0bc0*/  ISETP.EQ.OR.EX P1, PT, RZ, UR9, P3, P1 ;  /* 0x00000009ff007c0c */ /* 0x000fca0009f22710 */
[----:B------:R-:W-:Y:S01]  /*0bd0*/  PLOP3.LUT P3, PT, PT, PT, UP0, 0x80, 0x0 ;  /* 0x000000000000781c */ /* 0x000fe20003f6f008 */
[----:B0-----:R-:W0:Y:S04]  /*0be0*/  @!P0 LDC.64 R2, c[0x0][0x220] ;  /* 0x00008800ff028b82 */ /* 0x001e280000000a00 */
[----:B------:R-:W-:Y:S02]  /*0bf0*/  @UP0 ULDC.64 UR4, c[0x0][0x2a8] ;  /* 0x0000aa0000040ab9 */ /* 0x000fe40000000a00 */
[----:B------:R-:W-:Y:S02]  /*0c00*/  @UP0 UIMAD.WIDE UR4, UR45, 0x4, UR4 ;  /* 0x000000042d0408a5 */ /* 0x000fe4000f8e0204 */
[----:B------:R-:W2:Y:S01]  /*0c10*/  @!P2 LDC.64 R4, c[0x0][0x230] ;  /* 0x00008c00ff04ab82 */ /* 0x000ea20000000a00 */
[----:B------:R-:W-:-:S07]  /*0c20*/  VOTEU.ALL UP1, P1 ;  /* 0x00000000003f7886 */ /* 0x000fce0000820000 */
[----:B------:R-:W3:Y:S01]  /*0c30*/  @!P1 LDC.64 R6, c[0x0][0x2e0] ;  /* 0x0000b800ff069b82 */ /* 0x000ee20000000a00 */
[----:B------:R-:W-:Y:S01]  /*0c40*/  MOV R8, UR4 ;  /* 0x0000000400087c02 */ /* 0x000fe20008000f00 */
[----:B------:R-:W-:Y:S01]  /*0c50*/  IMAD.U32 R9, RZ, RZ, UR5 ;  /* 0x00000005ff097e24 */ /* 0x000fe2000f8e00ff */
[----:B------:R-:W-:Y:S01]  /*0c60*/  @!UP1 UIMAD UR6, UR38, UR6, UR46 ;  /* 0x00000006260692a4 */ /* 0x000fe2000f8e022e */
[----:B------:R-:W-:Y:S01]  /*0c70*/  UMOV UR39, URZ ;  /* 0x0000003f00277c82 */ /* 0x000fe20008000000 */
[----:B------:R-:W-:Y:S02]  /*0c80*/  ULDC.U8 UR4, c[0x0][0x294] ;  /* 0x0000a50000047ab9 */ /* 0x000fe40000000000 */
[----:B------:R-:W4:Y:S01]  /*0c90*/  @P3 LDG.E R8, desc[UR36][R8.64] ;  /* 0x0000002408083981 */ /* 0x000f22000c1e1900 */
[----:B0-----:R-:W-:-:S04]  /*0ca0*/  @!P0 IMAD.WIDE R2, R11, 0x4, R2 ;  /* 0x000000040b028825 */ /* 0x001fc800078e0202 */
[----:B------:R-:W-:Y:S01]  /*0cb0*/  IMAD.U32 R0, RZ, RZ, UR6 ;  /* 0x00000006ff007e24 */ /* 0x000fe2000f8e00ff */
[----:B------:R-:W4:Y:S01]  /*0cc0*/  @!P0 LDG.E.128 R28, desc[UR36][R2.64] ;  /* 0x00000024021c8981 */ /* 0x000f22000c1e1d00 */
[----:B--2---:R-:W-:-:S04]  /*0cd0*/  @!P2 IMAD.WIDE R4, R11, 0x4, R4 ;  /* 0x000000040b04a825 */ /* 0x004fc800078e0204 */
[----:B------:R-:W-:Y:S01]  /*0ce0*/  @!P1 IMAD R11, R0, 0x50, R23 ;  /* 0x00000050000b9824 */ /* 0x000fe200078e0217 */
[----:B------:R-:W2:Y:S03]  /*0cf0*/  @!P2 LDG.E.128 R12, desc[UR36][R4.64] ;  /* 0x00000024040ca981 */ /* 0x000ea6000c1e1d00 */
[----:B---3--:R-:W-:-:S05]  /*0d00*/  @!P1 IMAD.WIDE R6, R11, 0x4, R6 ;  /* 0x000000040b069825 */ /* 0x008fca00078e0206 */
[----:B------:R-:W3:Y:S01]  /*0d10*/  @!P1 LDG.E.128 R32, desc[UR36][R6.64] ;  /* 0x0000002406209981 */ /* 0x000ee2000c1e1d00 */
[----:B------:R-:W-:Y:S02]  /*0d20*/  ISETP.NE.AND P2, PT, RZ, UR4, PT ;  /* 0x00000004ff007c0c */ /* 0x000fe4000bf45270 */
[----:B------:R-:W-:Y:S02]  /*0d30*/  ISETP.GE.AND P0, PT, R22, 0x20, PT ;  /* 0x000000201600780c */ /* 0x000fe40003f06270 */
[----:B----4-:R-:W-:Y:S02]  /*0d40*/  @P3 R2UR UR39, R8 ;  /* 0x00000000082732ca */ /* 0x010fe400000e0000 */
[----:B-1----:R-:W-:Y:S01]  /*0d50*/  ISETP.GT.AND P3, PT, R10, RZ, PT ;  /* 0x000000ff0a00720c */ /* 0x002fe20003f64270 */
[----:B-----5:R-:W-:Y:S01]  /*0d60*/  FADD.FTZ R16, R28, R16 ;  /* 0x000000101c107221 */ /* 0x020fe20000010000 */
[----:B------:R-:W-:Y:S01]  /*0d70*/  FADD.FTZ R17, R29, R17 ;  /* 0x000000111d117221 */ /* 0x000fe20000010000 */
[----:B------:R-:W-:Y:S01]  /*0d80*/  FADD.FTZ R18, R30, R18 ;  /* 0x000000121e127221 */ /* 0x000fe20000010000 */
[----:B------:R-:W-:Y:S01]  /*0d90*/  FADD.FTZ R19, R31, R19 ;  /* 0x000000131f137221 */ /* 0x000fe20000010000 */
[----:B--2---:R-:W-:Y:S01]  /*0da0*/  FADD.FTZ R24, R12, R24 ;  /* 0x000000180c187221 */ /* 0x004fe20000010000 */
[----:B------:R-:W-:Y:S01]  /*0db0*/  FADD.FTZ R25, R13, R25 ;  /* 0x000000190d197221 */ /* 0x000fe20000010000 */
[----:B------:R-:W-:Y:S01]  /*0dc0*/  FADD.FTZ R26, R14, R26 ;  /* 0x0000001a0e1a7221 */ /* 0x000fe20000010000 */
[----:B------:R-:W-:Y:S01]  /*0dd0*/  FADD.FTZ R27, R15, R27 ;  /* 0x0000001b0f1b7221 */ /* 0x000fe20000010000 */
[----:B---3--:R-:W-:Y:S01]  /*0de0*/  @!P1 FMUL.FTZ R24, R24, R32 ;  /* 0x0000002018189220 */ /* 0x008fe20000410000 */
[----:B------:R-:W-:Y:S01]  /*0df0*/  @!P1 FMUL.FTZ R25, R25, R33 ;  /* 0x0000002119199220 */ /* 0x000fe20000410000 */
[----:B------:R-:W-:Y:S01]  /*0e00*/  @!P1 FMUL.FTZ R26, R26, R34 ;  /* 0x000000221a1a9220 */ /* 0x000fe20000410000 */
[----:B------:R-:W-:Y:S01]  /*0e10*/  @!P1 FMUL.FTZ R27, R27, R35 ;  /* 0x000000231b1b9220 */ /* 0x000fe20000410000 */
        /* <DEDUP_REMOVED lines=15> */
[----:B------:R-:W-:Y:S02]  /*0f10*/  IMAD R7, R4, R5, RZ ;  /* 0x0000000504077224 */ /* 0x000fe400078e02ff */
[----:B------:R-:W-:-:S03]  /*0f20*/  IMAD.MOV.U32 R4, RZ, RZ, R6 ;  /* 0x000000ffff047224 */ /* 0x000fc600078e0006 */
        /* <DEDUP_REMOVED lines=27> */
[----:B------:R-:W-:Y:S01]  /*10e0*/  MOV R10, UR6 ;  /* 0x00000006000a7c02 */ /* 0x000fe20008000f00 */
[----:B------:R-:W-:Y:S01]  /*10f0*/  IMAD.U32 R6, RZ, RZ, UR4 ;  /* 0x00000004ff067e24 */ /* 0x000fe2000f8e00ff */
[----:B------:R-:W-:Y:S01]  /*1100*/  MOV R12, 0x1 ;  /* 0x00000001000c7802 */ /* 0x000fe20000000f00 */
[----:B------:R-:W-:-:S02]  /*1110*/  IMAD.U32 R7, RZ, RZ, UR5 ;  /* 0x00000005ff077e24 */ /* 0x000fc4000f8e00ff */
[----:B------:R-:W-:Y:S02]  /*1120*/  IMAD.U32 R11, RZ, RZ, UR7 ;  /* 0x00000007ff0b7e24 */ /* 0x000fe4000f8e00ff */
[----:B------:R-:W-:Y:S02]  /*1130*/  IMAD.MOV.U32 R8, RZ, RZ, 0x53f ;  /* 0x0000053fff087424 */ /* 0x000fe400078e00ff */
[----:B0-----:R-:W-:-:S07]  /*1140*/  IMAD.MOV.U32 R13, RZ, RZ, RZ ;  /* 0x000000ffff0d7224 */ /* 0x001fce00078e00ff */
[----:B------:R-:W-:-:S07]  /*1150*/  LEPC R20, `(.L_x_2741) ;  /* 0x000000001014794e */ /* 0x000fce0000000000 */
[----:B-1----:R-:W-:Y:S05]  /*1160*/  CALL.ABS.NOINC R2 ;  /* 0x0000000002007343 */ /* 0x002fea0003c00000 */
.L_x_2741:
        /* <DEDUP_REMOVED lines=10> */
[----:B------:R0:W-:Y:S04]  /*1210*/  @P6 STS.128 [R13], R16 ;  /* 0x000000100d006388 */ /* 0x0001e80000000c00 */
[----:B------:R0:W-:Y:S01]  /*1220*/  @P6 STS.128 [R14], R24 ;  /* 0x000000180e006388 */ /* 0x0001e20000000c00 */
        /* <DEDUP_REMOVED lines=13> */
[--C-:B------:R-:W-:Y:S01]  /*1300*/  IMAD R28, R28, 0x4, R15.reuse ;  /* 0x000000041c1c7824 */ /* 0x100fe200078e020f */
[----:B0-----:R0:W1:Y:S01]  /*1310*/  LDS R16, [R15] ;  /* 0x000000000f107984 */ /* 0x0010620000000800 */
[C---:B------:R-:W-:Y:S01]  /*1320*/  IMAD R21, R7.reuse, 0x4, R15 ;  /* 0x0000000407157824 */ /* 0x040fe200078e020f */
[----:B------:R-:W-:Y:S02]  /*1330*/  SHF.L.U32 R0, R0, 0x1, RZ ;  /* 0x0000000100007819 */ /* 0x000fe400000006ff */
[----:B------:R-:W-:Y:S01]  /*1340*/  LEA R20, R7, R28, 0x2 ;  /* 0x0000001c07147211 */ /* 0x000fe200078e10ff */
[----:B------:R0:W2:Y:S01]  /*1350*/  LDS R18, [R15+0x4] ;  /* 0x000004000f127984 */ /* 0x0000a20000000800 */
[----:B------:R-:W-:-:S03]  /*1360*/  LOP3.LUT R4, R0, 0xfffffffc, RZ, 0xc0, !PT ;  /* 0xfffffffc00047812 */ /* 0x000fc600078ec0ff */
[----:B------:R0:W3:Y:S01]  /*1370*/  LDS R17, [R28] ;  /* 0x000000001c117984 */ /* 0x0000e20000000800 */
[----:B------:R-:W-:-:S03]  /*1380*/  ISETP.GE.AND P0, PT, R4, R7, PT ;  /* 0x000000070400720c */ /* 0x000fc60003f06270 */
[----:B------:R0:W4:Y:S04]  /*1390*/  LDS R19, [R28+0x4] ;  /* 0x000004001c137984 */ /* 0x0001280000000800 */
[----:B------:R0:W0:Y:S04]  /*13a0*/  LDS R24, [R21] ;  /* 0x0000000015187984 */ /* 0x0000280000000800 */
[----:B------:R0:W0:Y:S04]  /*13b0*/  LDS R26, [R21+0x4] ;  /* 0x00000400151a7984 */ /* 0x0000280000000800 */
[----:B------:R0:W0:Y:S04]  /*13c0*/  LDS R25, [R20] ;  /* 0x0000000014197984 */ /* 0x0000280000000800 */
[----:B------:R0:W0:Y:S01]  /*13d0*/  LDS R27, [R20+0x4] ;  /* 0x00000400141b7984 */ /* 0x0000220000000800 */
[----:B------:R-:W-:Y:S05]  /*13e0*/  @P0 BRA `(.L_x_2745) ;  /* 0x0000000000a00947 */ /* 0x000fea0003800000 */
[----:B------:R-:W-:Y:S01]  /*13f0*/  I2FP.F32.S32 R0, R7 ;  /* 0x0000000700007245 */ /* 0x000fe20000201400 */
[----:B------:R-:W-:Y:S01]  /*1400*/  VIADD R2, R4, 0x2 ;  /* 0x0000000204027836 */ /* 0x000fe20000000000 */
[----:B------:R-:W-:Y:S02]  /*1410*/  ULDC UR4, c[0x0][0x29c] ;  /* 0x0000a70000047ab9 */ /* 0x000fe40000000800 */
[----:B------:R5:W1:Y:S01]  /*1420*/  MUFU.RCP R5, R0 ;  /* 0x0000000000057308 */ /* 0x000a620000001000 */
[----:B------:R-:W-:Y:S01]  /*1430*/  UIADD3 UR4, -UR39, UR4, URZ ;  /* 0x0000000427047290 */ /* 0x000fe2000fffe13f */
[----:B------:R-:W-:-:S05]  /*1440*/  I2FP.F32.S32 R2, R2 ;  /* 0x0000000200027245 */ /* 0x000fca0000201400 */
[----:B-----5:R-:W-:Y:S01]  /*1450*/  I2FP.F32.S32 R0, UR4 ;  /* 0x0000000400007c45 */ /* 0x020fe20008201400 */
[----:B-1----:R-:W-:Y:S01]  /*1460*/  FMUL.FTZ R3, R2, R5 ;  /* 0x0000000502037220 */ /* 0x002fe20000410000 */
[----:B------:R-:W-:-:S03]  /*1470*/  I2FP.F32.S32 R2, R4 ;  /* 0x0000000400027245 */ /* 0x000fc60000201400 */
[----:B------:R-:W-:Y:S02]  /*1480*/  FMUL.FTZ R3, R3, 13.28771209716796875 ;  /* 0x41549a7803037820 */ /* 0x000fe40000410000 */
[----:B------:R-:W-:-:S04]  /*1490*/  FMUL.FTZ R2, R2, R5 ;  /* 0x0000000502027220 */ /* 0x000fc80000410000 */
[----:B------:R-:W1:Y:S01]  /*14a0*/  MUFU.EX2 R3, -R3 ;  /* 0x8000000300037308 */ /* 0x000e620000000800 */
[----:B------:R-:W-:-:S07]  /*14b0*/  FMUL.FTZ R2, R2, 13.28771209716796875 ;  /* 0x41549a7802027820 */ /* 0x000fce0000410000 */
[----:B------:R-:W5:Y:S01]  /*14c0*/  MUFU.EX2 R5, -R2 ;  /* 0x8000000200057308 */ /* 0x000f620000000800 */
[----:B-1----:R-:W-:-:S04]  /*14d0*/  FMUL.FTZ R4, R0, R3 ;  /* 0x0000000300047220 */ /* 0x002fc80000410000 */
[----:B------:R-:W-:Y:S01]  /*14e0*/  FMUL.RZ R11, R4, 0.15915493667125701904 ;  /* 0x3e22f983040b7820 */ /* 0x000fe2000040c000 */
[----:B-----5:R-:W-:-:S03]  /*14f0*/  FMUL.FTZ R0, R0, R5 ;  /* 0x0000000500007220 */ /* 0x020fc60000410000 */
[----:B------:R-:W4:Y:S01]  /*1500*/  MUFU.SIN R4, R11 ;  /* 0x0000000b00047308 */ /* 0x000f220000000400 */
[----:B------:R-:W-:-:S07]  /*1510*/  FMUL.RZ R9, R0, 0.15915493667125701904 ;  /* 0x3e22f98300097820 */ /* 0x000fce000040c000 */
[----:B------:R-:W1:Y:S08]  /*1520*/  MUFU.COS R6, R11 ;  /* 0x0000000b00067308 */ /* 0x000e700000000000 */
[----:B------:R-:W3:Y:S01]  /*1530*/  MUFU.SIN R3, R9 ;  /* 0x0000000900037308 */ /* 0x000ee20000000400 */
[-C--:B----4-:R-:W-:Y:S01]  /*1540*/  FMUL.FTZ R5, R19, R4.reuse ;  /* 0x0000000413057220 */ /* 0x090fe20000410000 */
[-C--:B0-----:R-:W-:Y:S01]  /*1550*/  FMUL.FTZ R7, R27, R4.reuse ;  /* 0x000000041b077220 */ /* 0x081fe20000410000 */
[-C--:B------:R-:W-:Y:S01]  /*1560*/  FMUL.FTZ R12, R26, R4.reuse ;  /* 0x000000041a0c7220 */ /* 0x080fe20000410000 */
[----:B--2---:R-:W-:-:S04]  /*1570*/  FMUL.FTZ R10, R18, R4 ;  /* 0x00000004120a7220 */ /* 0x004fc80000410000 */
[----:B------:R-:W0:Y:S01]  /*1580*/  MUFU.COS R0, R9 ;  /* 0x0000000900007308 */ /* 0x000e220000000000 */
[-C--:B-1----:R-:W-:Y:S01]  /*1590*/  FFMA.FTZ R8, R18, R6.reuse, -R5 ;  /* 0x0000000612087223 */ /* 0x082fe20000010805 */
[-C--:B------:R-:W-:Y:S01]  /*15a0*/  FFMA.FTZ R26, R26, R6.reuse, -R7 ;  /* 0x000000061a1a7223 */ /* 0x080fe20000010807 */
[-C--:B------:R-:W-:Y:S01]  /*15b0*/  FFMA.FTZ R19, R19, R6.reuse, R10 ;  /* 0x0000000613137223 */ /* 0x080fe2000001000a */
[----:B------:R-:W-:Y:S01]  /*15c0*/  FFMA.FTZ R27, R27, R6, R12 ;  /* 0x000000061b1b7223 */ /* 0x000fe2000001000c */
[----:B------:R-:W-:Y:S02]  /*15d0*/  IMAD.MOV.U32 R18, RZ, RZ, R8 ;  /* 0x000000ffff127224 */ /* 0x000fe400078e0008 */
[-C--:B---3--:R-:W-:Y:S01]  /*15e0*/  FMUL.FTZ R5, R17, R3.reuse ;  /* 0x0000000311057220 */ /* 0x088fe20000410000 */
        /* <DEDUP_REMOVED lines=8> */
.L_x_2745:
[----:B------:R-:W-:Y:S05]  /*1670*/  BSYNC B1 ;  /* 0x0000000000017941 */ /* 0x000fea0003800000 */
.L_x_2744:
[----:B0-----:R0:W-:Y:S04]  /*1680*/  STS [R21], R24 ;  /* 0x0000001815007388 */ /* 0x0011e80000000800 */
[----:B------:R0:W-:Y:S04]  /*1690*/  STS [R21+0x4], R26 ;  /* 0x0000041a15007388 */ /* 0x0001e80000000800 */
[----:B------:R0:W-:Y:S04]  /*16a0*/  STS [R20], R25 ;  /* 0x0000001914007388 */ /* 0x0001e80000000800 */
[----:B------:R0:W-:Y:S04]  /*16b0*/  STS [R20+0x4], R27 ;  /* 0x0000041b14007388 */ /* 0x0001e80000000800 */
[----:B-1----:R0:W-:Y:S04]  /*16c0*/  STS [R15], R16 ;  /* 0x000000100f007388 */ /* 0x0021e80000000800 */
[----:B--2---:R0:W-:Y:S04]  /*16d0*/  STS [R15+0x4], R18 ;  /* 0x000004120f007388 */ /* 0x0041e80000000800 */
[----:B---3--:R0:W-:Y:S04]  /*16e0*/  STS [R28], R17 ;  /* 0x000000111c007388 */ /* 0x0081e80000000800 */
[----:B----4-:R0:W-:Y:S02]  /*16f0*/  STS [R28+0x4], R19 ;  /* 0x000004131c007388 */ /* 0x0101e40000000800 */
.L_x_2743:
[----:B------:R-:W-:Y:S05]  /*1700*/  BSYNC B0 ;  /* 0x0000000000007941 */ /* 0x000fea0003800000 */
.L_x_2742:
[----:B------:R-:W-:Y:S06]  /*1710*/  BAR.SYNC.DEFER_BLOCKING 0x0 ;  /* 0x0000000000007b1d */ /* 0x000fec0000010000 */
[----:B0-----:R0:W1:Y:S04]  /*1720*/  @P6 LDS.128 R16, [R13] ;  /* 0x000000000d106984 */ /* 0x0010680000000c00 */
[----:B------:R0:W2:Y:S01]  /*1730*/  @P6 LDS.128 R24, [R14] ;  /* 0x000000000e186984 */ /* 0x0000a20000000c00 */
[----:B------:R-:W-:Y:S06]  /*1740*/  BAR.SYNC.DEFER_BLOCKING 0x0 ;  /* 0x0000000000007b1d */ /* 0x000fec0000010000 */
[----:B------:R-:W-:Y:S05]  /*1750*/  BRA `(.L_x_2740) ;  /* 0x0000000000b07947 */ /* 0x000fea0003800000 */
.L_x_2739:
[----:B------:R-:W-:Y:S01]  /*1760*/  ISETP.GE.AND P0, PT, R23, R10, PT ;  /* 0x0000000a1700720c */ /* 0x000fe20003f06270 */
[----:B------:R-:W-:-:S12]  /*1770*/  BSSY B0, `(.L_x_2740) ;  /* 0x000002a000007945 */ /* 0x000fd80003800000 */
[----:B------:R-:W-:Y:S05]  /*1780*/  @P0 BRA `(.L_x_2746) ;  /* 0x0000000000a00947 */ /* 0x000fea0003800000 */
[----:B------:R-:W-:Y:S01]  /*1790*/  I2FP.F32.S32 R10, R10 ;  /* 0x0000000a000a7245 */ /* 0x000fe20000201400 */
[----:B------:R-:W-:Y:S01]  /*17a0*/  VIADD R0, R23, 0x2 ;  /* 0x0000000217007836 */ /* 0x000fe20000000000 */
[----:B------:R-:W-:Y:S02]  /*17b0*/  ULDC UR4, c[0x0][0x29c] ;  /* 0x0000a70000047ab9 */ /* 0x000fe40000000800 */
[----:B------:R-:W0:Y:S01]  /*17c0*/  MUFU.RCP R5, R10 ;  /* 0x0000000a00057308 */ /* 0x000e220000001000 */
[----:B------:R-:W-:Y:S01]  /*17d0*/  UIADD3 UR4, -UR39, UR4, URZ ;  /* 0x0000000427047290 */ /* 0x000fe2000fffe13f */
        /* <DEDUP_REMOVED lines=35> */
.L_x_2746:
[----:B------:R-:W-:Y:S05]  /*1a10*/  BSYNC B0 ;  /* 0x0000000000007941 */ /* 0x000fea0003800000 */
.L_x_2740:
[----:B------:R-:W-:Y:S01]  /*1a20*/  ISETP.GT.AND P0, PT, R22, 0x1f, PT ;  /* 0x0000001f1600780c */ /* 0x000fe20003f04270 */
[----:B------:R-:W-:Y:S01]  /*1a30*/  BSSY B0, `(.L_x_2747) ;  /* 0x0000022000007945 */ /* 0x000fe20003800000 */
[----:B------:R-:W-:-:S11]  /*1a40*/  IMAD.MOV.U32 R4, RZ, RZ, RZ ;  /* 0x000000ffff047224 */ /* 0x000fd600078e00ff */
[----:B------:R-:W-:Y:S05]  /*1a50*/  @P0 BRA `(.L_x_2748) ;  /* 0x00000000007c0947 */ /* 0x000fea0003800000 */
[----:B------:R-:W-:Y:S01]  /*1a60*/  ISETP.GT.AND P0, PT, R22, 0x13, PT ;  /* 0x000000131600780c */ /* 0x000fe20003f04270 */
[----:B------:R-:W3:Y:S01]  /*1a70*/  S2UR UR5, SR_CgaCtaId ;  /* 0x00000000000579c3 */ /* 0x000ee20000008800 */
[----:B------:R-:W-:Y:S01]  /*1a80*/  UMOV UR4, 0x400 ;  /* 0x0000040000047882 */ /* 0x000fe20000000000 */
[----:B------:R-:W-:Y:S01]  /*1a90*/  VIADD R23, R23, UR43 ;  /* 0x0000002b17177c36 */ /* 0x000fe20008000000 */
[----:B------:R-:W-:Y:S01]  /*1aa0*/  UIADD3 UR4, UR4, 0x40, URZ ;  /* 0x0000004004047890 */ /* 0x000fe2000fffe03f */
[----:B-12---:R-:W-:-:S04]  /*1ab0*/  FMUL.FTZ R5, R25, R17 ;  /* 0x0000001119057220 */ /* 0x006fc80000410000 */
[----:B------:R-:W-:-:S04]  /*1ac0*/  FFMA.FTZ R5, R24, R16, R5 ;  /* 0x0000001018057223 */ /* 0x000fc80000010005 */
[----:B------:R-:W1:Y:S01]  /*1ad0*/  @!P0 LDC R0, c[0x0][0x284] ;  /* 0x0000a100ff008b82 */ /* 0x000e620000000800 */
[----:B------:R-:W-:Y:S01]  /*1ae0*/  VOTEU.ALL UP0, P0 ;  /* 0x00000000003f7886 */ /* 0x000fe20000000000 */
[----:B------:R-:W-:-:S04]  /*1af0*/  FFMA.FTZ R4, R26, R18, R5 ;  /* 0x000000121a047223 */ /* 0x000fc80000010005 */
[----:B------:R-:W-:Y:S01]  /*1b00*/  @!UP0 USHF.L.U32 UR6, UR41, 0x2, URZ ;  /* 0x0000000229068899 */ /* 0x000fe2000800063f */
[----:B0-----:R-:W-:Y:S01]  /*1b10*/  FFMA.FTZ R13, R27, R19, R4 ;  /* 0x000000131b0d7223 */ /* 0x001fe20000010004 */
[----:B------:R-:W0:Y:S01]  /*1b20*/  @!P0 LDC.64 R2, c[0x0][0x248] ;  /* 0x00009200ff028b82 */ /* 0x000e220000000a00 */
[----:B---3--:R-:W-:-:S03]  /*1b30*/  ULEA UR4, UR5, UR4, 0x18 ;  /* 0x0000000405047291 */ /* 0x008fc6000f8ec03f */
[----:B-1----:R-:W-:-:S03]  /*1b40*/  @!P0 IMAD R23, R23, R0, UR6 ;  /* 0x0000000617178e24 */ /* 0x002fc6000f8e0200 */
[----:B------:R-:W-:Y:S01]  /*1b50*/  LEA R0, R22, UR4, 0x4 ;  /* 0x0000000416007c11 */ /* 0x000fe2000f8e20ff */
[----:B------:R-:W-:-:S04]  /*1b60*/  UMOV UR4, 0xffffffff ;  /* 0xffffffff00047882 */ /* 0x000fc80000000000 */
[----:B------:R1:W-:Y:S01]  /*1b70*/  STS.128 [R0], R16 ;  /* 0x0000001000007388 */ /* 0x0003e20000000c00 */
[----:B0-----:R-:W-:-:S05]  /*1b80*/  @!P0 IMAD.WIDE R2, R23, 0x4, R2 ;  /* 0x0000000417028825 */ /* 0x001fca00078e0202 */
[----:B------:R1:W-:Y:S01]  /*1b90*/  @!P0 STG.E.128 desc[UR36][R2.64], R24 ;  /* 0x0000001802008986 */ /* 0x0003e2000c101d24 */
[----:B------:R-:W-:Y:S05]  /*1ba0*/  BRA.DIV UR4, `(.L_x_2749) ;  /* 0x0000007204c87947 */ /* 0x000fea000b800000 */
[----:B------:R-:W1:Y:S02]  /*1bb0*/  SHFL.BFLY PT, R14, R13, 0x10, 0x1f ;  /* 0x0e001f000d0e7f89 */ /* 0x000e6400000e0000 */
[----:B-1----:R-:W-:-:S05]  /*1bc0*/  FADD.FTZ R0, R13, R14 ;  /* 0x0000000e0d007221 */ /* 0x002fca0000010000 */
[----:B------:R-:W0:Y:S02]  /*1bd0*/  SHFL.BFLY PT, R14, R0, 0x8, 0x1f ;  /* 0x0d001f00000e7f89 */ /* 0x000e2400000e0000 */
[----:B0-----:R-:W-:-:S05]  /*1be0*/  FADD.FTZ R2, R0, R14 ;  /* 0x0000000e00027221 */ /* 0x001fca0000010000 */
[----:B------:R-:W0:Y:S02]  /*1bf0*/  SHFL.BFLY PT, R14, R2, 0x4, 0x1f ;  /* 0x0c801f00020e7f89 */ /* 0x000e2400000e0000 */
[----:B0-----:R-:W-:-:S05]  /*1c00*/  FADD.FTZ R3, R2, R14 ;  /* 0x0000000e02037221 */ /* 0x001fca0000010000 */
[----:B------:R-:W0:Y:S02]  /*1c10*/  SHFL.BFLY PT, R14, R3, 0x2, 0x1f ;  /* 0x0c401f00030e7f89 */ /* 0x000e2400000e0000 */
[----:B0-----:R-:W-:-:S05]  /*1c20*/  FADD.FTZ R4, R3, R14 ;  /* 0x0000000e03047221 */ /* 0x001fca0000010000 */
[----:B------:R0:W1:Y:S02]  /*1c30*/  SHFL.BFLY PT, R14, R4, 0x1, 0x1f ;  /* 0x0c201f00040e7f89 */ /* 0x00006400000e0000 */
.L_x_2862:
[----:B01----:R-:W-:-:S07]  /*1c40*/  FADD.FTZ R4, R4, R14 ;  /* 0x0000000e04047221 */ /* 0x003fce0000010000 */
.L_x_2748:
[----:B------:R-:W-:Y:S05]  /*1c50*/  BSYNC B0 ;  /* 0x0000000000007941 */ /* 0x000fea0003800000 */
.L_x_2747:
[----:B------:R-:W-:Y:S01]  /*1c60*/  ISETP.NE.AND P0, PT, R22, RZ, PT ;  /* 0x000000ff1600720c */ /* 0x000fe20003f05270 */
[----:B------:R-:W3:Y:S01]  /*1c70*/  S2R R7, SR_CgaCtaId ;  /* 0x0000000000077919 */ /* 0x000ee20000008800 */
[----:B------:R-:W-:Y:S02]  /*1c80*/  MOV R116, 0x400 ;  /* 0x0000040000747802 */ /* 0x000fe40000000f00 */
[----:B------:R-:W-:-:S03]  /*1c90*/  MOV R5, UR42 ;  /* 0x0000002a00057c02 */ /* 0x000fc60008000f00 */
[----:B------:R-:W-:Y:S01]  /*1ca0*/  VIADD R252, R116, 0x240 ;  /* 0x0000024074fc7836 */ /* 0x000fe20000000000 */
[----:B------:R-:W-:-:S05]  /*1cb0*/  IADD3 R5, -R5, UR40, RZ ;  /* 0x0000002805057c10 */ /* 0x000fca000fffe1ff */
[----:B------:R-:W-:-:S05]  /*1cc0*/  @P0 IMAD.MOV.U32 R0, RZ, RZ, -0x800001 ;  /* 0xff7fffffff000424 */ /* 0x000fca00078e00ff */
[----:B------:R4:W-:Y:S01]  /*1cd0*/  @P0 STL [R1], R0 ;  /* 0x0000000001000387 */ /* 0x0009e20000100800 */
[----:B---3--:R-:W-:Y:S01]  /*1ce0*/  LEA R252, R7, R252, 0x18 ;  /* 0x000000fc07fc7211 */ /* 0x008fe200078ec0ff */
[----:B----4-:R-:W-:Y:S06]  /*1cf0*/  @P0 BRA `(.L_x_2750) ;  /* 0x0000000000580947 */ /* 0x010fec0003800000 */
[----:B------:R-:W-:Y:S01]  /*1d00*/  ULDC.64 UR4, c[0x0][0x2c8] ;  /* 0x0000b20000047ab9 */ /* 0x000fe20000000a00 */
[----:B------:R-:W-:Y:S02]  /*1d10*/  LEA R0, R5, R252, 0x2 ;  /* 0x000000fc05007211 */ /* 0x000fe400078e10ff */
[----:B------:R-:W-:Y:S01]  /*1d20*/  ISETP.NE.U32.AND P0, PT, RZ, UR4, PT ;  /* 0x00000004ff007c0c */ /* 0x000fe2000bf05070 */
[----:B------:R-:W-:Y:S02]  /*1d30*/  ULDC UR4, c[0x0][0x2a0] ;  /* 0x0000a80000047ab9 */ /* 0x000fe40000000800 */
[----:B------:R-:W-:Y:S01]  /*1d40*/  FMUL.FTZ R2, R4, UR4 ;  /* 0x0000000404027c20 */ /* 0x000fe20008410000 */
[----:B------:R-:W-:-:S04]  /*1d50*/  ISETP.NE.AND.EX P0, PT, RZ, UR5, PT, P0 ;  /* 0x00000005ff007c0c */ /* 0x000fc8000bf05300 */
[----:B------:R3:W-:Y:S09]  /*1d60*/  STL [R1], R2 ;  /* 0x0000000201007387 */ /* 0x0007f20000100800 */
[----:B------:R-:W-:Y:S05]  /*1d70*/  @!P0 BRA `(.L_x_2751) ;  /* 0x0000000000308947 */ /* 0x000fea0003800000 */
[----:B------:R-:W-:Y:S01]  /*1d80*/  UIADD3 UR4, -UR39, UR40, URZ ;  /* 0x0000002827047290 */ /* 0x000fe2000fffe13f */
[----:B------:R-:W-:Y:S01]  /*1d90*/  IMAD.MOV.U32 R4, RZ, RZ, R2 ;  /* 0x000000ffff047224 */ /* 0x000fe200078e0002 */
[----:B------:R-:W-:Y:S02]  /*1da0*/  ULDC UR6, c[0x0][0x2d0] ;  /* 0x0000b40000067ab9 */ /* 0x000fe40000000800 */
[----:B------:R-:W-:-:S04]  /*1db0*/  UIMAD UR5, UR46, UR6, UR4 ;  /* 0x000000062e0572a4 */ /* 0x000fc8000f8e0204 */
[----:B------:R-:W-:-:S03]  /*1dc0*/  UIMAD UR6, UR5, UR6, UR4 ;  /* 0x00000006050672a4 */ /* 0x000fc6000f8e0204 */
[----:B------:R-:W-:Y:S02]  /*1dd0*/  ULDC.64 UR4, c[0x0][0x2c8] ;  /* 0x0000b20000047ab9 */ /* 0x000fe40000000a00 */
[----:B------:R-:W-:-:S06]  /*1de0*/  UIMAD.WIDE UR4, UR6, 0x4, UR4 ;  /* 0x00000004060478a5 */ /* 0x000fcc000f8e0204 */
[----:B---3--:R-:W-:Y:S01]  /*1df0*/  IMAD.U32 R2, RZ, RZ, UR4 ;  /* 0x00000004ff027e24 */ /* 0x008fe2000f8e00ff */
[----:B------:R-:W-:-:S05]  /*1e00*/  MOV R3, UR5 ;  /* 0x0000000500037c02 */ /* 0x000fca0008000f00 */
[----:B------:R-:W3:Y:S02]  /*1e10*/  LDG.E R2, desc[UR36][R2.64] ;  /* 0x0000002402027981 */ /* 0x000ee4000c1e1900 */
[----:B---3--:R-:W-:-:S05]  /*1e20*/  FADD.FTZ R4, R4, R2 ;  /* 0x0000000204047221 */ /* 0x008fca0000010000 */
[----:B------:R4:W-:Y:S02]  /*1e30*/  STL [R1], R4 ;  /* 0x0000000401007387 */ /* 0x0009e40000100800 */
.L_x_2751:
[----:B---3--:R-:W3:Y:S04]  /*1e40*/  LDL R2, [R1] ;  /* 0x0000000001027983 */ /* 0x008ee80000100800 */
[----:B---3--:R3:W-:Y:S02]  /*1e50*/  STS [R0], R2 ;  /* 0x0000000200007388 */ /* 0x0087e40000000800 */
.L_x_2750:
[----:B------:R-:W-:Y:S05]  /*1e60*/  WARPSYNC.ALL ;  /* 0x0000000000007948 */ /* 0x000fea0003800000 */
[----:B------:R-:W-:Y:S01]  /*1e70*/  R2UR UR4, R5 ;  /* 0x00000000050472ca */ /* 0x000fe200000e0000 */
[----:B---3--:R-:W-:Y:S01]  /*1e80*/  VIADD R0, R22, UR42 ;  /* 0x0000002a16007c36 */ /* 0x008fe20008000000 */
[----:B------:R-:W-:Y:S01]  /*1e90*/  ULDC UR6, c[0x0][0x280] ;  /* 0x0000a00000067ab9 */ /* 0x000fe20000000800 */
[----:B------:R-:W-:Y:S01]  /*1ea0*/  ULDC UR14, c[0x0][0x2a0] ;  /* 0x0000a800000e7ab9 */ /* 0x000fe20000000800 */
[----:B------:R-:W-:Y:S01]  /*1eb0*/  UIMAD UR6, UR44, UR6, UR46 ;  /* 0x000000062c0672a4 */ /* 0x000fe2000f8e022e */
[----:B------:R-:W-:Y:S01]  /*1ec0*/  BSSY B0, `(.L_x_2752) ;  /* 0x000041a000007945 */ /* 0x000fe20003800000 */
[----:B------:R-:W-:Y:S01]  /*1ed0*/  ULDC.64 UR10, c[0x0][0x258] ;  /* 0x00009600000a7ab9 */ /* 0x000fe20000000a00 */
[----:B------:R-:W-:Y:S01]  /*1ee0*/  ULDC.64 UR8, c[0x0][0x2b0] ;  /* 0x0000ac0000087ab9 */ /* 0x000fe20000000a00 */
[----:B------:R-:W-:Y:S01]  /*1ef0*/  UIMAD UR6, UR6, 0x50, URZ ;  /* 0x00000050060678a4 */ /* 0x000fe2000f8e023f */
[----:B------:R-:W-:Y:S01]  /*1f00*/  ULDC.64 UR16, c[0x0][0x2c8] ;  /* 0x0000b20000107ab9 */ /* 0x000fe20000000a00 */
[----:B------:R-:W-:-:S03]  /*1f10*/  ULDC.64 UR12, c[0x0][0x2d8] ;  /* 0x0000b600000c7ab9 */ /* 0x000fc60000000a00 */
[----:B------:R-:W-:-:S04]  /*1f20*/  UIADD3 UR4, UR4, 0x1f, URZ ;  /* 0x0000001f04047890 */ /* 0x000fc8000fffe03f */
[----:B------:R-:W-:-:S04]  /*1f30*/  USHF.R.S32.HI UR5, URZ, 0x1f, UR4 ;  /* 0x0000001f3f057899 */ /* 0x000fc80008011404 */
[----:B------:R-:W-:-:S04]  /*1f40*/  ULEA.HI UR5, UR5, UR4, URZ, 0x5 ;  /* 0x0000000405057291 */ /* 0x000fc8000f8f283f */
[----:B------:R-:W-:-:S04]  /*1f50*/  ULOP3.LUT UR5, UR5, 0xffffffe0, URZ, 0xc0, !UPT ;  /* 0xffffffe005057892 */ /* 0x000fc8000f8ec03f */
[----:B------:R-:W-:Y:S01]  /*1f60*/  UIADD3 UR7, UR42, UR5, URZ ;  /* 0x000000052a077290 */ /* 0x000fe2000fffe03f */
[----:B------:R-:W-:Y:S05]  /*1f70*/  BAR.SYNC.DEFER_BLOCKING 0x0 ;  /* 0x0000000000007b1d */ /* 0x000fea0000010000 */
[----:B------:R-:W-:-:S13]  /*1f80*/  ISETP.GE.AND P0, PT, R0, UR7, PT ;  /* 0x0000000700007c0c */ /* 0x000fda000bf06270 */
[----:B------:R-:W-:Y:S05]  /*1f90*/  @P0 BRA `(.L_x_2753) ;  /* 0x0000004000300947 */ /* 0x000fea0003800000 */
[----:B------:R-:W3:Y:S01]  /*1fa0*/  LDC R117, c[0x0][0x284] ;  /* 0x0000a100ff757b82 */ /* 0x000ee20000000800 */
[----:B------:R-:W-:Y:S01]  /*1fb0*/  LEA R116, R7, R116, 0x18 ;  /* 0x0000007407747211 */ /* 0x000fe200078ec0ff */
[----:B------:R-:W-:-:S04]  /*1fc0*/  ULDC UR4, c[0x0][0x298] ;  /* 0x0000a60000047ab9 */ /* 0x000fc80000000800 */
[----:B0-----:R-:W0:Y:S02]  /*1fd0*/  LDS.128 R12, [R116+0x40] ;  /* 0x00004000740c7984 */ /* 0x001e240000000c00 */
[----:B------:R-:W5:Y:S02]  /*1fe0*/  LDC R118, c[0x0][0x2c0] ;  /* 0x0000b000ff767b82 */ /* 0x000f640000000800 */
[----:B------:R-:W1:Y:S04]  /*1ff0*/  LDS.128 R8, [R116+0x50] ;  /* 0x0000500074087984 */ /* 0x000e680000000c00 */
[----:B----4-:R-:W4:Y:S04]  /*2000*/  LDS.128 R4, [R116+0x60] ;  /* 0x0000600074047984 */ /* 0x010f280000000c00 */
[----:B------:R-:W0:Y:S04]  /*2010*/  LDS.128 R248, [R116+0x70] ;  /* 0x0000700074f87984 */ /* 0x000e280000000c00 */
[----:B------:R-:W0:Y:S01]  /*2020*/  LDS.128 R112, [R116+0x80] ;  /* 0x0000800074707984 */ /* 0x000e220000000c00 */
[----:B---3--:R-:W-:-:S03]  /*2030*/  IABS R2, R117 ;  /* 0x0000007500027213 */ /* 0x008fc60000000000 */
[----:B------:R-:W3:Y:S02]  /*2040*/  LDS.128 R108, [R116+0x90] ;  /* 0x00009000746c7984 */ /* 0x000ee40000000c00 */
[----:B------:R-:W-:Y:S02]  /*2050*/  IMAD.MOV.U32 R120, RZ, RZ, R2 ;  /* 0x000000ffff787224 */ /* 0x000fe400078e0002 */
[----:B------:R-:W2:Y:S02]  /*2060*/  LDS.128 R104, [R116+0xa0] ;  /* 0x0000a00074687984 */ /* 0x000ea40000000c00 */
[----:B------:R-:W1:Y:S02]  /*2070*/  I2F.RP R2, R120 ;  /* 0x0000007800027306 */ /* 0x000e640000209400 */
[----:B------:R-:W2:Y:S04]  /*2080*/  LDS.128 R100, [R116+0xb0] ;  /* 0x0000b00074647984 */ /* 0x000ea80000000c00 */
[----:B------:R-:W2:Y:S04]  /*2090*/  LDS.128 R96, [R116+0xc0] ;  /* 0x0000c00074607984 */ /* 0x000ea80000000c00 */
[----:B------:R-:W2:Y:S04]  /*20a0*/  LDS.128 R92, [R116+0xd0] ;  /* 0x0000d000745c7984 */ /* 0x000ea80000000c00 */
[----:B0-----:R-:W-:Y:S01]  /*20b0*/  STL.64 [R1+0x28], R12 ;  /* 0x0000280c01007387 */ /* 0x001fe20000100a00 */
[----:B-1----:R-:W0:Y:S03]  /*20c0*/  MUFU.RCP R2, R2 ;  /* 0x0000000200027308 */ /* 0x002e260000001000 */
[----:B------:R-:W-:Y:S04]  /*20d0*/  STL.64 [R1+0x30], R14 ;  /* 0x0000300e01007387 */ /* 0x000fe80000100a00 */
[----:B------:R-:W-:Y:S04]  /*20e0*/  STL.64 [R1+0x18], R8 ;  /* 0x0000180801007387 */ /* 0x000fe80000100a00 */
[----:B------:R-:W-:Y:S04]  /*20f0*/  STL.64 [R1+0x20], R10 ;  /* 0x0000200a01007387 */ /* 0x000fe80000100a00 */
[----:B----4-:R-:W-:Y:S01]  /*2100*/  STL.64 [R1+0x8], R4 ;  /* 0x0000080401007387 */ /* 0x010fe20000100a00 */
[----:B0-----:R-:W-:-:S03]  /*2110*/  IADD3 R2, R2, 0xffffffe, RZ ;  /* 0x0ffffffe02027810 */ /* 0x001fc60007ffe0ff */
[----:B------:R-:W-:Y:S01]  /*2120*/  STL.64 [R1+0x10], R6 ;  /* 0x0000100601007387 */ /* 0x000fe20000100a00 */
[----:B------:R0:W1:Y:S03]  /*2130*/  F2I.FTZ.U32.TRUNC.NTZ R3, R2 ;  /* 0x0000000200037305 */ /* 0x000066000021f000 */
[----:B------:R-:W4:Y:S04]  /*2140*/  LDS.128 R88, [R116+0xe0] ;  /* 0x0000e00074587984 */ /* 0x000f280000000c00 */
[----:B------:R-:W2:Y:S04]  /*2150*/  LDS.128 R84, [R116+0xf0] ;  /* 0x0000f00074547984 */ /* 0x000ea80000000c00 */
[----:B------:R-:W2:Y:S01]  /*2160*/  LDS.128 R80, [R116+0x100] ;  /* 0x0001000074507984 */ /* 0x000ea20000000c00 */
[----:B0-----:R-:W-:-:S03]  /*2170*/  IMAD.MOV.U32 R2, RZ, RZ, RZ ;  /* 0x000000ffff027224 */ /* 0x001fc600078e00ff */
[----:B------:R-:W0:Y:S01]  /*2180*/  LDS.128 R76, [R116+0x110] ;  /* 0x00011000744c7984 */ /* 0x000e220000000c00 */
[----:B-1----:R-:W-:-:S03]  /*2190*/  IMAD.MOV R119, RZ, RZ, -R3 ;  /* 0x000000ffff777224 */ /* 0x002fc600078e0a03 */
[----:B------:R-:W1:Y:S01]  /*21a0*/  LDS.128 R72, [R116+0x120] ;  /* 0x0001200074487984 */ /* 0x000e620000000c00 */
[----:B------:R-:W-:-:S03]  /*21b0*/  IMAD R119, R119, R120, RZ ;  /* 0x0000007877777224 */ /* 0x000fc600078e02ff */
[----:B------:R-:W0:Y:S01]  /*21c0*/  LDS.128 R68, [R116+0x130] ;  /* 0x0001300074447984 */ /* 0x000e220000000c00 */
[----:B------:R-:W-:-:S03]  /*21d0*/  IMAD.HI.U32 R2, R3, R119, R2 ;  /* 0x0000007703027227 */ /* 0x000fc600078e0002 */
[----:B------:R-:W0:Y:S04]  /*21e0*/  LDS.128 R64, [R116+0x140] ;  /* 0x0001400074407984 */ /* 0x000e280000000c00 */
        /* <DEDUP_REMOVED lines=9> */
[----:B--2---:R-:W2:Y:S04]  /*2280*/  LDS.128 R24, [R116+0x1e0] ;  /* 0x0001e00074187984 */ /* 0x004ea80000000c00 */
[----:B------:R-:W0:Y:S04]  /*2290*/  LDS.128 R20, [R116+0x1f0] ;  /* 0x0001f00074147984 */ /* 0x000e280000000c00 */
[----:B------:R-:W0:Y:S04]  /*22a0*/  LDS.128 R16, [R116+0x200] ;  /* 0x0002000074107984 */ /* 0x000e280000000c00 */
[----:B------:R-:W0:Y:S04]  /*22b0*/  LDS.128 R12, [R116+0x210] ;  /* 0x00021000740c7984 */ /* 0x000e280000000c00 */
[----:B------:R-:W0:Y:S04]  /*22c0*/  LDS.128 R8, [R116+0x220] ;  /* 0x0002200074087984 */ /* 0x000e280000000c00 */
[----:B------:R-:W0:Y:S04]  /*22d0*/  LDS.128 R4, [R116+0x230] ;  /* 0x0002300074047984 */ /* 0x000e280000000c00 */
[----:B------:R5:W-:Y:S02]  /*22e0*/  STL [R1+0x4], R2 ;  /* 0x0000040201007387 */ /* 0x000be40000100800 */
[----:B-1-345:R-:W-:-:S07]  /*22f0*/  IADD3 R2, R118, UR4, RZ ;  /* 0x0000000476027c10 */ /* 0x03afce000fffe0ff */
.L_x_2820:
[----:B-1-3--:R-:W1:Y:S01]  /*2300*/  LDC R246, c[0x0][0x284] ;  /* 0x0000a100fff67b82 */ /* 0x00ae620000000800 */
[----:B------:R-:W-:Y:S01]  /*2310*/  ISETP.NE.U32.AND P0, PT, RZ, UR8, PT ;  /* 0x00000008ff007c0c */ /* 0x000fe2000bf05070 */
[----:B------:R-:W3:Y:S03]  /*2320*/  LDL R247, [R1+0x4] ;  /* 0x0000040001f77983 */ /* 0x000ee60000100800 */
[----:B------:R-:W-:-:S13]  /*2330*/  ISETP.NE.AND.EX P0, PT, RZ, UR9, PT, P0 ;  /* 0x00000009ff007c0c */ /* 0x000fda000bf05300 */
[----:B----4-:R-:W-:Y:S01]  /*2340*/  @P0 SHF.R.S32.HI R3, RZ, 0x1f, R0 ;  /* 0x0000001fff030819 */ /* 0x010fe20000011400 */
[----:B01----:R-:W-:-:S05]  /*2350*/  IMAD R244, R246, UR45, RZ ;  /* 0x0000002df6f47c24 */ /* 0x003fca000f8e02ff */
[--C-:B------:R-:W-:Y:S02]  /*2360*/  @P0 SHF.R.S32.HI R245, RZ, 0x1f, R244.reuse ;  /* 0x0000001ffff50819 */ /* 0x100fe400000114f4 */
[----:B------:R-:W-:-:S04]  /*2370*/  @P0 IADD3 R2, P1, P2, R0, UR8, R244 ;  /* 0x0000000800020c10 */ /* 0x000fc8000fa3e0f4 */
[----:B------:R-:W-:-:S05]  /*2380*/  @P0 IADD3.X R3, R3, UR9, R245, P1, P2 ;  /* 0x0000000903030c10 */ /* 0x000fca0008fe44f5 */
[----:B------:R-:W4:Y:S01]  /*2390*/  @P0 LDG.E.U8 R2, desc[UR36][R2.64] ;  /* 0x0000002402020981 */ /* 0x000f22000c1e1100 */
[----:B------:R-:W-:Y:S01]  /*23a0*/  IABS R245, R246 ;  /* 0x000000f600f57213 */ /* 0x000fe20000000000 */
[----:B------:R-:W-:Y:S01]  /*23b0*/  BSSY B1, `(.L_x_2754) ;  /* 0x000002a000017945 */ /* 0x000fe20003800000 */
[----:B------:R-:W-:Y:S02]  /*23c0*/  ISETP.NE.AND P2, PT, R246, RZ, PT ;  /* 0x000000fff600720c */ /* 0x000fe40003f45270 */
[----:B----4-:R-:W-:Y:S02]  /*23d0*/  ISETP.NE.AND P0, PT, R2, RZ, P0 ;  /* 0x000000ff0200720c */ /* 0x010fe40000705270 */
[----:B------:R-:W-:-:S05]  /*23e0*/  IABS R2, R0 ;  /* 0x0000000000027213 */ /* 0x000fca0000000000 */
[----:B---3--:R-:W-:Y:S02]  /*23f0*/  IMAD.HI.U32 R3, R247, R2, RZ ;  /* 0x00000002f7037227 */ /* 0x008fe400078e00ff */
[----:B------:R-:W1:Y:S02]  /*2400*/  LDC R247, c[0x0][0x284] ;  /* 0x0000a100fff77b82 */ /* 0x000e640000000800 */
[----:B------:R-:W-:-:S04]  /*2410*/  IMAD.MOV R3, RZ, RZ, -R3 ;  /* 0x000000ffff037224 */ /* 0x000fc800078e0a03 */
[----:B------:R-:W-:Y:S01]  /*2420*/  IMAD R2, R245, R3, R2 ;  /* 0x00000003f5027224 */ /* 0x000fe200078e0202 */
[----:B-1----:R-:W-:-:S04]  /*2430*/  IABS R247, R247 ;  /* 0x000000f700f77213 */ /* 0x002fc80000000000 */
[----:B------:R-:W-:-:S13]  /*2440*/  ISETP.GT.U32.AND P1, PT, R247, R2, PT ;  /* 0x00000002f700720c */ /* 0x000fda0003f24070 */
[----:B------:R-:W-:-:S05]  /*2450*/  @!P1 IMAD.IADD R2, R2, 0x1, -R245 ;  /* 0x0000000102029824 */ /* 0x000fca00078e0af5 */
[----:B------:R-:W-:-:S13]  /*2460*/  ISETP.GT.U32.AND P1, PT, R247, R2, PT ;  /* 0x00000002f700720c */ /* 0x000fda0003f24070 */
[----:B------:R-:W-:Y:S02]  /*2470*/  @!P1 IADD3 R2, R2, -R245, RZ ;  /* 0x800000f502029210 */ /* 0x000fe40007ffe0ff */
[----:B------:R-:W-:-:S13]  /*2480*/  ISETP.GE.AND P1, PT, R0, RZ, PT ;  /* 0x000000ff0000720c */ /* 0x000fda0003f26270 */
[----:B------:R-:W-:Y:S01]  /*2490*/  @!P1 IMAD.MOV R2, RZ, RZ, -R2 ;  /* 0x000000ffff029224 */ /* 0x000fe200078e0a02 */
[----:B------:R-:W-:-:S04]  /*24a0*/  @!P2 LOP3.LUT R2, RZ, R246, RZ, 0x33, !PT ;  /* 0x000000f6ff02a212 */ /* 0x000fc800078e33ff */
[----:B------:R-:W-:Y:S02]  /*24b0*/  SHF.R.S32.HI R245, RZ, 0x1f, R2 ;  /* 0x0000001ffff57819 */ /* 0x000fe40000011402 */
[----:B------:R-:W-:-:S04]  /*24c0*/  IADD3 R3, P1, R2, R244, RZ ;  /* 0x000000f402037210 */ /* 0x000fc80007f3e0ff */
[----:B------:R-:W-:Y:S02]  /*24d0*/  LEA.HI.X.SX32 R245, R244, R245, 0x1, P1 ;  /* 0x000000f5f4f57211 */ /* 0x000fe400008f0eff */
[----:B------:R-:W-:-:S04]  /*24e0*/  LEA R244, P1, R3, UR10, 0x2 ;  /* 0x0000000a03f47c11 */ /* 0x000fc8000f8210ff */
[----:B------:R-:W-:Y:S02]  /*24f0*/  LEA.HI.X R245, R3, UR11, R245, 0x2, P1 ;  /* 0x0000000b03f57c11 */ /* 0x000fe400088f14f5 */
[----:B------:R-:W-:-:S13]  /*2500*/  ISETP.GE.AND P1, PT, R0, UR40, PT ;  /* 0x0000002800007c0c */ /* 0x000fda000bf26270 */
[----:B-----5:R-:W-:Y:S05]  /*2510*/  @P1 BRA `(.L_x_2755) ;  /* 0x00000000004c1947 */ /* 0x020fea0003800000 */
[----:B------:R-:W1:Y:S01]  /*2520*/  LDC R247, c[0x0][0x284] ;  /* 0x0000a100fff77b82 */ /* 0x000e620000000800 */
[----:B------:R-:W-:Y:S02]  /*2530*/  IMAD.SHL.U32 R3, R2, 0x4, RZ ;  /* 0x0000000402037824 */ /* 0x000fe400078e00ff */
[----:B-1----:R-:W-:-:S05]  /*2540*/  IMAD R247, R247, 0x50, RZ ;  /* 0x00000050f7f77824 */ /* 0x002fca00078e02ff */
[----:B------:R-:W-:-:S13]  /*2550*/  ISETP.GE.AND P2, PT, R3, R247, PT ;  /* 0x000000f70300720c */ /* 0x000fda0003f46270 */
[----:B------:R-:W3:Y:S01]  /*2560*/  @!P2 LDG.E R118, desc[UR36][R244.64] ;  /* 0x00000024f476a981 */ /* 0x000ee2000c1e1900 */
[----:B------:R-:W3:Y:S02]  /*2570*/  @!P2 LDC R116, c[0x0][0x288] ;  /* 0x0000a200ff74ab82 */ /* 0x000ee40000000800 */
[----:B---3--:R-:W-:-:S06]  /*2580*/  @!P2 IMAD R118, R118, R116, RZ ;  /* 0x000000747676a224 */ /* 0x008fcc00078e02ff */
[----:B------:R-:W1:Y:S01]  /*2590*/  @!P2 LDC.64 R116, c[0x0][0x248] ;  /* 0x00009200ff74ab82 */ /* 0x000e620000000a00 */
[----:B------:R-:W-:-:S04]  /*25a0*/  @!P2 IMAD R118, R118, 0x50, RZ ;  /* 0x000000507676a824 */ /* 0x000fc800078e02ff */
[----:B------:R-:W-:Y:S02]  /*25b0*/  @!P2 IMAD R118, R118, R246, R3 ;  /* 0x000000f67676a224 */ /* 0x000fe400078e0203 */
[----:B------:R-:W-:-:S05]  /*25c0*/  @!P2 IMAD R3, R246, UR6, RZ ;  /* 0x00000006f603ac24 */ /* 0x000fca000f8e02ff */
        /* <DEDUP_REMOVED lines=8> */
.L_x_2755:
[----:B------:R-:W-:Y:S05]  /*2650*/  BSYNC B1 ;  /* 0x0000000000017941 */ /* 0x000fea0003800000 */
.L_x_2754:
[----:B-1----:R-:W1:Y:S01]  /*2660*/  LDC R246, c[0x0][0x284] ;  /* 0x0000a100fff67b82 */ /* 0x002e620000000800 */
[----:B------:R-:W-:Y:S01]  /*2670*/  BSSY B1, `(.L_x_2756) ;  /* 0x0000016000017945 */ /* 0x000fe20003800000 */
[----:B-1----:R-:W-:-:S03]  /*2680*/  IADD3 R3, R2, R246, RZ ;  /* 0x000000f602037210 */ /* 0x002fc60007ffe0ff */
[----:B------:R-:W-:Y:S05]  /*2690*/  @P1 BRA `(.L_x_2757) ;  /* 0x00000000004c1947 */ /* 0x000fea0003800000 */
        /* <DEDUP_REMOVED lines=10> */
[----:B------:R-:W-:-:S03]  /*2740*/  @!P2 IMAD R123, R246, UR6, RZ ;  /* 0x00000006f67bac24 */ /* 0x000fc6000f8e02ff */
        /* <DEDUP_REMOVED lines=8> */
.L_x_2757:
[----:B------:R-:W-:Y:S05]  /*27d0*/  BSYNC B1 ;  /* 0x0000000000017941 */ /* 0x000fea0003800000 */
.L_x_2756:
[----:B-1----:R-:W1:Y:S01]  /*27e0*/  LDC R246, c[0x0][0x284] ;  /* 0x0000a100fff67b82 */ /* 0x002e620000000800 */
[----:B------:R-:W-:Y:S01]  /*27f0*/  BSSY B1, `(.L_x_2758) ;  /* 0x0000016000017945 */ /* 0x000fe20003800000 */
[----:B-1----:R-:W-:-:S03]  /*2800*/  IMAD.IADD R3, R3, 0x1, R246 ;  /* 0x0000000103037824 */ /* 0x002fc600078e02f6 */
[----:B------:R-:W-:Y:S05]  /*2810*/  @P1 BRA `(.L_x_2759) ;  /* 0x00000000004c1947 */ /* 0x000fea0003800000 */
[----:B------:R-:W1:Y:S01]  /*2820*/  LDC R247, c[0x0][0x284] ;  /* 0x0000a100fff77b82 */ /* 0x000e620000000800 */
[----:B------:R-:W-:Y:S01]  /*2830*/  SHF.L.U32 R126, R3, 0x2, RZ ;  /* 0x00000002037e7819 */ /* 0x000fe200000006ff */
        /* <DEDUP_REMOVED lines=17> */
.L_x_2759:
[----:B------:R-:W-:Y:S05]  /*2950*/  BSYNC B1 ;  /* 0x0000000000017941 */ /* 0x000fea0003800000 */
.L_x_2758:
[----:B------:R-:W-:Y:S04]  /*2960*/  BSSY B1, `(.L_x_2760) ;  /* 0x0000017000017945 */ /* 0x000fe80003800000 */
[----:B------:R-:W-:Y:S05]  /*2970*/  @P1 BRA `(.L_x_2761) ;  /* 0x0000000000541947 */ /* 0x000fea0003800000 */
[----:B-1----:R-:W1:Y:S08]  /*2980*/  LDC R246, c[0x0][0x284] ;  /* 0x0000a100fff67b82 */ /* 0x002e700000000800 */
[----:B------:R-:W3:Y:S01]  /*2990*/  LDC R247, c[0x0][0x284] ;  /* 0x0000a100fff77b82 */ /* 0x000ee20000000800 */
[----:B-1----:R-:W-:-:S04]  /*29a0*/  IMAD.IADD R3, R3, 0x1, R246 ;  /* 0x0000000103037824 */ /* 0x002fc800078e02f6 */
[----:B------:R-:W-:Y:S02]  /*29b0*/  IMAD.SHL.U32 R3, R3, 0x4, RZ ;  /* 0x0000000403037824 */ /* 0x000fe400078e00ff */
[----:B---3--:R-:W-:-:S05]  /*29c0*/  IMAD R247, R247, 0x50, RZ ;  /* 0x00000050f7f77824 */ /* 0x008fca00078e02ff */
        /* <DEDUP_REMOVED lines=16> */
.L_x_2761:
[----:B------:R-:W-:Y:S05]  /*2ad0*/  BSYNC B1 ;  /* 0x0000000000017941 */ /* 0x000fea0003800000 */
.L_x_2760:
[----:B-1-3--:R-:W1:Y:S01]  /*2ae0*/  LDC R246, c[0x0][0x284] ;  /* 0x0000a100fff67b82 */ /* 0x00ae620000000800 */
[----:B------:R-:W-:Y:S01]  /*2af0*/  BSSY B1, `(.L_x_2762) ;  /* 0x0000016000017945 */ /* 0x000fe20003800000 */
[----:B-1----:R-:W-:-:S03]  /*2b00*/  LEA R3, R246, R2, 0x2 ;  /* 0x00000002f6037211 */ /* 0x002fc600078e10ff */
        /* <DEDUP_REMOVED lines=20> */
.L_x_2763:
[----:B------:R-:W-:Y:S05]  /*2c50*/  BSYNC B1 ;  /* 0x0000000000017941 */ /* 0x000fea0003800000 */
.L_x_2762:
        /* <DEDUP_REMOVED lines=23> */
.L_x_2765:
[----:B------:R-:W-:Y:S05]  /*2dd0*/  BSYNC B1 ;  /* 0x0000000000017941 */ /* 0x000fea0003800000 */
.L_x_2764:
        /* <DEDUP_REMOVED lines=23> */
.L_x_2767:
[----:B------:R-:W-:Y:S05]  /*2f50*/  BSYNC B1 ;  /* 0x0000000000017941 */ /* 0x000fea0003800000 */
.L_x_2766:
[----:B-1-3--:R-:W1:Y:S01]  /*2f60*/  LDC R246, c[0x0][0x284] ;  /* 0x0000a100fff67b82 */ /* 0x00ae620000000800 */
[----:B------:R-:W-:Y:S01]  /*2f70*/  BSSY B1, `(.L_x_2768) ;  /* 0x0000016000017945 */ /* 0x000fe20003800000 */
[----:B-1----:R-:W-:-:S03]  /*2f80*/  IMAD R3, R246, 0x7, R2 ;  /* 0x00000007f6037824 */ /* 0x002fc600078e0202 */
        /* <DEDUP_REMOVED lines=20> */
.L_x_2769:
[----:B------:R-:W-:Y:S05]  /*30d0*/  BSYNC B1 ;  /* 0x0000000000017941 */ /* 0x000fea0003800000 */
.L_x_2768:
[----:B-1----:R-:W1:Y:S01]  /*30e0*/  LDC R246, c[0x0][0x284] ;  /* 0x0000a100fff67b82 */ /* 0x002e620000000800 */
[----:B------:R-:W-:Y:S01]  /*30f0*/  BSSY B1, `(.L_x_2770) ;  /* 0x0000016000017945 */ /* 0x000fe20003800000 */
[----:B-1----:R-:W-:-:S03]  /*3100*/  IMAD.IADD R3, R3, 0x1, R246 ;  /* 0x0000000103037824 */ /* 0x002fc600078e02f6 */
        /* <DEDUP_REMOVED lines=20> */
.L_x_2771:
[----:B------:R-:W-:Y:S05]  /*3250*/  BSYNC B1 ;  /* 0x0000000000017941 */ /* 0x000fea0003800000 */
.L_x_2770:
[----:B------:R-:W-:Y:S04]  /*3260*/  BSSY B1, `(.L_x_2772) ;  /* 0x0000017000017945 */ /* 0x000fe80003800000 */
[----:B------:R-:W-:Y:S05]  /*3270*/  @P1 BRA `(.L_x_2773) ;  /* 0x0000000000541947 */ /* 0x000fea0003800000 */
[----:B-1----:R-:W1:Y:S08]  /*3280*/  LDC R246, c[0x0][0x284] ;  /* 0x0000a100fff67b82 */ /* 0x002e700000000800 */
[----:B------:R-:W3:Y:S01]  /*3290*/  LDC R247, c[0x0][0x284] ;  /* 0x0000a100fff77b82 */ /* 0x000ee20000000800 */
[----:B-1----:R-:W-:-:S05]  /*32a0*/  IADD3 R3, R3, R246, RZ ;  /* 0x000000f603037210 */ /* 0x002fca0007ffe0ff */
        /* <DEDUP_REMOVED lines=18> */
.L_x_2773:
[----:B------:R-:W-:Y:S05]  /*33d0*/  BSYNC B1 ;  /* 0x0000000000017941 */ /* 0x000fea0003800000 */
.L_x_2772:
[----:B-1-3--:R-:W1:Y:S01]  /*33e0*/  LDC R246, c[0x0][0x284] ;  /* 0x0000a100fff67b82 */ /* 0x00ae620000000800 */
[----:B------:R-:W-:Y:S01]  /*33f0*/  BSSY B1, `(.L_x_2774) ;  /* 0x0000016000017945 */ /* 0x000fe20003800000 */
[----:B-1----:R-:W-:-:S03]  /*3400*/  IMAD R3, R246, 0xa, R2 ;  /* 0x0000000af6037824 */ /* 0x002fc600078e0202 */
        /* <DEDUP_REMOVED lines=20> */
.L_x_2775:
[----:B------:R-:W-:Y:S05]  /*3550*/  BSYNC B1 ;  /* 0x0000000000017941 */ /* 0x000fea0003800000 */
.L_x_2774:
        /* <DEDUP_REMOVED lines=23> */
.L_x_2777:
[----:B------:R-:W-:Y:S05]  /*36d0*/  BSYNC B1 ;  /* 0x0000000000017941 */ /* 0x000fea0003800000 */
.L_x_2776:
[----:B------:R-:W-:Y:S04]  /*36e0*/  BSSY B1, `(.L_x_2778) ;  /* 0x0000017000017945 */ /* 0x000fe80003800000 */
[----:B------:R-:W-:Y:S05]  /*36f0*/  @P1 BRA `(.L_x_2779) ;  /* 0x0000000000541947 */ /* 0x000fea0003800000 */
[----:B-1----:R-:W1:Y:S08]  /*3700*/  LDC R246, c[0x0][0x284] ;  /* 0x0000a100fff67b82 */ /* 0x002e700000000800 */
[----:B------:R-:W3:Y:S01]  /*3710*/  LDC R247, c[0x0][0x284] ;  /* 0x0000a100fff77b82 */ /* 0x000ee20000000800 */
[----:B-1----:R-:W-:-:S05]  /*3720*/  IMAD.IADD R3, R3, 0x1, R246 ;  /* 0x0000000103037824 */ /* 0x002fca00078e02f6 */
[----:B------:R-:W-:Y:S01]  /*3730*/  SHF.L.U32 R3, R3, 0x2, RZ ;  /* 0x0000000203037819 */ /* 0x000fe200000006ff */
        /* <DEDUP_REMOVED lines=17> */
.L_x_2779:
[----:B------:R-:W-:Y:S05]  /*3850*/  BSYNC B1 ;  /* 0x0000000000017941 */ /* 0x000fea0003800000 */
.L_x_2778:
        /* <DEDUP_REMOVED lines=23> */
.L_x_2781:
[----:B------:R-:W-:Y:S05]  /*39d0*/  BSYNC B1 ;  /* 0x0000000000017941 */ /* 0x000fea0003800000 */
.L_x_2780:
        /* <DEDUP_REMOVED lines=23> */
.L_x_2783:
[----:B------:R-:W-:Y:S05]  /*3b50*/  BSYNC B1 ;  /* 0x0000000000017941 */ /* 0x000fea0003800000 */
.L_x_2782:
        /* <DEDUP_REMOVED lines=23> */
.L_x_2785:
[----:B------:R-:W-:Y:S05]  /*3cd0*/  BSYNC B1 ;  /* 0x0000000000017941 */ /* 0x000fea0003800000 */
.L_x_2784:
        /* <DEDUP_REMOVED lines=23> */
.L_x_2787:
[----:B------:R-:W-:Y:S05]  /*3e50*/  BSYNC B1 ;  /* 0x0000000000017941 */ /* 0x000fea0003800000 */
.L_x_2786:
        /* <DEDUP_REMOVED lines=23> */
.L_x_2789:
[----:B------:R-:W-:Y:S05]  /*3fd0*/  BSYNC B1 ;  /* 0x0000000000017941 */ /* 0x000fea0003800000 */
.L_x_2788:
        /* <DEDUP_REMOVED lines=23> */
.L_x_2791:
[----:B------:R-:W-:Y:S05]  /*4150*/  BSYNC B1 ;  /* 0x0000000000017941 */ /* 0x000fea0003800000 */
.L_x_2790:
        /* <DEDUP_REMOVED lines=23> */
.L_x_2793:
[----:B------:R-:W-:Y:S05]  /*42d0*/  BSYNC B1 ;  /* 0x0000000000017941 */ /* 0x000fea0003800000 */
.L_x_2792:
        /* <DEDUP_REMOVED lines=23> */
.L_x_2795:
[----:B------:R-:W-:Y:S05]  /*4450*/  BSYNC B1 ;  /* 0x0000000000017941 */ /* 0x000fea0003800000 */
.L_x_2794:
        /* <DEDUP_REMOVED lines=23> */
.L_x_2797:
[----:B------:R-:W-:Y:S05]  /*45d0*/  BSYNC B1 ;  /* 0x0000000000017941 */ /* 0x000fea0003800000 */
.L_x_2796:
        /* <DEDUP_REMOVED lines=23> */
.L_x_2799:
[----:B------:R-:W-:Y:S05]  /*4750*/  BSYNC B1 ;  /* 0x0000000000017941 */ /* 0x000fea0003800000 */
.L_x_2798:
        /* <DEDUP_REMOVED lines=23> */
.L_x_2801:
[----:B------:R-:W-:Y:S05]  /*48d0*/  BSYNC B1 ;  /* 0x0000000000017941 */ /* 0x000fea0003800000 */
.L_x_2800:
        /* <DEDUP_REMOVED lines=23> */
.L_x_2803:
[----:B------:R-:W-:Y:S05]  /*4a50*/  BSYNC B1 ;  /* 0x0000000000017941 */ /* 0x000fea0003800000 */
.L_x_2802:
        /* <DEDUP_REMOVED lines=23> */
.L_x_2805:
[----:B------:R-:W-:Y:S05]  /*4bd0*/  BSYNC B1 ;  /* 0x0000000000017941 */ /* 0x000fea0003800000 */
.L_x_2804:
        /* <DEDUP_REMOVED lines=23> */
.L_x_2807:
[----:B------:R-:W-:Y:S05]  /*4d50*/  BSYNC B1 ;  /* 0x0000000000017941 */ /* 0x000fea0003800000 */
.L_x_2806:
        /* <DEDUP_REMOVED lines=23> */
.L_x_2809:
[----:B------:R-:W-:Y:S05]  /*4ed0*/  BSYNC B1 ;  /* 0x0000000000017941 */ /* 0x000fea0003800000 */
.L_x_2808:
        /* <DEDUP_REMOVED lines=23> */
.L_x_2811:
[----:B------:R-:W-:Y:S05]  /*5050*/  BSYNC B1 ;  /* 0x0000000000017941 */ /* 0x000fea0003800000 */
.L_x_2810:
        /* <DEDUP_REMOVED lines=23> */
.L_x_2813:
[----:B------:R-:W-:Y:S05]  /*51d0*/  BSYNC B1 ;  /* 0x0000000000017941 */ /* 0x000fea0003800000 */
.L_x_2812:
        /* <DEDUP_REMOVED lines=23> */
.L_x_2815:
[----:B------:R-:W-:Y:S05]  /*5350*/  BSYNC B1 ;  /* 0x0000000000017941 */ /* 0x000fea0003800000 */
.L_x_2814:
[----:B------:R-:W-:Y:S04]  /*5360*/  BSSY B1, `(.L_x_2816) ;  /* 0x0000017000017945 */ /* 0x000fe80003800000 */
[----:B------:R-:W-:Y:S05]  /*5370*/  @P1 BRA `(.L_x_2817) ;  /* 0x0000000000541947 */ /* 0x000fea0003800000 */
[----:B-1-3--:R-:W1:Y:S08]  /*5380*/  LDC R246, c[0x0][0x284] ;  /* 0x0000a100fff67b82 */ /* 0x00ae700000000800 */
[----:B------:R-:W3:Y:S01]  /*5390*/  LDC R3, c[0x0][0x284] ;  /* 0x0000a100ff037b82 */ /* 0x000ee20000000800 */
[----:B-1----:R-:W-:-:S04]  /*53a0*/  IMAD R2, R246, 0x1f, R2 ;  /* 0x0000001ff6027824 */ /* 0x002fc800078e0202 */
        /* <DEDUP_REMOVED lines=18> */
.L_x_2817:
[----:B------:R-:W-:Y:S05]  /*54d0*/  BSYNC B1 ;  /* 0x0000000000017941 */ /* 0x000fea0003800000 */
.L_x_2816:
[----:B------:R-:W-:Y:S04]  /*54e0*/  BSSY B1, `(.L_x_2818) ;  /* 0x00000b4000017945 */ /* 0x000fe80003800000 */
[----:B------:R-:W-:Y:S05]  /*54f0*/  @P1 BRA `(.L_x_2819) ;  /* 0x0000000800c81947 */ /* 0x000fea0003800000 */
[----:B----4-:R-:W4:Y:S04]  /*5500*/  LDL R3, [R1+0x18] ;  /* 0x0000180001037983 */ /* 0x010f280000100800 */
[----:B------:R-:W2:Y:S04]  /*5510*/  LDL R2, [R1+0x1c] ;  /* 0x00001c0001027983 */ /* 0x000ea80000100800 */
[----:B-1-3--:R-:W3:Y:S04]  /*5520*/  LDL R247, [R1+0x28] ;  /* 0x0000280001f77983 */ /* 0x00aee80000100800 */
[----:B------:R-:W3:Y:S04]  /*5530*/  LDL R246, [R1+0x2c] ;  /* 0x00002c0001f67983 */ /* 0x000ee80000100800 */
[----:B------:R-:W3:Y:S04]  /*5540*/  LDL R245, [R1+0x8] ;  /* 0x0000080001f57983 */ /* 0x000ee80000100800 */
[----:B------:R-:W3:Y:S01]  /*5550*/  LDL R244, [R1+0xc] ;  /* 0x00000c0001f47983 */ /* 0x000ee20000100800 */
[----:B------:R-:W-:Y:S01]  /*5560*/  UISETP.NE.U32.AND UP0, UPT, UR16, URZ, UPT ;  /* 0x0000003f1000728c */ /* 0x000fe2000bf05070 */
[----:B------:R-:W-:Y:S01]  /*5570*/  ULDC UR15, c[0x0][0x298] ;  /* 0x0000a600000f7ab9 */ /* 0x000fe20000000800 */
[----:B----45:R-:W-:Y:S01]  /*5580*/  FMUL.FTZ R3, R3, R120 ;  /* 0x0000007803037220 */ /* 0x030fe20000410000 */
[----:B--2---:R-:W-:-:S03]  /*5590*/  FMUL.FTZ R2, R2, R121 ;  /* 0x0000007902027220 */ /* 0x004fc60000410000 */
[----:B---3--:R-:W-:Y:S01]  /*55a0*/  FFMA.FTZ R3, R247, R116, R3 ;  /* 0x00000074f7037223 */ /* 0x008fe20000010003 */
[----:B------:R-:W-:Y:S02]  /*55b0*/  FFMA.FTZ R2, R246, R117, R2 ;  /* 0x00000075f6027223 */ /* 0x000fe40000010002 */
[----:B------:R-:W2:Y:S01]  /*55c0*/  LDL R246, [R1+0x20] ;  /* 0x0000200001f67983 */ /* 0x000ea20000100800 */
[----:B------:R-:W-:-:S03]  /*55d0*/  FFMA.FTZ R3, R245, R124, R3 ;  /* 0x0000007cf5037223 */ /* 0x000fc60000010003 */
[----:B------:R-:W3:Y:S01]  /*55e0*/  LDL R245, [R1+0x30] ;  /* 0x0000300001f57983 */ /* 0x000ee20000100800 */
[----:B------:R-:W-:-:S03]  /*55f0*/  FFMA.FTZ R2, R244, R125, R2 ;  /* 0x0000007df4027223 */ /* 0x000fc60000010002 */
[----:B------:R-:W4:Y:S01]  /*5600*/  LDL R244, [R1+0x10] ;  /* 0x0000100001f47983 */ /* 0x000f220000100800 */
        /* <DEDUP_REMOVED lines=20> */
[----:B0-----:R-:W-:Y:S01]  /*5750*/  FFMA.FTZ R3, R76, R168, R3 ;  /* 0x000000a84c037223 */ /* 0x001fe20000010003 */
        /* <DEDUP_REMOVED lines=38> */
[----:B--2---:R-:W-:Y:S02]  /*59c0*/  FMUL.FTZ R3, R246, R122 ;  /* 0x0000007af6037220 */ /* 0x004fe40000410000 */
[----:B------:R-:W2:Y:S02]  /*59d0*/  LDL R246, [R1+0x24] ;  /* 0x0000240001f67983 */ /* 0x000ea40000100800 */
[----:B---3--:R-:W-:Y:S02]  /*59e0*/  FFMA.FTZ R3, R245, R118, R3 ;  /* 0x00000076f5037223 */ /* 0x008fe40000010003 */
[----:B------:R-:W3:Y:S02]  /*59f0*/  LDL R245, [R1+0x34] ;  /* 0x0000340001f57983 */ /* 0x000ee40000100800 */
[----:B----4-:R-:W-:Y:S02]  /*5a00*/  FFMA.FTZ R3, R244, R126, R3 ;  /* 0x0000007ef4037223 */ /* 0x010fe40000010003 */
[----:B------:R-:W4:Y:S02]  /*5a10*/  LDL R244, [R1+0x14] ;  /* 0x0000140001f47983 */ /* 0x000f240000100800 */
        /* <DEDUP_REMOVED lines=29> */
[----:B------:R-:W-:Y:S01]  /*5bf0*/  FADD.FTZ R2, R3, R2 ;  /* 0x0000000203027221 */ /* 0x000fe20000010000 */
[----:B------:R-:W-:-:S06]  /*5c00*/  UISETP.NE.AND.EX UP0, UPT, UR17, URZ, UPT, UP0 ;  /* 0x0000003f1100728c */ /* 0x000fcc000bf05300 */
[----:B------:R-:W-:-:S05]  /*5c10*/  PLOP3.LUT P1, PT, PT, PT, UP0, 0x80, 0x0 ;  /* 0x000000000000781c */ /* 0x000fca0003f2f008 */
[----:B------:R-:W-:Y:S02]  /*5c20*/  @UP0 ULDC UR5, c[0x0][0x2d0] ;  /* 0x0000b40000050ab9 */ /* 0x000fe40000000800 */
[----:B------:R-:W-:Y:S01]  /*5c30*/  @UP0 UIMAD UR4, UR46, UR5, UR40 ;  /* 0x000000052e0402a4 */ /* 0x000fe2000f8e0228 */
[----:B--2---:R-:W-:Y:S02]  /*5c40*/  FMUL.FTZ R3, R246, R123 ;  /* 0x0000007bf6037220 */ /* 0x004fe40000410000 */
[----:B------:R-:W0:Y:S02]  /*5c50*/  LDC R246, c[0x0][0x2c0] ;  /* 0x0000b000fff67b82 */ /* 0x000e240000000800 */
[----:B---3--:R-:W-:Y:S02]  /*5c60*/  FFMA.FTZ R3, R245, R119, R3 ;  /* 0x00000077f5037223 */ /* 0x008fe40000010003 */
[----:B------:R-:W2:Y:S02]  /*5c70*/  LDL R245, [R1] ;  /* 0x0000000001f57983 */ /* 0x000ea40000100800 */
[----:B----4-:R-:W-:-:S04]  /*5c80*/  FFMA.FTZ R3, R244, R127, R3 ;  /* 0x0000007ff4037223 */ /* 0x010fc80000010003 */
        /* <DEDUP_REMOVED lines=30> */
[----:B------:R-:W-:Y:S01]  /*5e70*/  MOV R2, UR4 ;  /* 0x0000000400027c02 */ /* 0x000fe20008000f00 */
[----:B------:R-:W-:-:S04]  /*5e80*/  IMAD.MOV.U32 R3, RZ, RZ, 0x4 ;  /* 0x00000004ff037424 */ /* 0x000fc800078e00ff */
[----:B------:R-:W-:Y:S01]  /*5e90*/  @P1 IMAD R2, R2, UR5, R0 ;  /* 0x0000000502021c24 */ /* 0x000fe2000f8e0200 */
[----:B------:R-:W-:-:S03]  /*5ea0*/  @UP0 ULDC.64 UR4, c[0x0][0x2c8] ;  /* 0x0000b20000040ab9 */ /* 0x000fc60000000a00 */
[----:B------:R-:W-:-:S06]  /*5eb0*/  @P1 IMAD.WIDE R2, R2, R3, UR4 ;  /* 0x0000000402021e25 */ /* 0x000fcc000f8e0203 */
[----:B------:R1:W3:Y:S01]  /*5ec0*/  @P1 LDG.E R2, desc[UR36][R2.64] ;  /* 0x0000002402021981 */ /* 0x0002e2000c1e1900 */
[----:B------:R-:W-:-:S04]  /*5ed0*/  UISETP.NE.U32.AND UP0, UPT, UR12, URZ, UPT ;  /* 0x0000003f0c00728c */ /* 0x000fc8000bf05070 */
[----:B------:R-:W-:Y:S01]  /*5ee0*/  UISETP.NE.AND.EX UP0, UPT, UR13, URZ, UPT, UP0 ;  /* 0x0000003f0d00728c */ /* 0x000fe2000bf05300 */
[----:B------:R-:W-:-:S05]  /*5ef0*/  FMUL.FTZ R244, R244, UR14 ;  /* 0x0000000ef4f47c20 */ /* 0x000fca0008410000 */
[----:B------:R-:W-:-:S05]  /*5f00*/  PLOP3.LUT P2, PT, PT, PT, UP0, 0x80, 0x0 ;  /* 0x000000000000781c */ /* 0x000fca0003f4f008 */
[----:B------:R-:W-:Y:S02]  /*5f10*/  @UP0 ULDC.64 UR4, c[0x0][0x2d8] ;  /* 0x0000b60000040ab9 */ /* 0x000fe40000000a00 */
[----:B------:R-:W-:-:S06]  /*5f20*/  @UP0 UIMAD.WIDE UR4, UR46, 0x4, UR4 ;  /* 0x000000042e0408a5 */ /* 0x000fcc000f8e0204 */
[----:B-1----:R-:W-:Y:S02]  /*5f30*/  IMAD.U32 R3, RZ, RZ, UR5 ;  /* 0x00000005ff037e24 */ /* 0x002fe4000f8e00ff */
[----:B---3--:R-:W-:Y:S01]  /*5f40*/  @P1 FADD.FTZ R244, R244, R2 ;  /* 0x00000002f4f41221 */ /* 0x008fe20000010000 */
[----:B------:R-:W-:-:S06]  /*5f50*/  MOV R2, UR4 ;  /* 0x0000000400027c02 */ /* 0x000fcc0008000f00 */
[----:B------:R1:W3:Y:S01]  /*5f60*/  @P2 LDG.E R2, desc[UR36][R2.64] ;  /* 0x0000002402022981 */ /* 0x0002e2000c1e1900 */
[----:B0-----:R-:W-:-:S05]  /*5f70*/  VIADD R246, R246, UR15 ;  /* 0x0000000ff6f67c36 */ /* 0x001fca0008000000 */
[----:B------:R-:W-:-:S04]  /*5f80*/  @P2 ISETP.GE.AND P1, PT, R0, R246, PT ;  /* 0x000000f60000220c */ /* 0x000fc80003f26270 */
[----:B-1----:R-:W-:-:S04]  /*5f90*/  @P2 SEL R3, RZ, UR39, P1 ;  /* 0x00000027ff032c07 */ /* 0x002fc80008800000 */
[----:B------:R-:W-:-:S04]  /*5fa0*/  @P2 IADD3 R3, R3, -UR40, R0 ;  /* 0x8000002803032c10 */ /* 0x000fc8000fffe000 */
[----:B------:R-:W-:-:S05]  /*5fb0*/  @P2 I2FP.F32.S32 R3, R3 ;  /* 0x0000000300032245 */ /* 0x000fca0000201400 */
[----:B---3--:R-:W-:Y:S01]  /*5fc0*/  @P2 FFMA.FTZ R244, R3, R2, R244 ;  /* 0x0000000203f42223 */ /* 0x008fe200000100f4 */
[----:B------:R-:W-:-:S04]  /*5fd0*/  VIADD R2, R0, -UR42 ;  /* 0x8000002a00027c36 */ /* 0x000fc80008000000 */
[----:B--2---:R-:W-:Y:S02]  /*5fe0*/  @!P0 FMNMX.FTZ R245, R245, R244, !PT ;  /* 0x000000f4f5f58209 */ /* 0x004fe40007810000 */
[----:B------:R-:W-:-:S03]  /*5ff0*/  LEA R2, R2, R252, 0x2 ;  /* 0x000000fc02027211 */ /* 0x000fc600078e10ff */
[----:B------:R0:W-:Y:S04]  /*6000*/  @!P0 STL [R1], R245 ;  /* 0x000000f501008387 */ /* 0x0001e80000100800 */
[----:B------:R0:W-:Y:S02]  /*6010*/  STS [R2], R244 ;  /* 0x000000f402007388 */ /* 0x0001e40000000800 */
.L_x_2819:
[----:B------:R-:W-:Y:S05]  /*6020*/  BSYNC B1 ;  /* 0x0000000000017941 */ /* 0x000fea0003800000 */
.L_x_2818:
[----:B------:R-:W-:-:S05]  /*6030*/  VIADD R0, R0, 0x100 ;  /* 0x0000010000007836 */ /* 0x000fca0000000000 */
[----:B------:R-:W-:-:S13]  /*6040*/  ISETP.GE.AND P0, PT, R0, UR7, PT ;  /* 0x0000000700007c0c */ /* 0x000fda000bf06270 */
[----:B------:R-:W-:Y:S05]  /*6050*/  @!P0 BRA `(.L_x_2820) ;  /* 0xffffffc000a88947 */ /* 0x000fea000383ffff */
.L_x_2753:
[----:B------:R-:W-:Y:S05]  /*6060*/  BSYNC B0 ;  /* 0x0000000000007941 */ /* 0x000fea0003800000 */
.L_x_2752:
[----:B0---4-:R-:W4:Y:S01]  /*6070*/  LDL.LU R2, [R1] ;  /* 0x0000000001027983 */ /* 0x011f220000300800 */
[----:B------:R-:W-:Y:S01]  /*6080*/  ULDC UR7, c[0x0][0x284] ;  /* 0x0000a10000077ab9 */ /* 0x000fe20000000800 */
[----:B------:R-:W-:Y:S01]  /*6090*/  ULDC.64 UR8, c[0x0][0x2b0] ;  /* 0x0000ac0000087ab9 */ /* 0x000fe20000000a00 */
[----:B------:R-:W-:Y:S01]  /*60a0*/  BSSY B0, `(.L_x_2821) ;  /* 0x0000047000007945 */ /* 0x000fe20003800000 */
[----:B------:R-:W0:Y:S02]  /*60b0*/  S2R R9, SR_TID.X ;  /* 0x0000000000097919 */ /* 0x000e240000002100 */
[----:B0-----:R-:W-:-:S04]  /*60c0*/  SHF.R.S32.HI R4, RZ, 0x1f, R9 ;  /* 0x0000001fff047819 */ /* 0x001fc80000011409 */
[----:B------:R-:W-:-:S04]  /*60d0*/  LEA.HI R4, R4, R9, RZ, 0x5 ;  /* 0x0000000904047211 */ /* 0x000fc800078f28ff */
[----:B------:R-:W-:-:S05]  /*60e0*/  LOP3.LUT R5, R4, 0xffffffe0, RZ, 0xc0, !PT ;  /* 0xffffffe004057812 */ /* 0x000fca00078ec0ff */
[----:B------:R-:W-:-:S05]  /*60f0*/  IMAD.IADD R6, R9, 0x1, -R5 ;  /* 0x0000000109067824 */ /* 0x000fca00078e0a05 */
[C---:B------:R-:W-:Y:S02]  /*6100*/  ISETP.NE.AND P0, PT, R6.reuse, RZ, PT ;  /* 0x000000ff0600720c */ /* 0x040fe40003f05270 */
[----:B------:R-:W-:-:S11]  /*6110*/  ISETP.GT.AND P1, PT, R6, 0x7, PT ;  /* 0x000000070600780c */ /* 0x000fd60003f24270 */
[----:B------:R-:W0:Y:S02]  /*6120*/  @!P0 S2R R8, SR_CgaCtaId ;  /* 0x0000000000088919 */ /* 0x000e240000008800 */
[----:B------:R-:W-:Y:S01]  /*6130*/  @!P1 MOV R7, 0x400 ;  /* 0x0000040000079802 */ /* 0x000fe20000000f00 */
[----:B------:R-:W1:Y:S03]  /*6140*/  @!P1 S2R R10, SR_CgaCtaId ;  /* 0x00000000000a9919 */ /* 0x000e660000008800 */
[----:B-1----:R-:W-:Y:S01]  /*6150*/  @!P1 LEA R7, R10, R7, 0x18 ;  /* 0x000000070a079211 */ /* 0x002fe200078ec0ff */
[----:B----4-:R-:W1:Y:S02]  /*6160*/  SHFL.BFLY PT, R0, R2, 0x10, 0x1f ;  /* 0x0e001f0002007f89 */ /* 0x010e6400000e0000 */
[----:B-1----:R-:W-:-:S05]  /*6170*/  FMNMX.FTZ R0, R0, R2, !PT ;  /* 0x0000000200007209 */ /* 0x002fca0007810000 */
[----:B------:R-:W1:Y:S02]  /*6180*/  SHFL.BFLY PT, R3, R0, 0x8, 0x1f ;  /* 0x0d001f0000037f89 */ /* 0x000e6400000e0000 */
[----:B-1----:R-:W-:-:S05]  /*6190*/  FMNMX.FTZ R3, R0, R3, !PT ;  /* 0x0000000300037209 */ /* 0x002fca0007810000 */
[----:B------:R-:W1:Y:S02]  /*61a0*/  SHFL.BFLY PT, R2, R3, 0x4, 0x1f ;  /* 0x0c801f0003027f89 */ /* 0x000e6400000e0000 */
[----:B-1----:R-:W-:Y:S02]  /*61b0*/  FMNMX.FTZ R2, R3, R2, !PT ;  /* 0x0000000203027209 */ /* 0x002fe40007810000 */
[----:B------:R-:W-:-:S03]  /*61c0*/  @!P0 MOV R3, 0x400 ;  /* 0x0000040000038802 */ /* 0x000fc60000000f00 */
[----:B------:R-:W1:Y:S01]  /*61d0*/  SHFL.BFLY PT, R5, R2, 0x2, 0x1f ;  /* 0x0c401f0002057f89 */ /* 0x000e6200000e0000 */
[----:B0-----:R-:W-:Y:S02]  /*61e0*/  @!P0 LEA R8, R8, R3, 0x18 ;  /* 0x0000000308088211 */ /* 0x001fe400078ec0ff */
[----:B------:R-:W-:-:S04]  /*61f0*/  @!P0 SHF.R.S32.HI R3, RZ, 0x5, R4 ;  /* 0x00000005ff038819 */ /* 0x000fc80000011404 */
[----:B------:R-:W-:Y:S02]  /*6200*/  @!P0 LEA R3, R3, R8, 0x2 ;  /* 0x0000000803038211 */ /* 0x000fe400078e10ff */
[----:B-1----:R-:W-:Y:S01]  /*6210*/  FMNMX.FTZ R5, R2, R5, !PT ;  /* 0x0000000502057209 */ /* 0x002fe20007810000 */
[----:B------:R-:W-:-:S04]  /*6220*/  @!P1 IMAD R2, R6, 0x4, R7 ;  /* 0x0000000406029824 */ /* 0x000fc800078e0207 */
[----:B------:R-:W0:Y:S02]  /*6230*/  SHFL.BFLY PT, R0, R5, 0x1, 0x1f ;  /* 0x0c201f0005007f89 */ /* 0x000e2400000e0000 */
[----:B0-----:R-:W-:Y:S01]  /*6240*/  FMNMX.FTZ R10, R5, R0, !PT ;  /* 0x00000000050a7209 */ /* 0x001fe20007810000 */
[----:B------:R-:W-:-:S04]  /*6250*/  IMAD.MOV.U32 R0, RZ, RZ, -0x800001 ;  /* 0xff7fffffff007424 */ /* 0x000fc800078e00ff */
[----:B------:R-:W-:Y:S01]  /*6260*/  @!P0 STS [R3], R10 ;  /* 0x0000000a03008388 */ /* 0x000fe20000000800 */
[----:B------:R-:W-:Y:S06]  /*6270*/  BAR.SYNC.DEFER_BLOCKING 0x0 ;  /* 0x0000000000007b1d */ /* 0x000fec0000010000 */
[----:B------:R-:W0:Y:S04]  /*6280*/  @!P1 LDS R0, [R2] ;  /* 0x0000000002009984 */ /* 0x000e280000000800 */
[----:B0-----:R-:W0:Y:S02]  /*6290*/  SHFL.BFLY PT, R5, R0, 0x4, 0x1f ;  /* 0x0c801f0000057f89 */ /* 0x001e2400000e0000 */
[----:B0-----:R-:W-:-:S02]  /*62a0*/  FMNMX.FTZ R5, R5, R0, !PT ;  /* 0x0000000005057209 */ /* 0x001fc40007810000 */
[----:B------:R-:W-:Y:S01]  /*62b0*/  IADD3 R0, R9, UR42, RZ ;  /* 0x0000002a09007c10 */ /* 0x000fe2000fffe0ff */
[----:B------:R-:W-:Y:S02]  /*62c0*/  IMAD.MOV.U32 R9, RZ, RZ, RZ ;  /* 0x000000ffff097224 */ /* 0x000fe400078e00ff */
[----:B------:R-:W0:Y:S01]  /*62d0*/  SHFL.BFLY PT, R8, R5, 0x2, 0x1f ;  /* 0x0c401f0005087f89 */ /* 0x000e2200000e0000 */
[----:B------:R-:W-:Y:S02]  /*62e0*/  ISETP.GT.AND P1, PT, R0, UR40, PT ;  /* 0x0000002800007c0c */ /* 0x000fe4000bf24270 */
[----:B0-----:R-:W-:-:S05]  /*62f0*/  FMNMX.FTZ R8, R5, R8, !PT ;  /* 0x0000000805087209 */ /* 0x001fca0007810000 */
[----:B------:R-:W0:Y:S02]  /*6300*/  SHFL.BFLY PT, R7, R8, 0x1, 0x1f ;  /* 0x0c201f0008077f89 */ /* 0x000e2400000e0000 */
[----:B0-----:R-:W-:-:S06]  /*6310*/  FMNMX.FTZ R7, R8, R7, !PT ;  /* 0x0000000708077209 */ /* 0x001fcc0007810000 */
[----:B------:R-:W0:Y:S01]  /*6320*/  SHFL.IDX PT, R7, R7, RZ, 0x1f ;  /* 0x00001fff07077589 */ /* 0x000e2200000e0000 */
[----:B------:R-:W-:Y:S05]  /*6330*/  @P1 BRA `(.L_x_2822) ;  /* 0x0000000000741947 */ /* 0x000fea0003800000 */
[----:B------:R-:W-:Y:S01]  /*6340*/  ULDC.64 UR4, c[0x0][0x2b0] ;  /* 0x0000ac0000047ab9 */ /* 0x000fe20000000a00 */
[----:B------:R-:W-:Y:S01]  /*6350*/  IMAD.MOV.U32 R9, RZ, RZ, RZ ;  /* 0x000000ffff097224 */ /* 0x000fe200078e00ff */
[----:B------:R-:W-:-:S04]  /*6360*/  ISETP.NE.U32.AND P0, PT, RZ, UR4, PT ;  /* 0x00000004ff007c0c */ /* 0x000fc8000bf05070 */
[----:B------:R-:W-:-:S13]  /*6370*/  ISETP.NE.AND.EX P0, PT, RZ, UR5, PT, P0 ;  /* 0x00000005ff007c0c */ /* 0x000fda000bf05300 */
.L_x_2826:
[----:B------:R-:W-:Y:S01]  /*6380*/  IADD3 R3, R0, -UR42, RZ ;  /* 0x8000002a00037c10 */ /* 0x000fe2000fffe0ff */
[----:B------:R-:W-:Y:S04]  /*6390*/  BSSY B1, `(.L_x_2823) ;  /* 0x0000012000017945 */ /* 0x000fe80003800000 */
[----:B------:R-:W-:Y:S01]  /*63a0*/  IMAD R5, R3, 0x4, R252 ;  /* 0x0000000403057824 */ /* 0x000fe200078e02fc */
[----:B-1----:R-:W-:Y:S06]  /*63b0*/  @!P0 BRA `(.L_x_2824) ;  /* 0x00000000002c8947 */ /* 0x002fec0003800000 */
[----:B------:R-:W-:Y:S01]  /*63c0*/  UIMAD UR4, UR45, UR7, URZ ;  /* 0x000000072d0472a4 */ /* 0x000fe2000f8e023f */
[----:B------:R-:W-:-:S03]  /*63d0*/  SHF.R.S32.HI R3, RZ, 0x1f, R0 ;  /* 0x0000001fff037819 */ /* 0x000fc60000011400 */
[----:B------:R-:W-:Y:S02]  /*63e0*/  USHF.R.S32.HI UR5, URZ, 0x1f, UR4 ;  /* 0x0000001f3f057899 */ /* 0x000fe40008011404 */
[----:B------:R-:W-:-:S04]  /*63f0*/  IMAD.U32 R11, RZ, RZ, UR4 ;  /* 0x00000004ff0b7e24 */ /* 0x000fc8000f8e00ff */
[----:B------:R-:W-:Y:S02]  /*6400*/  MOV R8, UR5 ;  /* 0x0000000500087c02 */ /* 0x000fe40008000f00 */
[----:B------:R-:W-:-:S04]  /*6410*/  IADD3 R2, P2, P3, R0, UR8, R11 ;  /* 0x0000000800027c10 */ /* 0x000fc8000fb5e00b */
[----:B------:R-:W-:-:S05]  /*6420*/  IADD3.X R3, R3, UR9, R8, P2, P3 ;  /* 0x0000000903037c10 */ /* 0x000fca00097e6408 */
[----:B------:R-:W4:Y:S02]  /*6430*/  LDG.E.U8 R2, desc[UR36][R2.64] ;  /* 0x0000002402027981 */ /* 0x000f24000c1e1100 */
[----:B----4-:R-:W-:-:S13]  /*6440*/  ISETP.NE.AND P2, PT, R2, RZ, PT ;  /* 0x000000ff0200720c */ /* 0x010fda0003f45270 */
[----:B------:R-:W-:Y:S01]  /*6450*/  @P2 IMAD.MOV.U32 R8, RZ, RZ, RZ ;  /* 0x000000ffff082224 */ /* 0x000fe200078e00ff */
[----:B------:R-:W-:Y:S06]  /*6460*/  @P2 BRA `(.L_x_2825) ;  /* 0x0000000000102947 */ /* 0x000fec0003800000 */
.L_x_2824:
[----:B------:R-:W0:Y:S02]  /*6470*/  LDS R2, [R5] ;  /* 0x0000000005027984 */ /* 0x000e240000000800 */
[----:B0-----:R-:W-:-:S04]  /*6480*/  FADD.FTZ R2, -R7, R2 ;  /* 0x0000000207027221 */ /* 0x001fc80000010100 */
[----:B------:R-:W-:-:S04]  /*6490*/  FMUL.FTZ R2, R2, 1.4426950216293334961 ;  /* 0x3fb8aa3b02027820 */ /* 0x000fc80000410000 */
[----:B------:R1:W4:Y:S03]  /*64a0*/  MUFU.EX2 R8, R2 ;  /* 0x0000000200087308 */ /* 0x0003260000000800 */
.L_x_2825:
[----:B------:R-:W-:Y:S05]  /*64b0*/  BSYNC B1 ;  /* 0x0000000000017941 */ /* 0x000fea0003800000 */
.L_x_2823:
[----:B----4-:R4:W-:Y:S01]  /*64c0*/  STS [R5], R8 ;  /* 0x0000000805007388 */ /* 0x0109e20000000800 */
[----:B------:R-:W-:Y:S02]  /*64d0*/  VIADD R0, R0, 0x100 ;  /* 0x0000010000007836 */ /* 0x000fe40000000000 */
[----:B------:R-:W-:-:S03]  /*64e0*/  FADD.FTZ R9, R8, R9 ;  /* 0x0000000908097221 */ /* 0x000fc60000010000 */
[----:B------:R-:W-:-:S13]  /*64f0*/  ISETP.GT.AND P2, PT, R0, UR40, PT ;  /* 0x0000002800007c0c */ /* 0x000fda000bf44270 */
[----:B----4-:R-:W-:Y:S05]  /*6500*/  @!P2 BRA `(.L_x_2826) ;  /* 0xfffffffc009ca947 */ /* 0x010fea000383ffff */
.L_x_2822:
[----:B------:R-:W-:Y:S05]  /*6510*/  BSYNC B0 ;  /* 0x0000000000007941 */ /* 0x000fea0003800000 */
.L_x_2821:
[----:B------:R-:W4:Y:S01]  /*6520*/  SHFL.BFLY PT, R0, R9, 0x10, 0x1f ;  /* 0x0e001f0009007f89 */ /* 0x000f2200000e0000 */
[----:B------:R-:W-:Y:S01]  /*6530*/  ULDC.U8 UR4, c[0x0][0x31c] ;  /* 0x0000c70000047ab9 */ /* 0x000fe20000000000 */
[----:B------:R-:W-:Y:S01]  /*6540*/  ULDC UR7, c[0x0][0x288] ;  /* 0x0000a20000077ab9 */ /* 0x000fe20000000800 */
[----:B------:R-:W-:Y:S01]  /*6550*/  UMOV UR5, URZ ;  /* 0x0000003f00057c82 */ /* 0x000fe20008000000 */
[----:B------:R-:W0:Y:S01]  /*6560*/  S2R R10, SR_TID.X ;  /* 0x00000000000a7919 */ /* 0x000e220000002100 */
[----:B------:R-:W-:Y:S01]  /*6570*/  UIMAD UR7, UR45, UR7, UR46 ;  /* 0x000000072d0772a4 */ /* 0x000fe2000f8e022e */
[----:B----4-:R-:W-:-:S05]  /*6580*/  FADD.FTZ R0, R0, R9 ;  /* 0x0000000900007221 */ /* 0x010fca0000010000 */
[----:B------:R-:W4:Y:S01]  /*6590*/  SHFL.BFLY PT, R3, R0, 0x8, 0x1f ;  /* 0x0d001f0000037f89 */ /* 0x000f2200000e0000 */
[----:B0-----:R-:W-:-:S04]  /*65a0*/  LOP3.LUT P0, R7, R10, 0x1f, RZ, 0xc0, !PT ;  /* 0x0000001f0a077812 */ /* 0x001fc8000780c0ff */
[----:B------:R-:W-:-:S09]  /*65b0*/  ISETP.GT.U32.AND P2, PT, R7, 0x7, PT ;  /* 0x000000070700780c */ /* 0x000fd20003f44070 */
[----:B------:R-:W0:Y:S01]  /*65c0*/  @!P0 S2R R12, SR_CgaCtaId ;  /* 0x00000000000c8919 */ /* 0x000e220000008800 */
[----:B------:R-:W-:Y:S02]  /*65d0*/  @!P0 MOV R9, 0x400 ;  /* 0x0000040000098802 */ /* 0x000fe40000000f00 */
[----:B------:R-:W-:Y:S01]  /*65e0*/  @!P0 SHF.R.U32.HI R8, RZ, 0x3, R10 ;  /* 0x00000003ff088819 */ /* 0x000fe2000001160a */
[----:B----4-:R-:W-:Y:S01]  /*65f0*/  FADD.FTZ R3, R0, R3 ;  /* 0x0000000300037221 */ /* 0x010fe20000010000 */
[----:B------:R-:W4:Y:S02]  /*6600*/  @!P2 S2R R14, SR_CgaCtaId ;  /* 0x00000000000ea919 */ /* 0x000f240000008800 */
[----:B------:R-:W-:Y:S02]  /*6610*/  @!P0 LOP3.LUT R8, R8, 0x1ffffffc, RZ, 0xc0, !PT ;  /* 0x1ffffffc08088812 */ /* 0x000fe400078ec0ff */
[----:B-1----:R-:W1:Y:S02]  /*6620*/  SHFL.BFLY PT, R2, R3, 0x4, 0x1f ;  /* 0x0c801f0003027f89 */ /* 0x002e6400000e0000 */
[----:B-1----:R-:W-:Y:S01]  /*6630*/  FADD.FTZ R2, R3, R2 ;  /* 0x0000000203027221 */ /* 0x002fe20000010000 */
[----:B0-----:R-:W-:-:S02]  /*6640*/  @!P0 LEA R3, R12, R9, 0x18 ;  /* 0x000000090c038211 */ /* 0x001fc400078ec0ff */
[----:B------:R-:W-:Y:S02]  /*6650*/  @!P2 MOV R9, 0x400 ;  /* 0x000004000009a802 */ /* 0x000fe40000000f00 */
[----:B------:R-:W0:Y:S01]  /*6660*/  SHFL.BFLY PT, R5, R2, 0x2, 0x1f ;  /* 0x0c401f0002057f89 */ /* 0x000e2200000e0000 */
[----:B------:R-:W-:Y:S02]  /*6670*/  @!P0 IADD3 R3, R8, R3, RZ ;  /* 0x0000000308038210 */ /* 0x000fe40007ffe0ff */
[----:B----4-:R-:W-:-:S05]  /*6680*/  @!P2 LEA R14, R14, R9, 0x18 ;  /* 0x000000090e0ea211 */ /* 0x010fca00078ec0ff */
[----:B------:R-:W-:Y:S02]  /*6690*/  @!P2 IMAD R7, R7, 0x4, R14 ;  /* 0x000000040707a824 */ /* 0x000fe400078e020e */
[----:B0-----:R-:W-:-:S05]  /*66a0*/  FADD.FTZ R5, R2, R5 ;  /* 0x0000000502057221 */ /* 0x001fca0000010000 */
        /* <DEDUP_REMOVED lines=9> */
[----:B------:R-:W0:Y:S02]  /*6740*/  SHFL.BFLY PT, R2, R5, 0x2, 0x1f ;  /* 0x0c401f0005027f89 */ /* 0x000e2400000e0000 */
[----:B0-----:R-:W-:-:S05]  /*6750*/  FADD.FTZ R2, R5, R2 ;  /* 0x0000000205027221 */ /* 0x001fca0000010000 */
[----:B------:R-:W0:Y:S02]  /*6760*/  SHFL.BFLY PT, R9, R2, 0x1, 0x1f ;  /* 0x0c201f0002097f89 */ /* 0x000e2400000e0000 */
[----:B0-----:R-:W-:-:S06]  /*6770*/  FADD.FTZ R9, R2, R9 ;  /* 0x0000000902097221 */ /* 0x001fcc0000010000 */
[----:B------:R-:W0:Y:S01]  /*6780*/  SHFL.IDX PT, R9, R9, RZ, 0x1f ;  /* 0x00001fff09097589 */ /* 0x000e2200000e0000 */
[----:B------:R-:W-:Y:S05]  /*6790*/  @!P0 BRA `(.L_x_2827) ;  /* 0x0000000000188947 */ /* 0x000fea0003800000 */
[----:B------:R-:W-:Y:S01]  /*67a0*/  ULDC UR4, c[0x0][0x318] ;  /* 0x0000c60000047ab9 */ /* 0x000fe20000000800 */
[----:B------:R-:W-:Y:S02]  /*67b0*/  ULDC UR5, c[0x0][0x29c] ;  /* 0x0000a70000057ab9 */ /* 0x000fe40000000800 */
[----:B------:R-:W-:-:S03]  /*67c0*/  UIMAD UR4, UR7, UR4, UR5 ;  /* 0x00000004070472a4 */ /* 0x000fc6000f8e0205 */
[----:B------:R-:W-:Y:S02]  /*67d0*/  ULDC UR5, c[0x0][0x284] ;  /* 0x0000a10000057ab9 */ /* 0x000fe40000000800 */
[----:B------:R-:W-:-:S04]  /*67e0*/  UIMAD UR4, UR4, UR5, URZ ;  /* 0x00000005040472a4 */ /* 0x000fc8000f8e023f */
[----:B------:R-:W-:-:S12]  /*67f0*/  USHF.R.S32.HI UR5, URZ, 0x1f, UR4 ;  /* 0x0000001f3f057899 */ /* 0x000fd80008011404 */
.L_x_2827:
[----:B------:R-:W-:Y:S01]  /*6800*/  ULDC.64 UR8, c[0x0][0x310] ;  /* 0x0000c40000087ab9 */ /* 0x000fe20000000a00 */
[----:B------:R-:W-:Y:S04]  /*6810*/  BSSY B0, `(.L_x_2828) ;  /* 0x0000013000007945 */ /* 0x000fe80003800000 */
[----:B------:R-:W-:Y:S05]  /*6820*/  @P1 BRA `(.L_x_2829) ;  /* 0x0000000000441947 */ /* 0x000fea0003800000 */
[----:B0-----:R-:W-:Y:S01]  /*6830*/  FADD.FTZ R0, R9, 9.9999999747524270788e-07 ;  /* 0x358637bd09007421 */ /* 0x001fe20000010000 */
[----:B------:R-:W-:-:S03]  /*6840*/  VIADD R5, R10, UR42 ;  /* 0x0000002a0a057c36 */ /* 0x000fc60008000000 */
[----:B------:R0:W1:Y:S04]  /*6850*/  MUFU.RCP R7, R0 ;  /* 0x0000000000077308 */ /* 0x0000680000001000 */
.L_x_2831:
[----:B01----:R-:W-:-:S05]  /*6860*/  IADD3 R3, R5, -UR42, RZ ;  /* 0x8000002a05037c10 */ /* 0x003fca000fffe0ff */
[----:B------:R-:W-:-:S05]  /*6870*/  IMAD R3, R3, 0x4, R252 ;  /* 0x0000000403037824 */ /* 0x000fca00078e02fc */
[----:B0-----:R-:W1:Y:S02]  /*6880*/  LDS R0, [R3] ;  /* 0x0000000003007984 */ /* 0x001e640000000800 */
[----:B-1----:R-:W-:-:S05]  /*6890*/  FMUL.FTZ R8, R0, R7 ;  /* 0x0000000700087220 */ /* 0x002fca0000410000 */
[----:B------:R0:W-:Y:S01]  /*68a0*/  STS [R3], R8 ;  /* 0x0000000803007388 */ /* 0x0001e20000000800 */
[----:B------:R-:W-:Y:S05]  /*68b0*/  @!P0 BRA `(.L_x_2830) ;  /* 0x0000000000148947 */ /* 0x000fea0003800000 */
[----:B------:R-:W-:-:S04]  /*68c0*/  IADD3 R0, P1, R5, UR4, RZ ;  /* 0x0000000405007c10 */ /* 0x000fc8000ff3e0ff */
[----:B0-----:R-:W-:Y:S02]  /*68d0*/  LEA.HI.X.SX32 R3, R5, UR5, 0x1, P1 ;  /* 0x0000000505037c11 */ /* 0x001fe400088f0eff */
[----:B------:R-:W-:-:S04]  /*68e0*/  LEA R2, P1, R0, UR8, 0x2 ;  /* 0x0000000800027c11 */ /* 0x000fc8000f8210ff */
[----:B------:R-:W-:-:S05]  /*68f0*/  LEA.HI.X R3, R0, UR9, R3, 0x2, P1 ;  /* 0x0000000900037c11 */ /* 0x000fca00088f1403 */
[----:B------:R1:W-:Y:S04]  /*6900*/  STG.E desc[UR36][R2.64], R8 ;  /* 0x0000000802007986 */ /* 0x0003e8000c101924 */
.L_x_2830:
[----:B------:R-:W-:-:S05]  /*6910*/  VIADD R5, R5, 0x100 ;  /* 0x0000010005057836 */ /* 0x000fca0000000000 */
[----:B------:R-:W-:-:S13]  /*6920*/  ISETP.GT.AND P1, PT, R5, UR40, PT ;  /* 0x0000002805007c0c */ /* 0x000fda000bf24270 */
[----:B------:R-:W-:Y:S05]  /*6930*/  @!P1 BRA `(.L_x_2831) ;  /* 0xfffffffc00c89947 */ /* 0x000fea000383ffff */
.L_x_2829:
[----:B------:R-:W-:Y:S05]  /*6940*/  BSYNC B0 ;  /* 0x0000000000007941 */ /* 0x000fea0003800000 */
.L_x_2828:
[----:B------:R-:W-:Y:S01]  /*6950*/  USHF.R.S32.HI UR4, URZ, 0x1f, UR40 ;  /* 0x0000001f3f047899 */ /* 0x000fe20008011428 */
[----:B01----:R-:W-:Y:S01]  /*6960*/  SHF.R.S32.HI R3, RZ, 0x5, R4 ;  /* 0x00000005ff037819 */ /* 0x003fe20000011404 */
[----:B------:R-:W-:Y:S01]  /*6970*/  ULDC.64 UR8, c[0x0][0x240] ;  /* 0x0000900000087ab9 */ /* 0x000fe20000000a00 */
[C---:B------:R-:W-:Y:S01]  /*6980*/  ISETP.GT.AND P2, PT, R6.reuse, 0x13, PT ;  /* 0x000000130600780c */ /* 0x040fe20003f44270 */
[----:B------:R-:W-:Y:S01]  /*6990*/  ULEA.HI UR4, UR4, UR40, URZ, 0x3 ;  /* 0x0000002804047291 */ /* 0x000fe2000f8f183f */
[----:B------:R-:W-:Y:S01]  /*69a0*/  ISETP.EQ.U32.AND P0, PT, RZ, UR8, PT ;  /* 0x00000008ff007c0c */ /* 0x000fe2000bf02070 */
[----:B------:R-:W-:Y:S01]  /*69b0*/  IMAD.U32 R5, RZ, RZ, UR46 ;  /* 0x0000002eff057e24 */ /* 0x000fe2000f8e00ff */
[----:B------:R-:W-:Y:S01]  /*69c0*/  SHF.L.U32 R0, R6, 0x2, RZ ;  /* 0x0000000206007819 */ /* 0x000fe200000006ff */
[----:B------:R-:W-:Y:S01]  /*69d0*/  ULOP3.LUT UR4, UR4, 0xfffffff8, URZ, 0xc0, !UPT ;  /* 0xfffffff804047892 */ /* 0x000fe2000f8ec03f */
[----:B------:R-:W-:Y:S01]  /*69e0*/  CS2R R6, SRZ ;  /* 0x0000000000067805 */ /* 0x000fe2000001ff00 */
[----:B------:R-:W-:Y:S01]  /*69f0*/  ULDC UR17, c[0x0][0x284] ;  /* 0x0000a10000117ab9 */ /* 0x000fe20000000800 */
[----:B------:R-:W-:Y:S01]  /*6a00*/  ULDC UR18, c[0x0][0x288] ;  /* 0x0000a20000127ab9 */ /* 0x000fe20000000800 */
[----:B------:R-:W-:Y:S01]  /*6a10*/  UIADD3 UR4, -UR4, UR40, URZ ;  /* 0x0000002804047290 */ /* 0x000fe2000fffe13f */
[----:B------:R-:W-:Y:S01]  /*6a20*/  ULDC UR22, c[0x0][0x288] ;  /* 0x0000a20000167ab9 */ /* 0x000fe20000000800 */
[----:B------:R-:W-:Y:S01]  /*6a30*/  ULDC.64 UR10, c[0x0][0x250] ;  /* 0x00009400000a7ab9 */ /* 0x000fe20000000a00 */
[----:B------:R-:W-:Y:S01]  /*6a40*/  ULDC.64 UR12, c[0x0][0x250] ;  /* 0x00009400000c7ab9 */ /* 0x000fe20000000a00 */
[----:B------:R-:W-:-:S02]  /*6a50*/  ULDC.64 UR14, c[0x0][0x250] ;  /* 0x00009400000e7ab9 */ /* 0x000fc40000000a00 */
[----:B------:R-:W-:Y:S01]  /*6a60*/  ISETP.NE.OR P1, PT, R3, UR4, P2 ;  /* 0x0000000403007c0c */ /* 0x000fe20009725670 */
[----:B------:R-:W-:-:S03]  /*6a70*/  ULDC.64 UR4, c[0x0][0x258] ;  /* 0x0000960000047ab9 */ /* 0x000fc60000000a00 */
[----:B------:R-:W-:Y:S01]  /*6a80*/  ISETP.EQ.OR.EX P0, PT, RZ, UR9, P1, P0 ;  /* 0x00000009ff007c0c */ /* 0x000fe20008f02700 */
[----:B------:R-:W-:-:S12]  /*6a90*/  ULDC.64 UR8, c[0x0][0x258] ;  /* 0x0000960000087ab9 */ /* 0x000fd80000000a00 */
[----:B------:R-:W0:Y:S01]  /*6aa0*/  @!P0 LDC.64 R8, c[0x0][0x240] ;  /* 0x00009000ff088b82 */ /* 0x000e220000000a00 */
[----:B------:R-:W-:Y:S01]  /*6ab0*/  @!P0 IMAD R5, R5, 0x50, R0 ;  /* 0x0000005005058824 */ /* 0x000fe200078e0200 */
[----:B------:R-:W-:Y:S01]  /*6ac0*/  UIMAD UR16, UR7, UR17, URZ ;  /* 0x00000011071072a4 */ /* 0x000fe2000f8e023f */
[----:B------:R-:W-:Y:S01]  /*6ad0*/  BSSY B0, `(.L_x_2832) ;  /* 0x00001a1000007945 */ /* 0x000fe20003800000 */
[----:B------:R-:W-:Y:S01]  /*6ae0*/  CS2R R10, SRZ ;  /* 0x00000000000a7805 */ /* 0x000fe2000001ff00 */
[----:B0-----:R-:W-:Y:S01]  /*6af0*/  @!P0 IMAD.WIDE R8, R5, 0x4, R8 ;  /* 0x0000000405088825 */ /* 0x001fe200078e0208 */
[----:B------:R-:W-:-:S06]  /*6b00*/  CS2R R4, SRZ ;  /* 0x0000000000047805 */ /* 0x000fcc000001ff00 */
[----:B------:R0:W5:Y:S02]  /*6b10*/  @!P0 LDG.E.128 R4, desc[UR36][R8.64] ;  /* 0x0000002408048981 */ /* 0x000164000c1e1d00 */
[----:B0-----:R-:W-:Y:S01]  /*6b20*/  CS2R R8, SRZ ;  /* 0x0000000000087805 */ /* 0x001fe2000001ff00 */
[----:B------:R-:W-:Y:S06]  /*6b30*/  BAR.SYNC.DEFER_BLOCKING 0x0 ;  /* 0x0000000000007b1d */ /* 0x000fec0000010000 */
[----:B------:R-:W-:Y:S05]  /*6b40*/  @P2 BRA `(.L_x_2833) ;  /* 0x0000001800642947 */ /* 0x000fea0003800000 */
[----:B--2---:R-:W-:Y:S01]  /*6b50*/  IMAD.U32 R25, RZ, RZ, UR17 ;  /* 0x00000011ff197e24 */ /* 0x004fe2000f8e00ff */
[----:B------:R-:W-:Y:S01]  /*6b60*/  IADD3 R2, R3, UR42, RZ ;  /* 0x0000002a03027c10 */ /* 0x000fe2000fffe0ff */
[----:B------:R-:W-:Y:S01]  /*6b70*/  BSSY B1, `(.L_x_2834) ;  /* 0x000007f000017945 */ /* 0x000fe20003800000 */
[----:B------:R-:W-:Y:S01]  /*6b80*/  CS2R R10, SRZ ;  /* 0x00000000000a7805 */ /* 0x000fe2000001ff00 */
[C---:B------:R-:W-:Y:S01]  /*6b90*/  IMAD R12, R25.reuse, UR6, R0 ;  /* 0x00000006190c7c24 */ /* 0x040fe2000f8e0200 */
[----:B------:R-:W-:Y:S02]  /*6ba0*/  VIMNMX R49, R25, UR40, PT ;  /* 0x0000002819317c48 */ /* 0x000fe4000bfe0100 */
[----:B------:R-:W-:Y:S02]  /*6bb0*/  CS2R R8, SRZ ;  /* 0x0000000000087805 */ /* 0x000fe4000001ff00 */
[----:B------:R-:W-:Y:S02]  /*6bc0*/  ISETP.GE.AND P0, PT, R2, R49, PT ;  /* 0x000000310200720c */ /* 0x000fe40003f06270 */
[----:B------:R-:W-:-:S11]  /*6bd0*/  SHF.R.S32.HI R13, RZ, 0x1f, R12 ;  /* 0x0000001fff0d7819 */ /* 0x000fd6000001140c */
[----:B------:R-:W-:Y:S05]  /*6be0*/  @P0 BRA `(.L_x_2835) ;  /* 0x0000000400dc0947 */ /* 0x000fea0003800000 */
[----:B------:R-:W-:Y:S01]  /*6bf0*/  IMAD.U32 R8, RZ, RZ, UR42 ;  /* 0x0000002aff087e24 */ /* 0x000fe2000f8e00ff */
[----:B------:R-:W-:Y:S01]  /*6c00*/  LOP3.LUT R9, RZ, R49, RZ, 0x33, !PT ;  /* 0x00000031ff097212 */ /* 0x000fe200078e33ff */
[----:B------:R-:W-:Y:S01]  /*6c10*/  BSSY B2, `(.L_x_2836) ;  /* 0x0000027000027945 */ /* 0x000fe20003800000 */
[----:B------:R-:W-:Y:S02]  /*6c20*/  MOV R24, R2 ;  /* 0x0000000200187202 */ /* 0x000fe40000000f00 */
[----:B------:R-:W-:Y:S02]  /*6c30*/  CS2R R10, SRZ ;  /* 0x00000000000a7805 */ /* 0x000fe4000001ff00 */
[----:B------:R-:W-:-:S05]  /*6c40*/  IADD3 R8, -R8, -0x2, -R3 ;  /* 0xfffffffe08087810 */ /* 0x000fca0007ffe903 */
[----:B------:R-:W-:-:S05]  /*6c50*/  IMAD.IADD R9, R8, 0x1, -R9 ;  /* 0x0000000108097824 */ /* 0x000fca00078e0a09 */
[C---:B------:R-:W-:Y:S02]  /*6c60*/  LEA.HI R8, R9.reuse, 0x1, RZ, 0x1d ;  /* 0x0000000109087811 */ /* 0x040fe400078fe8ff */
[----:B------:R-:W-:Y:S02]  /*6c70*/  ISETP.GE.U32.AND P0, PT, R9, 0x18, PT ;  /* 0x000000180900780c */ /* 0x000fe40003f06070 */
[----:B------:R-:W-:Y:S02]  /*6c80*/  LOP3.LUT P3, R14, R8, 0x3, RZ, 0xc0, !PT ;  /* 0x00000003080e7812 */ /* 0x000fe4000786c0ff */
[----:B------:R-:W-:-:S11]  /*6c90*/  CS2R R8, SRZ ;  /* 0x0000000000087805 */ /* 0x000fd6000001ff00 */
[----:B------:R-:W-:Y:S05]  /*6ca0*/  @!P3 BRA `(.L_x_2837) ;  /* 0x000000000074b947 */ /* 0x000fea0003800000 */
[----:B------:R-:W-:Y:S01]  /*6cb0*/  HFMA2.MMA R8, -RZ, RZ, 0, 0 ;  /* 0x00000000ff087435 */ /* 0x000fe200000001ff */
[----:B------:R-:W-:Y:S02]  /*6cc0*/  IMAD.MOV.U32 R18, RZ, RZ, R14 ;  /* 0x000000ffff127224 */ /* 0x000fe400078e000e */
[----:B------:R-:W-:Y:S02]  /*6cd0*/  IMAD R25, R25, UR45, RZ ;  /* 0x0000002d19197c24 */ /* 0x000fe4000f8e02ff */
[----:B------:R-:W-:-:S07]  /*6ce0*/  IMAD.MOV.U32 R24, RZ, RZ, R2 ;  /* 0x000000ffff187224 */ /* 0x000fce00078e0002 */
.L_x_2838:
[----:B------:R-:W-:Y:S02]  /*6cf0*/  SHF.R.S32.HI R14, RZ, 0x1f, R24 ;  /* 0x0000001fff0e7819 */ /* 0x000fe40000011418 */
[----:B------:R-:W-:-:S04]  /*6d00*/  IADD3 R15, P3, R25, R24, RZ ;  /* 0x00000018190f7210 */ /* 0x000fc80007f7e0ff */
[----:B------:R-:W-:Y:S02]  /*6d10*/  LEA.HI.X.SX32 R16, R25, R14, 0x1, P3 ;  /* 0x0000000e19107211 */ /* 0x000fe400018f0eff */
[----:B------:R-:W-:-:S04]  /*6d20*/  LEA R14, P3, R15, UR4, 0x2 ;  /* 0x000000040f0e7c11 */ /* 0x000fc8000f8610ff */
[----:B------:R-:W-:-:S05]  /*6d30*/  LEA.HI.X R15, R15, UR5, R16, 0x2, P3 ;  /* 0x000000050f0f7c11 */ /* 0x000fca00098f1410 */
[----:B------:R-:W2:Y:S02]  /*6d40*/  LDG.E R14, desc[UR36][R14.64] ;  /* 0x000000240e0e7981 */ /* 0x000ea4000c1e1900 */
[----:B--2---:R-:W-:-:S04]  /*6d50*/  IMAD R17, R14, UR18, RZ ;  /* 0x000000120e117c24 */ /* 0x004fc8000f8e02ff */
[----:B------:R-:W-:-:S04]  /*6d60*/  IMAD R17, R17, UR17, R24 ;  /* 0x0000001111117c24 */ /* 0x000fc8000f8e0218 */
[----:B------:R-:W-:-:S05]  /*6d70*/  IMAD R17, R17, 0x50, RZ ;  /* 0x0000005011117824 */ /* 0x000fca00078e02ff */
[----:B------:R-:W-:-:S04]  /*6d80*/  IADD3 R19, P3, R12, R17, RZ ;  /* 0x000000110c137210 */ /* 0x000fc80007f7e0ff */
[----:B------:R-:W-:Y:S02]  /*6d90*/  LEA.HI.X.SX32 R20, R17, R13, 0x1, P3 ;  /* 0x0000000d11147211 */ /* 0x000fe400018f0eff */
[----:B------:R-:W-:-:S04]  /*6da0*/  LEA R16, P3, R19, UR10, 0x2 ;  /* 0x0000000a13107c11 */ /* 0x000fc8000f8610ff */
[----:B------:R-:W-:-:S05]  /*6db0*/  LEA.HI.X R17, R19, UR11, R20, 0x2, P3 ;  /* 0x0000000b13117c11 */ /* 0x000fca00098f1414 */
[----:B------:R-:W2:Y:S01]  /*6dc0*/  LDG.E.128 R20, desc[UR36][R16.64] ;  /* 0x0000002410147981 */ /* 0x000ea2000c1e1d00 */
[----:B------:R-:W-:Y:S01]  /*6dd0*/  VIADD R19, R24, -UR42 ;  /* 0x8000002a18137c36 */ /* 0x000fe20008000000 */
[----:B------:R-:W-:Y:S01]  /*6de0*/  IADD3 R18, R18, -0x1, RZ ;  /* 0xffffffff12127810 */ /* 0x000fe20007ffe0ff */
[----:B------:R-:W-:Y:S02]  /*6df0*/  VIADD R24, R24, 0x8 ;  /* 0x0000000818187836 */ /* 0x000fe40000000000 */
[----:B------:R-:W-:Y:S01]  /*6e00*/  IMAD R19, R19, 0x4, R252 ;  /* 0x0000000413137824 */ /* 0x000fe200078e02fc */
[----:B------:R-:W-:-:S05]  /*6e10*/  ISETP.NE.AND P3, PT, R18, RZ, PT ;  /* 0x000000ff1200720c */ /* 0x000fca0003f65270 */
[----:B------:R-:W2:Y:S02]  /*6e20*/  LDS R19, [R19] ;  /* 0x0000000013137984 */ /* 0x000ea40000000800 */
[-C--:B--2---:R-:W-:Y:S01]  /*6e30*/  FFMA.FTZ R8, R20, R19.reuse, R8 ;  /* 0x0000001314087223 */ /* 0x084fe20000010008 */
[-C--:B------:R-:W-:Y:S01]  /*6e40*/  FFMA.FTZ R9, R21, R19.reuse, R9 ;  /* 0x0000001315097223 */ /* 0x080fe20000010009 */
[-C--:B------:R-:W-:Y:S01]  /*6e50*/  FFMA.FTZ R10, R22, R19.reuse, R10 ;  /* 0x00000013160a7223 */ /* 0x080fe2000001000a */
[----:B------:R-:W-:-:S03]  /*6e60*/  FFMA.FTZ R11, R23, R19, R11 ;  /* 0x00000013170b7223 */ /* 0x000fc6000001000b */
[----:B------:R-:W-:Y:S05]  /*6e70*/  @P3 BRA `(.L_x_2838) ;  /* 0xfffffffc009c3947 */ /* 0x000fea000383ffff */
.L_x_2837:
[----:B------:R-:W-:Y:S05]  /*6e80*/  BSYNC B2 ;  /* 0x0000000000027941 */ /* 0x000fea0003800000 */
.L_x_2836:
[----:B------:R-:W-:Y:S05]  /*6e90*/  @!P0 BRA `(.L_x_2835) ;  /* 0x0000000400308947 */ /* 0x000fea0003800000 */
[----:B------:R-:W0:Y:S01]  /*6ea0*/  LDC R19, c[0x0][0x288] ;  /* 0x0000a200ff137b82 */ /* 0x000e220000000800 */
[----:B------:R-:W-:Y:S01]  /*6eb0*/  UIMAD UR19, UR45, UR17, URZ ;  /* 0x000000112d1372a4 */ /* 0x000fe2000f8e023f */
[----:B------:R-:W-:Y:S01]  /*6ec0*/  SHF.R.S32.HI R15, RZ, 0x1f, R24 ;  /* 0x0000001fff0f7819 */ /* 0x000fe20000011418 */
[----:B------:R-:W-:Y:S01]  /*6ed0*/  ULDC.64 UR20, c[0x0][0x258] ;  /* 0x0000960000147ab9 */ /* 0x000fe20000000a00 */
[C---:B------:R-:W-:Y:S01]  /*6ee0*/  LEA R14, R24.reuse, 0x40, 0x2 ;  /* 0x00000040180e7811 */ /* 0x040fe200078e10ff */
[C---:B------:R-:W-:Y:S01]  /*6ef0*/  IMAD R26, R24.reuse, 0x50, RZ ;  /* 0x00000050181a7824 */ /* 0x040fe200078e02ff */
[----:B------:R-:W-:Y:S01]  /*6f00*/  MOV R21, UR42 ;  /* 0x0000002a00157c02 */ /* 0x000fe20008000f00 */
[----:B------:R-:W-:Y:S01]  /*6f10*/  IMAD.U32 R18, RZ, RZ, UR19 ;  /* 0x00000013ff127e24 */ /* 0x000fe2000f8e00ff */
[----:B------:R-:W-:-:S04]  /*6f20*/  IADD3 R17, P0, R24, UR19, RZ ;  /* 0x0000001318117c10 */ /* 0x000fc8000ff1e0ff */
[----:B------:R-:W-:Y:S01]  /*6f30*/  LEA.HI.X.SX32 R18, R18, R15, 0x1, P0 ;  /* 0x0000000f12127211 */ /* 0x000fe200000f0eff */
[----:B------:R-:W-:Y:S01]  /*6f40*/  IMAD R15, R21, -0x4, R14 ;  /* 0xfffffffc150f7824 */ /* 0x000fe200078e020e */
[----:B------:R-:W-:-:S03]  /*6f50*/  LEA R16, P0, R17, UR20, 0x2 ;  /* 0x0000001411107c11 */ /* 0x000fc6000f8010ff */
[----:B------:R-:W-:Y:S01]  /*6f60*/  IMAD.IADD R27, R252, 0x1, R15 ;  /* 0x00000001fc1b7824 */ /* 0x000fe200078e020f */
[----:B------:R-:W-:Y:S01]  /*6f70*/  LEA.HI.X R17, R17, UR21, R18, 0x2, P0 ;  /* 0x0000001511117c11 */ /* 0x000fe200080f1412 */
[----:B0-----:R-:W-:-:S04]  /*6f80*/  IMAD R14, R19, UR17, RZ ;  /* 0x00000011130e7c24 */ /* 0x001fc8000f8e02ff */
[----:B------:R-:W-:-:S07]  /*6f90*/  IMAD R25, R14, 0x50, RZ ;  /* 0x000000500e197824 */ /* 0x000fce00078e02ff */
.L_x_2839:
[----:B------:R-:W-:Y:S01]  /*6fa0*/  IMAD.MOV.U32 R14, RZ, RZ, R16 ;  /* 0x000000ffff0e7224 */ /* 0x000fe200078e0010 */
[----:B------:R-:W-:Y:S01]  /*6fb0*/  MOV R15, R17 ;  /* 0x00000011000f7202 */ /* 0x000fe20000000f00 */
[----:B------:R-:W-:Y:S04]  /*6fc0*/  LDS R33, [R27+-0x20] ;  /* 0xffffe0001b217984 */ /* 0x000fe80000000800 */
[----:B------:R-:W2:Y:S04]  /*6fd0*/  LDG.E R16, desc[UR36][R14.64] ;  /* 0x000000240e107981 */ /* 0x000ea8000c1e1900 */
[----:B------:R-:W4:Y:S04]  /*6fe0*/  LDG.E R17, desc[UR36][R14.64+0x20] ;  /* 0x000020240e117981 */ /* 0x000f28000c1e1900 */
[----:B------:R-:W3:Y:S04]  /*6ff0*/  LDG.E R18, desc[UR36][R14.64+0x40] ;  /* 0x000040240e127981 */ /* 0x000ee8000c1e1900 */
[----:B------:R-:W3:Y:S04]  /*7000*/  LDG.E R20, desc[UR36][R14.64+0x60] ;  /* 0x000060240e147981 */ /* 0x000ee8000c1e1900 */
[----:B------:R-:W-:Y:S04]  /*7010*/  LDS R34, [R27] ;  /* 0x000000001b227984 */ /* 0x000fe80000000800 */
[----:B------:R-:W-:Y:S01]  /*7020*/  LDS R35, [R27+0x20] ;  /* 0x000020001b237984 */ /* 0x000fe20000000800 */
[----:B--2---:R-:W-:-:S02]  /*7030*/  IMAD R16, R25, R16, R26 ;  /* 0x0000001019107224 */ /* 0x004fc400078e021a */
[----:B----4-:R-:W-:-:S03]  /*7040*/  IMAD R17, R25, R17, R26 ;  /* 0x0000001119117224 */ /* 0x010fc600078e021a */
[----:B------:R-:W-:Y:S01]  /*7050*/  IADD3 R21, P0, R12, R16, RZ ;  /* 0x000000100c157210 */ /* 0x000fe20007f1e0ff */
[----:B---3--:R-:W-:-:S03]  /*7060*/  IMAD R19, R25, R18, R26 ;  /* 0x0000001219137224 */ /* 0x008fc600078e021a */
[----:B------:R-:W-:Y:S01]  /*7070*/  LEA.HI.X.SX32 R22, R16, R13, 0x1, P0 ;  /* 0x0000000d10167211 */ /* 0x000fe200000f0eff */
[----:B------:R-:W-:Y:S01]  /*7080*/  VIADD R18, R17, 0x280 ;  /* 0x0000028011127836 */ /* 0x000fe20000000000 */
[----:B------:R-:W-:Y:S01]  /*7090*/  LEA R16, P0, R21, UR12, 0x2 ;  /* 0x0000000c15107c11 */ /* 0x000fe2000f8010ff */
[----:B------:R-:W-:Y:S02]  /*70a0*/  VIADD R19, R19, 0x500 ;  /* 0x0000050013137836 */ /* 0x000fe40000000000 */
[----:B------:R-:W-:Y:S01]  /*70b0*/  IMAD R20, R25, R20, R26 ;  /* 0x0000001419147224 */ /* 0x000fe200078e021a */
[C---:B------:R-:W-:Y:S02]  /*70c0*/  IADD3 R23, P3, R12.reuse, R18, RZ ;  /* 0x000000120c177210 */ /* 0x040fe40007f7e0ff */
[----:B------:R-:W-:Y:S02]  /*70d0*/  LEA.HI.X R17, R21, UR13, R22, 0x2, P0 ;  /* 0x0000000d15117c11 */ /* 0x000fe400080f1416 */
[----:B------:R-:W-:-:S02]  /*70e0*/  IADD3 R21, P4, R12, R19, RZ ;  /* 0x000000130c157210 */ /* 0x000fc40007f9e0ff */
[-C--:B------:R-:W-:Y:S02]  /*70f0*/  LEA.HI.X.SX32 R30, R18, R13.reuse, 0x1, P3 ;  /* 0x0000000d121e7211 */ /* 0x080fe400018f0eff */
[----:B------:R-:W-:Y:S02]  /*7100*/  IADD3 R22, R20, 0x780, RZ ;  /* 0x0000078014167810 */ /* 0x000fe40007ffe0ff */
[----:B------:R-:W-:Y:S02]  /*7110*/  LEA R18, P0, R23, UR12, 0x2 ;  /* 0x0000000c17127c11 */ /* 0x000fe4000f8010ff */
[----:B------:R-:W-:Y:S02]  /*7120*/  LEA.HI.X.SX32 R28, R19, R13, 0x1, P4 ;  /* 0x0000000d131c7211 */ /* 0x000fe400020f0eff */
[----:B------:R-:W-:Y:S02]  /*7130*/  LEA R20, P3, R21, UR12, 0x2 ;  /* 0x0000000c15147c11 */ /* 0x000fe4000f8610ff */
[----:B------:R-:W-:-:S02]  /*7140*/  LEA.HI.X R19, R23, UR13, R30, 0x2, P0 ;  /* 0x0000000d17137c11 */ /* 0x000fc400080f141e */
[----:B------:R-:W-:Y:S02]  /*7150*/  IADD3 R23, P0, R12, R22, RZ ;  /* 0x000000160c177210 */ /* 0x000fe40007f1e0ff */
[----:B------:R-:W-:Y:S01]  /*7160*/  LEA.HI.X R21, R21, UR13, R28, 0x2, P3 ;  /* 0x0000000d15157c11 */ /* 0x000fe200098f141c */
[----:B------:R-:W2:Y:S01]  /*7170*/  LDG.E.128 R36, desc[UR36][R18.64] ;  /* 0x0000002412247981 */ /* 0x000ea2000c1e1d00 */
[----:B------:R-:W-:-:S03]  /*7180*/  LEA.HI.X.SX32 R32, R22, R13, 0x1, P0 ;  /* 0x0000000d16207211 */ /* 0x000fc600000f0eff */
[----:B------:R0:W3:Y:S01]  /*7190*/  LDG.E.128 R28, desc[UR36][R16.64] ;  /* 0x00000024101c7981 */ /* 0x0000e2000c1e1d00 */
[----:B------:R-:W-:-:S03]  /*71a0*/  LEA R22, P0, R23, UR12, 0x2 ;  /* 0x0000000c17167c11 */ /* 0x000fc6000f8010ff */
[----:B------:R-:W4:Y:S01]  /*71b0*/  LDG.E.128 R40, desc[UR36][R20.64] ;  /* 0x0000002414287981 */ /* 0x000f22000c1e1d00 */
[----:B------:R-:W-:-:S03]  /*71c0*/  LEA.HI.X R23, R23, UR13, R32, 0x2, P0 ;  /* 0x0000000d17177c11 */ /* 0x000fc600080f1420 */
[----:B------:R1:W3:Y:S04]  /*71d0*/  LDS R32, [R27+-0x40] ;  /* 0xffffc0001b207984 */ /* 0x0002e80000000800 */
[----:B------:R-:W4:Y:S01]  /*71e0*/  LDG.E.128 R44, desc[UR36][R22.64] ;  /* 0x00000024162c7981 */ /* 0x000f22000c1e1d00 */
[----:B0-----:R-:W-:Y:S02]  /*71f0*/  IADD3 R16, P0, R14, 0x80, RZ ;  /* 0x000000800e107810 */ /* 0x001fe40007f1e0ff */
[----:B------:R-:W-:-:S03]  /*7200*/  IADD3 R24, R24, 0x20, RZ ;  /* 0x0000002018187810 */ /* 0x000fc60007ffe0ff */
[----:B------:R-:W-:Y:S01]  /*7210*/  IMAD.X R17, RZ, RZ, R15, P0 ;  /* 0x000000ffff117224 */ /* 0x000fe200000e060f */
[----:B------:R-:W-:Y:S01]  /*7220*/  ISETP.GE.AND P0, PT, R24, R49, PT ;  /* 0x000000311800720c */ /* 0x000fe20003f06270 */
[----:B-1----:R-:W-:Y:S01]  /*7230*/  VIADD R27, R27, 0x80 ;  /* 0x000000801b1b7836 */ /* 0x002fe20000000000 */
[----:B------:R-:W-:Y:S01]  /*7240*/  IADD3 R26, R26, 0xa00, RZ ;  /* 0x00000a001a1a7810 */ /* 0x000fe20007ffe0ff */
[-C--:B---3--:R-:W-:Y:S01]  /*7250*/  FFMA.FTZ R15, R28, R32.reuse, R8 ;  /* 0x000000201c0f7223 */ /* 0x088fe20000010008 */
[-C--:B------:R-:W-:Y:S01]  /*7260*/  FFMA.FTZ R8, R29, R32.reuse, R9 ;  /* 0x000000201d087223 */ /* 0x080fe20000010009 */
[-C--:B------:R-:W-:Y:S01]  /*7270*/  FFMA.FTZ R9, R30, R32.reuse, R10 ;  /* 0x000000201e097223 */ /* 0x080fe2000001000a */
[----:B------:R-:W-:Y:S02]  /*7280*/  FFMA.FTZ R32, R31, R32, R11 ;  /* 0x000000201f207223 */ /* 0x000fe4000001000b */
[-C--:B--2---:R-:W-:Y:S01]  /*7290*/  FFMA.FTZ R8, R37, R33.reuse, R8 ;  /* 0x0000002125087223 */ /* 0x084fe20000010008 */
[-C--:B------:R-:W-:Y:S01]  /*72a0*/  FFMA.FTZ R9, R38, R33.reuse, R9 ;  /* 0x0000002126097223 */ /* 0x080fe20000010009 */
[-C--:B------:R-:W-:Y:S01]  /*72b0*/  FFMA.FTZ R15, R36, R33.reuse, R15 ;  /* 0x00000021240f7223 */ /* 0x080fe2000001000f */
[----:B------:R-:W-:Y:S01]  /*72c0*/  FFMA.FTZ R32, R39, R33, R32 ;  /* 0x0000002127207223 */ /* 0x000fe20000010020 */
[-C--:B----4-:R-:W-:Y:S01]  /*72d0*/  FFMA.FTZ R10, R41, R34.reuse, R8 ;  /* 0x00000022290a7223 */ /* 0x090fe20000010008 */
[-C--:B------:R-:W-:Y:S01]  /*72e0*/  FFMA.FTZ R11, R42, R34.reuse, R9 ;  /* 0x000000222a0b7223 */ /* 0x080fe20000010009 */
[-C--:B------:R-:W-:Y:S01]  /*72f0*/  FFMA.FTZ R15, R40, R34.reuse, R15 ;  /* 0x00000022280f7223 */ /* 0x080fe2000001000f */
[----:B------:R-:W-:Y:S01]  /*7300*/  FFMA.FTZ R32, R43, R34, R32 ;  /* 0x000000222b207223 */ /* 0x000fe20000010020 */
[-C--:B------:R-:W-:Y:S01]  /*7310*/  FFMA.FTZ R9, R45, R35.reuse, R10 ;  /* 0x000000232d097223 */ /* 0x080fe2000001000a */
[-C--:B------:R-:W-:Y:S01]  /*7320*/  FFMA.FTZ R10, R46, R35.reuse, R11 ;  /* 0x000000232e0a7223 */ /* 0x080fe2000001000b */
[-C--:B------:R-:W-:Y:S01]  /*7330*/  FFMA.FTZ R8, R44, R35.reuse, R15 ;  /* 0x000000232c087223 */ /* 0x080fe2000001000f */
[----:B------:R-:W-:Y:S01]  /*7340*/  FFMA.FTZ R11, R47, R35, R32 ;  /* 0x000000232f0b7223 */ /* 0x000fe20000010020 */
[----:B------:R-:W-:Y:S06]  /*7350*/  @!P0 BRA `(.L_x_2839) ;  /* 0xfffffffc00108947 */ /* 0x000fec000383ffff */
.L_x_2835:
[----:B------:R-:W-:Y:S05]  /*7360*/  BSYNC B1 ;  /* 0x0000000000017941 */ /* 0x000fea0003800000 */
.L_x_2834:
[----:B------:R-:W-:-:S13]  /*7370*/  ISETP.GE.AND P0, PT, R2, UR40, PT ;  /* 0x0000002802007c0c */ /* 0x000fda000bf06270 */
[----:B------:R-:W-:Y:S05]  /*7380*/  @P0 BRA `(.L_x_2833) ;  /* 0x0000001000540947 */ /* 0x000fea0003800000 */
[----:B------:R-:W-:Y:S01]  /*7390*/  IMAD.U32 R25, RZ, RZ, UR42 ;  /* 0x0000002aff197e24 */ /* 0x000fe2000f8e00ff */
[----:B------:R-:W-:Y:S01]  /*73a0*/  LOP3.LUT R14, RZ, R3, RZ, 0x33, !PT ;  /* 0x00000003ff0e7212 */ /* 0x000fe200078e33ff */
[----:B------:R-:W-:Y:S03]  /*73b0*/  BSSY B1, `(.L_x_2840) ;  /* 0x000003c000017945 */ /* 0x000fe60003800000 */
[----:B------:R-:W-:-:S04]  /*73c0*/  IADD3 R25, -R25, UR40, R14 ;  /* 0x0000002819197c10 */ /* 0x000fc8000fffe10e */
[----:B------:R-:W-:-:S04]  /*73d0*/  LEA.HI R14, R25, 0x1, RZ, 0x1d ;  /* 0x00000001190e7811 */ /* 0x000fc800078fe8ff */
[----:B------:R-:W-:-:S13]  /*73e0*/  LOP3.LUT P0, R14, R14, 0x3, RZ, 0xc0, !PT ;  /* 0x000000030e0e7812 */ /* 0x000fda000780c0ff */
[----:B------:R-:W-:Y:S05]  /*73f0*/  @!P0 BRA `(.L_x_2841) ;  /* 0x0000000000dc8947 */ /* 0x000fea0003800000 */
[----:B------:R-:W-:Y:S01]  /*7400*/  MOV R18, R14 ;  /* 0x0000000e00127202 */ /* 0x000fe20000000f00 */
[----:B------:R-:W-:-:S07]  /*7410*/  IMAD R19, R3, 0x4, R252 ;  /* 0x0000000403137824 */ /* 0x000fce00078e02fc */
.L_x_2844:
[----:B------:R-:W0:Y:S01]  /*7420*/  LDC R21, c[0x0][0x284] ;  /* 0x0000a100ff157b82 */ /* 0x000e220000000800 */
[----:B------:R-:W-:Y:S01]  /*7430*/  IADD3 R18, R18, -0x1, RZ ;  /* 0xffffffff12127810 */ /* 0x000fe20007ffe0ff */
[----:B------:R-:W-:Y:S03]  /*7440*/  BSSY B2, `(.L_x_2842) ;  /* 0x000002f000027945 */ /* 0x000fe60003800000 */
[----:B------:R-:W-:Y:S02]  /*7450*/  ISETP.NE.AND P0, PT, R18, RZ, PT ;  /* 0x000000ff1200720c */ /* 0x000fe40003f05270 */
[----:B0-----:R-:W-:-:S13]  /*7460*/  ISETP.GE.AND P3, PT, R2, R21, PT ;  /* 0x000000150200720c */ /* 0x001fda0003f66270 */
[----:B------:R-:W-:Y:S05]  /*7470*/  @!P3 BRA `(.L_x_2843) ;  /* 0x0000000000acb947 */ /* 0x000fea0003800000 */
[----:B------:R-:W-:Y:S01]  /*7480*/  IABS R17, R21 ;  /* 0x0000001500117213 */ /* 0x000fe20000000000 */
[----:B------:R-:W0:Y:S01]  /*7490*/  LDS R24, [R19] ;  /* 0x0000000013187984 */ /* 0x000e220000000800 */
        /* <DEDUP_REMOVED lines=19> */
[----:B------:R-:W-:-:S03]  /*75d0*/  IMAD R17, R21, UR45, RZ ;  /* 0x0000002d15117c24 */ /* 0x000fc6000f8e02ff */
[----:B------:R-:W-:-:S05]  /*75e0*/  MOV R16, R14 ;  /* 0x0000000e00107202 */ /* 0x000fca0000000f00 */
[----:B------:R-:W-:Y:S01]  /*75f0*/  @!P4 IMAD.MOV R16, RZ, RZ, -R16 ;  /* 0x000000ffff10c224 */ /* 0x000fe200078e0a10 */
[----:B------:R-:W-:-:S04]  /*7600*/  @!P5 LOP3.LUT R16, RZ, R21, RZ, 0x33, !PT ;  /* 0x00000015ff10d212 */ /* 0x000fc800078e33ff */
[----:B------:R-:W-:Y:S02]  /*7610*/  SHF.R.S32.HI R14, RZ, 0x1f, R16 ;  /* 0x0000001fff0e7819 */ /* 0x000fe40000011410 */
[----:B------:R-:W-:-:S04]  /*7620*/  IADD3 R15, P3, R17, R16, RZ ;  /* 0x00000010110f7210 */ /* 0x000fc80007f7e0ff */
[----:B------:R-:W-:Y:S02]  /*7630*/  LEA.HI.X.SX32 R20, R17, R14, 0x1, P3 ;  /* 0x0000000e11147211 */ /* 0x000fe400018f0eff */
[----:B------:R-:W-:-:S04]  /*7640*/  LEA R14, P3, R15, UR8, 0x2 ;  /* 0x000000080f0e7c11 */ /* 0x000fc8000f8610ff */
[----:B------:R-:W-:-:S05]  /*7650*/  LEA.HI.X R15, R15, UR9, R20, 0x2, P3 ;  /* 0x000000090f0f7c11 */ /* 0x000fca00098f1414 */
        /* <DEDUP_REMOVED lines=8> */
[----:B------:R-:W0:Y:S02]  /*76e0*/  LDG.E.128 R20, desc[UR36][R16.64] ;  /* 0x0000002410147981 */ /* 0x000e24000c1e1d00 */
[-C--:B0-----:R-:W-:Y:S01]  /*76f0*/  FFMA.FTZ R8, R20, R24.reuse, R8 ;  /* 0x0000001814087223 */ /* 0x081fe20000010008 */
[-C--:B------:R-:W-:Y:S01]  /*7700*/  FFMA.FTZ R9, R21, R24.reuse, R9 ;  /* 0x0000001815097223 */ /* 0x080fe20000010009 */
[-C--:B------:R-:W-:Y:S01]  /*7710*/  FFMA.FTZ R10, R22, R24.reuse, R10 ;  /* 0x00000018160a7223 */ /* 0x080fe2000001000a */
[----:B------:R-:W-:-:S07]  /*7720*/  FFMA.FTZ R11, R23, R24, R11 ;  /* 0x00000018170b7223 */ /* 0x000fce000001000b */
.L_x_2843:
[----:B------:R-:W-:Y:S05]  /*7730*/  BSYNC B2 ;  /* 0x0000000000027941 */ /* 0x000fea0003800000 */
.L_x_2842:
[----:B------:R-:W-:Y:S01]  /*7740*/  IADD3 R2, R2, 0x8, RZ ;  /* 0x0000000802027810 */ /* 0x000fe20007ffe0ff */
[----:B------:R-:W-:Y:S01]  /*7750*/  VIADD R19, R19, 0x20 ;  /* 0x0000002013137836 */ /* 0x000fe20000000000 */
[----:B------:R-:W-:Y:S06]  /*7760*/  @P0 BRA `(.L_x_2844) ;  /* 0xfffffffc002c0947 */ /* 0x000fec000383ffff */
.L_x_2841:
[----:B------:R-:W-:Y:S05]  /*7770*/  BSYNC B1 ;  /* 0x0000000000017941 */ /* 0x000fea0003800000 */
.L_x_2840:
[----:B------:R-:W-:-:S13]  /*7780*/  ISETP.GE.U32.AND P0, PT, R25, 0x18, PT ;  /* 0x000000181900780c */ /* 0x000fda0003f06070 */
[----:B------:R-:W-:Y:S05]  /*7790*/  @!P0 BRA `(.L_x_2833) ;  /* 0x0000000c00508947 */ /* 0x000fea0003800000 */
[----:B------:R-:W0:Y:S01]  /*77a0*/  LDC R27, c[0x0][0x284] ;  /* 0x0000a100ff1b7b82 */ /* 0x000e220000000800 */
[----:B------:R-:W-:Y:S02]  /*77b0*/  LEA R14, R2, 0x40, 0x2 ;  /* 0x00000040020e7811 */ /* 0x000fe400078e10ff */
[----:B------:R-:W-:-:S05]  /*77c0*/  MOV R15, UR42 ;  /* 0x0000002a000f7c02 */ /* 0x000fca0008000f00 */
[----:B------:R-:W-:-:S04]  /*77d0*/  IMAD R15, R15, -0x4, R14 ;  /* 0xfffffffc0f0f7824 */ /* 0x000fc800078e020e */
[----:B------:R-:W-:-:S07]  /*77e0*/  IMAD.IADD R18, R252, 0x1, R15 ;  /* 0x00000001fc127824 */ /* 0x000fce00078e020f */
.L_x_2853:
[CC--:B0-----:R-:W-:Y:S01]  /*77f0*/  ISETP.GE.AND P5, PT, R2.reuse, R27.reuse, PT ;  /* 0x0000001b0200720c */ /* 0x0c1fe20003fa6270 */
[C---:B------:R-:W-:Y:S01]  /*7800*/  VIADD R25, R2.reuse, 0x10 ;  /* 0x0000001002197836 */ /* 0x040fe20000000000 */
[C---:B------:R-:W-:Y:S01]  /*7810*/  IADD3 R24, R2.reuse, 0x8, RZ ;  /* 0x0000000802187810 */ /* 0x040fe20007ffe0ff */
[----:B------:R-:W-:Y:S01]  /*7820*/  BSSY B1, `(.L_x_2845) ;  /* 0x0000034000017945 */ /* 0x000fe20003800000 */
[----:B------:R-:W-:Y:S02]  /*7830*/  IADD3 R26, R2, 0x18, RZ ;  /* 0x00000018021a7810 */ /* 0x000fe40007ffe0ff */
[-C--:B------:R-:W-:Y:S02]  /*7840*/  ISETP.GE.AND P0, PT, R24, R27.reuse, PT ;  /* 0x0000001b1800720c */ /* 0x080fe40003f06270 */
[-C--:B------:R-:W-:Y:S02]  /*7850*/  ISETP.GE.AND P3, PT, R25, R27.reuse, PT ;  /* 0x0000001b1900720c */ /* 0x080fe40003f66270 */
[----:B------:R-:W-:-:S03]  /*7860*/  ISETP.GE.AND P4, PT, R26, R27, PT ;  /* 0x0000001b1a00720c */ /* 0x000fc60003f86270 */
[----:B------:R-:W-:Y:S10]  /*7870*/  @!P5 BRA `(.L_x_2846) ;  /* 0x0000000000b8d947 */ /* 0x000ff40003800000 */
[----:B------:R-:W-:Y:S01]  /*7880*/  IABS R17, R27 ;  /* 0x0000001b00117213 */ /* 0x000fe20000000000 */
[----:B------:R-:W-:Y:S01]  /*7890*/  ULDC.64 UR20, c[0x0][0x258] ;  /* 0x0000960000147ab9 */ /* 0x000fe20000000a00 */
[----:B------:R-:W-:Y:S01]  /*78a0*/  IABS R20, R2 ;  /* 0x0000000200147213 */ /* 0x000fe20000000000 */
[----:B------:R-:W-:Y:S01]  /*78b0*/  ULDC UR19, c[0x0][0x288] ;  /* 0x0000a20000137ab9 */ /* 0x000fe20000000800 */
[----:B------:R-:W0:Y:S08]  /*78c0*/  I2F.RP R16, R17 ;  /* 0x0000001100107306 */ /* 0x000e300000209400 */
        /* <DEDUP_REMOVED lines=12> */
[----:B------:R-:W-:Y:S02]  /*7990*/  @!P5 IADD3 R14, R14, -R17, RZ ;  /* 0x800000110e0ed210 */ /* 0x000fe40007ffe0ff */
[----:B------:R-:W-:Y:S02]  /*79a0*/  ISETP.GE.AND P5, PT, R2, RZ, PT ;  /* 0x000000ff0200720c */ /* 0x000fe40003fa6270 */
[----:B------:R-:W-:-:S13]  /*79b0*/  ISETP.GT.U32.AND P6, PT, R17, R14, PT ;  /* 0x0000000e1100720c */ /* 0x000fda0003fc4070 */
[----:B------:R-:W-:Y:S01]  /*79c0*/  @!P6 IMAD.IADD R14, R14, 0x1, -R17 ;  /* 0x000000010e0ee824 */ /* 0x000fe200078e0a11 */
[C---:B------:R-:W-:Y:S01]  /*79d0*/  ISETP.NE.AND P6, PT, R27.reuse, RZ, PT ;  /* 0x000000ff1b00720c */ /* 0x040fe20003fc5270 */
[----:B------:R-:W-:-:S03]  /*79e0*/  IMAD R17, R27, UR45, RZ ;  /* 0x0000002d1b117c24 */ /* 0x000fc6000f8e02ff */
[----:B------:R-:W-:-:S05]  /*79f0*/  MOV R16, R14 ;  /* 0x0000000e00107202 */ /* 0x000fca0000000f00 */
[----:B------:R-:W-:-:S04]  /*7a00*/  @!P5 IMAD.MOV R16, RZ, RZ, -R16 ;  /* 0x000000ffff10d224 */ /* 0x000fc800078e0a10 */
        /* <DEDUP_REMOVED lines=9> */
[----:B------:R-:W0:Y:S02]  /*7aa0*/  LDS R14, [R18+-0x40] ;  /* 0xffffc000120e7984 */ /* 0x000e240000000800 */
        /* <DEDUP_REMOVED lines=11> */
.L_x_2846:
[----:B------:R-:W-:Y:S05]  /*7b60*/  BSYNC B1 ;  /* 0x0000000000017941 */ /* 0x000fea0003800000 */
.L_x_2845:
        /* <DEDUP_REMOVED lines=24> */
[----:B------:R-:W-:-:S04]  /*7cf0*/  IMAD R17, R27, UR45, RZ ;  /* 0x0000002d1b117c24 */ /* 0x000fc8000f8e02ff */
        /* <DEDUP_REMOVED lines=23> */
.L_x_2848:
[----:B------:R-:W-:Y:S05]  /*7e70*/  BSYNC B1 ;  /* 0x0000000000017941 */ /* 0x000fea0003800000 */
.L_x_2847:
        /* <DEDUP_REMOVED lines=36> */
[----:B------:R-:W0:Y:S02]  /*80c0*/  LDS R14, [R18] ;  /* 0x00000000120e7984 */ /* 0x000e240000000800 */
        /* <DEDUP_REMOVED lines=11> */
.L_x_2850:
[----:B------:R-:W-:Y:S05]  /*8180*/  BSYNC B1 ;  /* 0x0000000000017941 */ /* 0x000fea0003800000 */
.L_x_2849:
        /* <DEDUP_REMOVED lines=36> */
[----:B------:R-:W0:Y:S02]  /*83d0*/  LDS R14, [R18+0x20] ;  /* 0x00002000120e7984 */ /* 0x000e240000000800 */
        /* <DEDUP_REMOVED lines=11> */
.L_x_2852:
[----:B------:R-:W-:Y:S05]  /*8490*/  BSYNC B1 ;  /* 0x0000000000017941 */ /* 0x000fea0003800000 */
.L_x_2851:
[----:B------:R-:W-:Y:S01]  /*84a0*/  VIADD R2, R2, 0x20 ;  /* 0x0000002002027836 */ /* 0x000fe20000000000 */
[----:B------:R-:W-:-:S04]  /*84b0*/  IADD3 R18, R18, 0x80, RZ ;  /* 0x0000008012127810 */ /* 0x000fc80007ffe0ff */
[----:B------:R-:W-:-:S13]  /*84c0*/  ISETP.GE.AND P0, PT, R2, UR40, PT ;  /* 0x0000002802007c0c */ /* 0x000fda000bf06270 */
[----:B------:R-:W-:Y:S05]  /*84d0*/  @!P0 BRA `(.L_x_2853) ;  /* 0xfffffff000c48947 */ /* 0x000fea000383ffff */
.L_x_2833:
[----:B------:R-:W-:Y:S05]  /*84e0*/  BSYNC B0 ;  /* 0x0000000000007941 */ /* 0x000fea0003800000 */
.L_x_2832:
[----:B------:R-:W0:Y:S01]  /*84f0*/  S2R R2, SR_TID.X ;  /* 0x0000000000027919 */ /* 0x000e220000002100 */
[----:B------:R-:W-:Y:S01]  /*8500*/  BSSY B0, `(.L_x_2854) ;  /* 0x0000050000007945 */ /* 0x000fe20003800000 */
[----:B0-----:R-:W-:-:S05]  /*8510*/  VIADD R2, R2, 0x1f ;  /* 0x0000001f02027836 */ /* 0x001fca0000000000 */
[----:B------:R-:W-:Y:S01]  /*8520*/  ISETP.GT.U32.OR P0, PT, R2, 0x3e, P2 ;  /* 0x0000003e0200780c */ /* 0x000fe20001704470 */
[----:B------:R-:W-:-:S12]  /*8530*/  @P1 BRA `(.L_x_2855) ;  /* 0x0000000400301947 */ /* 0x000fd80003800000 */
[----:B------:R-:W0:Y:S01]  /*8540*/  LDC R2, c[0x0][0x308] ;  /* 0x0000c200ff027b82 */ /* 0x000e220000000800 */
[----:B------:R-:W-:Y:S01]  /*8550*/  UIMAD UR5, UR46, 0x50, URZ ;  /* 0x000000502e0578a4 */ /* 0x000fe2000f8e023f */
[----:B------:R-:W-:Y:S01]  /*8560*/  ULDC UR6, c[0x0][0x278] ;  /* 0x00009e0000067ab9 */ /* 0x000fe20000000800 */
[----:B------:R-:W-:Y:S02]  /*8570*/  UIMAD UR4, UR7, 0x50, URZ ;  /* 0x00000050070478a4 */ /* 0x000fe4000f8e023f */
[----:B------:R-:W-:Y:S02]  /*8580*/  UIMAD UR5, UR45, UR6, UR5 ;  /* 0x000000062d0572a4 */ /* 0x000fe4000f8e0205 */
[----:B------:R-:W-:-:S04]  /*8590*/  UISETP.NE.AND UP0, UPT, UR6, URZ, UPT ;  /* 0x0000003f0600728c */ /* 0x000fc8000bf05270 */
[----:B------:R-:W-:-:S06]  /*85a0*/  USEL UR4, UR4, UR5, !UP0 ;  /* 0x0000000504047287 */ /* 0x000fcc000c000000 */
[----:B------:R-:W-:Y:S01]  /*85b0*/  IADD3 R19, R0, UR4, RZ ;  /* 0x0000000400137c10 */ /* 0x000fe2000fffe0ff */
[----:B------:R-:W-:Y:S01]  /*85c0*/  ULDC.64 UR4, c[0x0][0x2f0] ;  /* 0x0000bc0000047ab9 */ /* 0x000fe20000000a00 */
[----:B0-----:R-:W-:-:S13]  /*85d0*/  ISETP.NE.AND P3, PT, R2, 0x2, PT ;  /* 0x000000020200780c */ /* 0x001fda0003f65270 */
[----:B------:R-:W0:Y:S01]  /*85e0*/  @!P3 LDC.64 R14, c[0x0][0x238] ;  /* 0x00008e00ff0ebb82 */ /* 0x000e220000000a00 */
[----:B------:R-:W-:-:S07]  /*85f0*/  UISETP.NE.U32.AND UP0, UPT, UR4, URZ, UPT ;  /* 0x0000003f0400728c */ /* 0x000fce000bf05070 */
[----:B------:R-:W1:Y:S01]  /*8600*/  @P3 LDC.64 R12, c[0x0][0x238] ;  /* 0x00008e00ff0c3b82 */ /* 0x000e620000000a00 */
[----:B------:R-:W-:Y:S01]  /*8610*/  UISETP.NE.AND.EX UP0, UPT, UR5, URZ, UPT, UP0 ;  /* 0x0000003f0500728c */ /* 0x000fe2000bf05300 */
[----:B0-----:R-:W-:-:S06]  /*8620*/  @!P3 IADD3 R14, P1, R19, R14, RZ ;  /* 0x0000000e130eb210 */ /* 0x001fcc0007f3e0ff */
[----:B------:R-:W0:Y:S04]  /*8630*/  @!P3 LDC.64 R16, c[0x0][0x2f8] ;  /* 0x0000be00ff10bb82 */ /* 0x000e280000000a00 */
[----:B------:R-:W-:Y:S01]  /*8640*/  @UP0 ULDC UR4, c[0x0][0x288] ;  /* 0x0000a20000040ab9 */ /* 0x000fe20000000800 */
[----:B------:R-:W-:-:S05]  /*8650*/  @!P3 LEA.HI.X.SX32 R15, R19, R15, 0x1, P1 ;  /* 0x0000000f130fb211 */ /* 0x000fca00008f0eff */
[----:B------:R4:W3:Y:S01]  /*8660*/  @!P3 LDG.E R2, desc[UR36][R14.64] ;  /* 0x000000240e02b981 */ /* 0x0008e2000c1e1900 */
[----:B------:R-:W-:Y:S01]  /*8670*/  PLOP3.LUT P4, PT, PT, PT, UP0, 0x80, 0x0 ;  /* 0x000000000000781c */ /* 0x000fe20003f8f008 */
[----:B------:R-:W-:Y:S01]  /*8680*/  @UP0 UIMAD UR4, UR38, UR4, UR46 ;  /* 0x00000004260402a4 */ /* 0x000fe2000f8e022e */
[----:B-1----:R-:W-:-:S05]  /*8690*/  @P3 IMAD.WIDE R12, R19, 0x4, R12 ;  /* 0x00000004130c3825 */ /* 0x002fca00078e020c */
[----:B------:R-:W-:Y:S01]  /*86a0*/  IMAD.U32 R21, RZ, RZ, UR4 ;  /* 0x00000004ff157e24 */ /* 0x000fe2000f8e00ff */
[----:B------:R-:W-:Y:S02]  /*86b0*/  @UP0 ULDC.64 UR4, c[0x0][0x2e8] ;  /* 0x0000ba0000040ab9 */ /* 0x000fe40000000a00 */
[----:B----4-:R-:W-:Y:S01]  /*86c0*/  MOV R14, UR4 ;  /* 0x00000004000e7c02 */ /* 0x010fe20008000f00 */
[----:B------:R-:W-:Y:S02]  /*86d0*/  IMAD.U32 R15, RZ, RZ, UR5 ;  /* 0x00000005ff0f7e24 */ /* 0x000fe4000f8e00ff */
[----:B------:R-:W-:Y:S01]  /*86e0*/  @P4 IMAD R19, R21, 0x50, R0 ;  /* 0x0000005015134824 */ /* 0x000fe200078e0200 */
[----:B0-----:R-:W4:Y:S04]  /*86f0*/  @!P3 LDG.E R17, desc[UR36][R16.64+0x8] ;  /* 0x000008241011b981 */ /* 0x001f28000c1e1900 */
[----:B------:R0:W4:Y:S01]  /*8700*/  @P3 LDG.E.128 R20, desc[UR36][R12.64] ;  /* 0x000000240c143981 */ /* 0x000122000c1e1d00 */
[----:B------:R-:W-:-:S05]  /*8710*/  @P4 IMAD.WIDE R14, R19, 0x4, R14 ;  /* 0x00000004130e4825 */ /* 0x000fca00078e020e */
[----:B--2---:R1:W2:Y:S01]  /*8720*/  @P4 LDG.E.128 R24, desc[UR36][R14.64] ;  /* 0x000000240e184981 */ /* 0x0042a2000c1e1d00 */
[----:B------:R-:W1:Y:S01]  /*8730*/  S2UR UR5, SR_CgaCtaId ;  /* 0x00000000000579c3 */ /* 0x000e620000008800 */
[----:B------:R-:W-:Y:S01]  /*8740*/  UMOV UR4, 0x400 ;  /* 0x0000040000047882 */ /* 0x000fe20000000000 */
[----:B------:R-:W-:Y:S01]  /*8750*/  UIADD3 UR8, -UR42, UR40, URZ ;  /* 0x000000282a087290 */ /* 0x000fe2000fffe13f */
[----:B0-----:R-:W-:Y:S01]  /*8760*/  MOV R13, UR16 ;  /* 0x00000010000d7c02 */ /* 0x001fe20008000f00 */
[----:B------:R-:W-:Y:S02]  /*8770*/  UIADD3 UR4, UR4, 0x240, URZ ;  /* 0x0000024004047890 */ /* 0x000fe4000fffe03f */
[----:B------:R-:W-:Y:S02]  /*8780*/  UIMAD UR6, UR41, 0x50, URZ ;  /* 0x00000050290678a4 */ /* 0x000fe4000f8e023f */
[----:B------:R-:W-:Y:S02]  /*8790*/  IMAD R13, R13, 0x50, R0 ;  /* 0x000000500d0d7824 */ /* 0x000fe400078e0200 */
[----:B-1----:R-:W-:-:S02]  /*87a0*/  IMAD.U32 R15, RZ, RZ, UR8 ;  /* 0x00000008ff0f7e24 */ /* 0x002fc4000f8e00ff */
[----:B------:R-:W-:Y:S01]  /*87b0*/  IMAD.U32 R29, RZ, RZ, UR6 ;  /* 0x00000006ff1d7e24 */ /* 0x000fe2000f8e00ff */
[----:B------:R-:W-:-:S06]  /*87c0*/  ULEA UR4, UR5, UR4, 0x18 ;  /* 0x0000000405047291 */ /* 0x000fcc000f8ec03f */
[----:B------:R-:W-:Y:S01]  /*87d0*/  IMAD.U32 R252, RZ, RZ, UR4 ;  /* 0x00000004fffc7e24 */ /* 0x000fe2000f8e00ff */
[----:B------:R-:W-:-:S04]  /*87e0*/  ULDC.64 UR4, c[0x0][0x250] ;  /* 0x0000940000047ab9 */ /* 0x000fc80000000a00 */
[----:B------:R-:W-:-:S06]  /*87f0*/  LEA R15, R15, R252, 0x2 ;  /* 0x000000fc0f0f7211 */ /* 0x000fcc00078e10ff */
[----:B------:R-:W0:Y:S01]  /*8800*/  LDS R15, [R15] ;  /* 0x000000000f0f7984 */ /* 0x000e220000000800 */
[----:B---3--:R-:W-:Y:S01]  /*8810*/  @!P3 PRMT R16, R2, 0x9910, RZ ;  /* 0x000099100210b816 */ /* 0x008fe200000000ff */
[----:B------:R1:W4:Y:S01]  /*8820*/  @!P3 I2F.S8 R19, R2 ;  /* 0x000000020013b306 */ /* 0x0003220000001400 */
[--C-:B------:R-:W-:Y:S02]  /*8830*/  @!P3 SHF.R.U32.HI R18, RZ, 0x10, R2.reuse ;  /* 0x00000010ff12b819 */ /* 0x100fe40000011602 */
[----:B------:R-:W-:-:S05]  /*8840*/  @!P3 SHF.R.U32.HI R12, RZ, 0x18, R2 ;  /* 0x00000018ff0cb819 */ /* 0x000fca0000011602 */
[----:B------:R-:W3:Y:S01]  /*8850*/  @!P3 I2F.S8 R18, R18 ;  /* 0x000000120012b306 */ /* 0x000ee20000001400 */
[----:B-1----:R-:W-:Y:S02]  /*8860*/  @!P3 MOV R2, R16 ;  /* 0x000000100002b202 */ /* 0x002fe40000000f00 */
[----:B------:R-:W-:Y:S02]  /*8870*/  SHF.R.S32.HI R16, RZ, 0x1f, R13 ;  /* 0x0000001fff107819 */ /* 0x000fe4000001140d */
[----:B------:R-:W-:Y:S02]  /*8880*/  @!P3 SHF.R.S32.HI R2, RZ, 0x8, R2 ;  /* 0x00000008ff02b819 */ /* 0x000fe40000011402 */
[----:B------:R-:W-:Y:S01]  /*8890*/  IADD3 R13, P1, R13, UR6, RZ ;  /* 0x000000060d0d7c10 */ /* 0x000fe2000ff3e0ff */
[----:B------:R1:W0:Y:S01]  /*88a0*/  @!P3 I2F.S8 R14, R12 ;  /* 0x0000000c000eb306 */ /* 0x0002220000001400 */
[-C--:B----4-:R-:W-:Y:S02]  /*88b0*/  @!P3 FMUL.FTZ R20, R19, R17.reuse ;  /* 0x000000111314b220 */ /* 0x090fe40000410000 */
[----:B------:R-:W-:Y:S01]  /*88c0*/  LEA.HI.X.SX32 R16, R29, R16, 0x1, P1 ;  /* 0x000000101d107211 */ /* 0x000fe200008f0eff */
[----:B---3--:R-:W-:-:S04]  /*88d0*/  @!P3 FMUL.FTZ R22, R18, R17 ;  /* 0x000000111216b220 */ /* 0x008fc80000410000 */
[----:B------:R-:W3:Y:S01]  /*88e0*/  @!P3 I2F.S16 R2, R2 ;  /* 0x000000020002b306 */ /* 0x000ee20000101400 */
[C---:B-1----:R-:W-:Y:S01]  /*88f0*/  LEA R12, P1, R13.reuse, UR4, 0x2 ;  /* 0x000000040d0c7c11 */ /* 0x042fe2000f8210ff */
[----:B-----5:R-:W-:Y:S01]  /*8900*/  FADD.FTZ R4, R20, R4 ;  /* 0x0000000414047221 */ /* 0x020fe20000010000 */
[----:B------:R-:W-:Y:S02]  /*8910*/  FADD.FTZ R6, R22, R6 ;  /* 0x0000000616067221 */ /* 0x000fe40000010000 */
[----:B------:R-:W-:Y:S01]  /*8920*/  LEA.HI.X R13, R13, UR5, R16, 0x2, P1 ;  /* 0x000000050d0d7c11 */ /* 0x000fe200088f1410 */
[----:B--2---:R-:W-:Y:S01]  /*8930*/  @P4 FMUL.FTZ R4, R4, R24 ;  /* 0x0000001804044220 */ /* 0x004fe20000410000 */
[-C--:B0-----:R-:W-:Y:S01]  /*8940*/  @!P3 FMUL.FTZ R23, R14, R17.reuse ;  /* 0x000000110e17b220 */ /* 0x081fe20000410000 */
[----:B------:R-:W-:Y:S02]  /*8950*/  @P4 FMUL.FTZ R6, R6, R26 ;  /* 0x0000001a06064220 */ /* 0x000fe40000410000 */
[----:B------:R-:W-:Y:S01]  /*8960*/  FFMA.FTZ R8, R15, R4, R8 ;  /* 0x000000040f087223 */ /* 0x000fe20000010008 */
[----:B------:R-:W-:Y:S01]  /*8970*/  FADD.FTZ R7, R23, R7 ;  /* 0x0000000717077221 */ /* 0x000fe20000010000 */
[----:B------:R-:W-:Y:S01]  /*8980*/  FFMA.FTZ R10, R15, R6, R10 ;  /* 0x000000060f0a7223 */ /* 0x000fe2000001000a */
[----:B---3--:R-:W-:-:S02]  /*8990*/  @!P3 FMUL.FTZ R21, R2, R17 ;  /* 0x000000110215b220 */ /* 0x008fc40000410000 */
[----:B------:R-:W-:Y:S02]  /*89a0*/  @P4 FMUL.FTZ R7, R7, R27 ;  /* 0x0000001b07074220 */ /* 0x000fe40000410000 */
[----:B------:R-:W-:Y:S02]  /*89b0*/  FADD.FTZ R5, R21, R5 ;  /* 0x0000000515057221 */ /* 0x000fe40000010000 */
[----:B------:R-:W-:Y:S02]  /*89c0*/  FFMA.FTZ R11, R15, R7, R11 ;  /* 0x000000070f0b7223 */ /* 0x000fe4000001000b */
[----:B------:R-:W-:-:S04]  /*89d0*/  @P4 FMUL.FTZ R5, R5, R25 ;  /* 0x0000001905054220 */ /* 0x000fc80000410000 */
[----:B------:R-:W-:Y:S01]  /*89e0*/  FFMA.FTZ R9, R15, R5, R9 ;  /* 0x000000050f097223 */ /* 0x000fe20000010009 */
[----:B------:R0:W-:Y:S06]  /*89f0*/  STG.E.128 desc[UR36][R12.64], R4 ;  /* 0x000000040c007986 */ /* 0x0001ec000c101d24 */
.L_x_2855:
[----:B------:R-:W-:Y:S05]  /*8a00*/  BSYNC B0 ;  /* 0x0000000000007941 */ /* 0x000fea0003800000 */
.L_x_2854:
[----:B------:R-:W-:Y:S06]  /*8a10*/  BAR.SYNC.DEFER_BLOCKING 0x0 ;  /* 0x0000000000007b1d */ /* 0x000fec0000010000 */
[----:B------:R-:W-:Y:S05]  /*8a20*/  @P2 BRA `(.L_x_2856) ;  /* 0x0000000000942947 */ /* 0x000fea0003800000 */
[----:B0-----:R-:W0:Y:S01]  /*8a30*/  S2R R12, SR_TID.X ;  /* 0x00000000000c7919 */ /* 0x001e220000002100 */
[----:B------:R-:W-:Y:S01]  /*8a40*/  IMAD R3, R3, 0x50, R0 ;  /* 0x0000005003037824 */ /* 0x000fe200078e0200 */
[----:B------:R-:W-:Y:S05]  /*8a50*/  WARPSYNC.ALL ;  /* 0x0000000000007948 */ /* 0x000fea0003800000 */
[----:B------:R-:W-:Y:S02]  /*8a60*/  LEA R3, R3, R252, 0x2 ;  /* 0x000000fc03037211 */ /* 0x000fe400078e10ff */
[C---:B0-----:R-:W-:Y:S02]  /*8a70*/  LOP3.LUT R2, R12.reuse, 0xffffff80, RZ, 0xc0, !PT ;  /* 0xffffff800c027812 */ /* 0x041fe400078ec0ff */
[----:B------:R-:W-:-:S02]  /*8a80*/  ISETP.GT.AND P2, PT, R12, 0x7f, PT ;  /* 0x0000007f0c00780c */ /* 0x000fc40003f44270 */
[----:B------:R-:W-:Y:S02]  /*8a90*/  ISETP.NE.AND P1, PT, R2, 0x80, PT ;  /* 0x000000800200780c */ /* 0x000fe40003f25270 */
[C---:B------:R-:W-:Y:S02]  /*8aa0*/  LOP3.LUT R2, R12.reuse, 0xffffffc0, RZ, 0xc0, !PT ;  /* 0xffffffc00c027812 */ /* 0x040fe400078ec0ff */
[----:B------:R-:W-:-:S09]  /*8ab0*/  ISETP.GT.AND P3, PT, R12, 0x3f, PT ;  /* 0x0000003f0c00780c */ /* 0x000fd20003f64270 */
[----:B------:R-:W-:Y:S01]  /*8ac0*/  @!P1 STS.128 [R3+-0x500], R8 ;  /* 0xfffb000803009388 */ /* 0x000fe20000000c00 */
[----:B------:R-:W-:Y:S01]  /*8ad0*/  BAR.SYNC.DEFER_BLOCKING 0x0 ;  /* 0x0000000000007b1d */ /* 0x000fe20000010000 */
[----:B------:R-:W-:Y:S02]  /*8ae0*/  ISETP.NE.AND P1, PT, R2, 0x40, PT ;  /* 0x000000400200780c */ /* 0x000fe40003f25270 */
[----:B------:R-:W-:-:S03]  /*8af0*/  LOP3.LUT R2, R12, 0xffffffe0, RZ, 0xc0, !PT ;  /* 0xffffffe00c027812 */ /* 0x000fc600078ec0ff */
[----:B-----5:R-:W0:Y:S02]  /*8b00*/  @!P2 LDS.128 R4, [R3] ;  /* 0x000000000304a984 */ /* 0x020e240000000c00 */
        /* <DEDUP_REMOVED lines=23> */
.L_x_2856:
[----:B------:R-:W-:Y:S05]  /*8c80*/  @P0 EXIT ;  /* 0x000000000000094d */ /* 0x000fea0003800000 */
[----:B------:R-:W1:Y:S01]  /*8c90*/  LDC R2, c[0x0][0x308] ;  /* 0x0000c200ff027b82 */ /* 0x000e620000000800 */
[----:B0----5:R-:W-:Y:S01]  /*8ca0*/  IMAD.U32 R7, RZ, RZ, UR7 ;  /* 0x00000007ff077e24 */ /* 0x021fe2000f8e00ff */
[----:B-1----:R-:W-:-:S13]  /*8cb0*/  ISETP.NE.AND P0, PT, R2, 0x2, PT ;  /* 0x000000020200780c */ /* 0x002fda0003f05270 */
[----:B------:R-:W0:Y:S01]  /*8cc0*/  @P0 LDC.64 R2, c[0x0][0x210] ;  /* 0x00008400ff020b82 */ /* 0x000e220000000a00 */
[----:B------:R-:W-:-:S04]  /*8cd0*/  @P0 IMAD R5, R7, 0x50, R0 ;  /* 0x0000005007050824 */ /* 0x000fc800078e0200 */
[----:B0-----:R-:W-:-:S05]  /*8ce0*/  @P0 IMAD.WIDE R2, R5, 0x4, R2 ;  /* 0x0000000405020825 */ /* 0x001fca00078e0202 */
[----:B------:R0:W-:Y:S01]  /*8cf0*/  @P0 STG.E.128 desc[UR36][R2.64], R8 ;  /* 0x0000000802000986 */ /* 0x0001e2000c101d24 */
[----:B------:R-:W-:Y:S05]  /*8d00*/  @P0 EXIT ;  /* 0x000000000000094d */ /* 0x000fea0003800000 */
[----:B0-----:R-:W0:Y:S01]  /*8d10*/  LDC.64 R2, c[0x0][0x300] ;  /* 0x0000c000ff027b82 */ /* 0x001e220000000a00 */
[----:B------:R-:W-:Y:S01]  /*8d20*/  IMAD R6, R7, 0x50, R0 ;  /* 0x0000005007067824 */ /* 0x000fe200078e0200 */
[----:B------:R-:W-:Y:S01]  /*8d30*/  ULDC.64 UR4, c[0x0][0x210] ;  /* 0x0000840000047ab9 */ /* 0x000fe20000000a00 */
[----:B0-----:R-:W4:Y:S02]  /*8d40*/  LDG.E R2, desc[UR36][R2.64] ;  /* 0x0000002402027981 */ /* 0x001f24000c1e1900 */
[C---:B----4-:R-:W-:Y:S01]  /*8d50*/  FMUL.FTZ R8, R2.reuse, R8 ;  /* 0x0000000802087220 */ /* 0x050fe20000410000 */
[C---:B------:R-:W-:Y:S01]  /*8d60*/  FMUL.FTZ R9, R2.reuse, R9 ;  /* 0x0000000902097220 */ /* 0x040fe20000410000 */
[C---:B------:R-:W-:Y:S01]  /*8d70*/  FMUL.FTZ R10, R2.reuse, R10 ;  /* 0x0000000a020a7220 */ /* 0x040fe20000410000 */
[----:B------:R-:W-:-:S03]  /*8d80*/  FMUL.FTZ R11, R2, R11 ;  /* 0x0000000b020b7220 */ /* 0x000fc60000410000 */
[----:B------:R-:W0:Y:S08]  /*8d90*/  F2I.S8.NTZ R8, R8 ;  /* 0x0000000800087305 */ /* 0x000e300000202100 */
        /* <DEDUP_REMOVED lines=8> */
[----:B0-----:R-:W-:Y:S02]  /*8e20*/  PRMT R0, R10, 0x8880, RZ ;  /* 0x000088800a007816 */ /* 0x001fe400000000ff */
[----:B------:R-:W-:Y:S02]  /*8e30*/  PRMT R3, R3, 0x7604, R2 ;  /* 0x0000760403037816 */ /* 0x000fe40000000002 */
[----:B------:R-:W-:Y:S02]  /*8e40*/  PRMT R0, R0, 0x7710, RZ ;  /* 0x0000771000007816 */ /* 0x000fe400000000ff */
[----:B------:R-:W-:-:S02]  /*8e50*/  IADD3 R2, P0, R6, UR4, RZ ;  /* 0x0000000406027c10 */ /* 0x000fc4000ff1e0ff */
[----:B-1----:R-:W-:Y:S02]  /*8e60*/  PRMT R4, R11, 0x8880, RZ ;  /* 0x000088800b047816 */ /* 0x002fe400000000ff */
[----:B------:R-:W-:Y:S02]  /*8e70*/  PRMT R5, R0, 0x7054, R3 ;  /* 0x0000705400057816 */ /* 0x000fe40000000003 */
[----:B------:R-:W-:Y:S02]  /*8e80*/  PRMT R4, R4, 0x7710, RZ ;  /* 0x0000771004047816 */ /* 0x000fe400000000ff */
[----:B------:R-:W-:Y:S02]  /*8e90*/  LEA.HI.X.SX32 R3, R6, UR5, 0x1, P0 ;  /* 0x0000000506037c11 */ /* 0x000fe400080f0eff */
[----:B------:R-:W-:-:S05]  /*8ea0*/  PRMT R5, R4, 0x654, R5 ;  /* 0x0000065404057816 */ /* 0x000fca0000000005 */
[----:B------:R-:W-:Y:S01]  /*8eb0*/  STG.E desc[UR36][R2.64], R5 ;  /* 0x0000000502007986 */ /* 0x000fe2000c101924 */
[----:B------:R-:W-:Y:S05]  /*8ec0*/  EXIT ;  /* 0x000000000000794d */ /* 0x000fea0003800000 */
.L_x_2749:
[----:B------:R-:W-:Y:S01]  /*8ed0*/  HFMA2.MMA R12, -RZ, RZ, 0, 9.5367431640625e-07 ;  /* 0x00000010ff0c7435 */ /* 0x000fe200000001ff */
[----:B------:R-:W-:Y:S01]  /*8ee0*/  IMAD.MOV.U32 R11, RZ, RZ, 0x1f ;  /* 0x0000001fff0b7424 */ /* 0x000fe200078e00ff */
[----:B------:R-:W-:-:S09]  /*8ef0*/  MOV R15, 0xffffffff ;  /* 0xffffffff000f7802 */ /* 0x000fd20000000f00 */
[----:B-1----:R-:W-:Y:S05]  /*8f00*/  WARPSYNC.COLLECTIVE R15, `(.L_x_2857) ;  /* 0x000000000f087348 */ /* 0x002fea0003c00000 */
[----:B------:R0:W2:Y:S02]  /*8f10*/  SHFL.BFLY P6, R14, R13, R12, R11 ;  /* 0x0c00000c0d0e7389 */ /* 0x0000a400000c000b */
[----:B012---:R-:W-:Y:S01]  /*8f20*/  ENDCOLLECTIVE ;  /* 0x000000000000791b */ /* 0x007fe20003800000 */
.L_x_2857:
[----:B------:R-:W-:Y:S01]  /*8f30*/  HFMA2.MMA R12, -RZ, RZ, 0, 4.76837158203125e-07 ;  /* 0x00000008ff0c7435 */ /* 0x000fe200000001ff */
[----:B------:R-:W-:-:S04]  /*8f40*/  FADD.FTZ R0, R13, R14 ;  /* 0x0000000e0d007221 */ /* 0x000fc80000010000 */
[----:B------:R-:W-:-:S07]  /*8f50*/  IMAD.MOV.U32 R13, RZ, RZ, R0 ;  /* 0x000000ffff0d7224 */ /* 0x000fce00078e0000 */
[----:B------:R-:W-:Y:S05]  /*8f60*/  WARPSYNC.COLLECTIVE R15, `(.L_x_2858) ;  /* 0x000000000f087348 */ /* 0x000fea0003c00000 */
[----:B------:R0:W1:Y:S02]  /*8f70*/  SHFL.BFLY P6, R14, R13, R12, R11 ;  /* 0x0c00000c0d0e7389 */ /* 0x00006400000c000b */
[----:B01----:R-:W-:Y:S01]  /*8f80*/  ENDCOLLECTIVE ;  /* 0x000000000000791b */ /* 0x003fe20003800000 */
.L_x_2858:
[----:B------:R-:W-:Y:S01]  /*8f90*/  MOV R12, 0x4 ;  /* 0x00000004000c7802 */ /* 0x000fe20000000f00 */
[----:B------:R-:W-:-:S04]  /*8fa0*/  FADD.FTZ R2, R0, R14 ;  /* 0x0000000e00027221 */ /* 0x000fc80000010000 */
[----:B------:R-:W-:-:S07]  /*8fb0*/  IMAD.MOV.U32 R13, RZ, RZ, R2 ;  /* 0x000000ffff0d7224 */ /* 0x000fce00078e0002 */
[----:B------:R-:W-:Y:S05]  /*8fc0*/  WARPSYNC.COLLECTIVE R15, `(.L_x_2859) ;  /* 0x000000000f087348 */ /* 0x000fea0003c00000 */
[----:B------:R0:W1:Y:S02]  /*8fd0*/  SHFL.BFLY P6, R14, R13, R12, R11 ;  /* 0x0c00000c0d0e7389 */ /* 0x00006400000c000b */
[----:B01----:R-:W-:Y:S01]  /*8fe0*/  ENDCOLLECTIVE ;  /* 0x000000000000791b */ /* 0x003fe20003800000 */
.L_x_2859:
[----:B------:R-:W-:Y:S01]  /*8ff0*/  HFMA2.MMA R12, -RZ, RZ, 0, 1.1920928955078125e-07 ;  /* 0x00000002ff0c7435 */ /* 0x000fe200000001ff */
[----:B------:R-:W-:-:S04]  /*9000*/  FADD.FTZ R3, R2, R14 ;  /* 0x0000000e02037221 */ /* 0x000fc80000010000 */
[----:B------:R-:W-:-:S07]  /*9010*/  IMAD.MOV.U32 R13, RZ, RZ, R3 ;  /* 0x000000ffff0d7224 */ /* 0x000fce00078e0003 */
[----:B------:R-:W-:Y:S05]  /*9020*/  WARPSYNC.COLLECTIVE R15, `(.L_x_2860) ;  /* 0x000000000f087348 */ /* 0x000fea0003c00000 */
[----:B------:R0:W1:Y:S02]  /*9030*/  SHFL.BFLY P6, R14, R13, R12, R11 ;  /* 0x0c00000c0d0e7389 */ /* 0x00006400000c000b */
[----:B01----:R-:W-:Y:S01]  /*9040*/  ENDCOLLECTIVE ;  /* 0x000000000000791b */ /* 0x003fe20003800000 */
.L_x_2860:
[----:B------:R-:W-:Y:S01]  /*9050*/  MOV R12, 0x1 ;  /* 0x00000001000c7802 */ /* 0x000fe20000000f00 */
[----:B------:R-:W-:-:S04]  /*9060*/  FADD.FTZ R4, R3, R14 ;  /* 0x0000000e03047221 */ /* 0x000fc80000010000 */
[----:B------:R-:W-:-:S07]  /*9070*/  IMAD.MOV.U32 R13, RZ, RZ, R4 ;  /* 0x000000ffff0d7224 */ /* 0x000fce00078e0004 */
[----:B------:R-:W-:Y:S05]  /*9080*/  WARPSYNC.COLLECTIVE R15, `(.L_x_2861) ;  /* 0x000000000f087348 */ /* 0x000fea0003c00000 */
[----:B------:R0:W1:Y:S02]  /*9090*/  SHFL.BFLY P6, R14, R13, R12, R11 ;  /* 0x0c00000c0d0e7389 */ /* 0x00006400000c000b */
[----:B01----:R-:W-:Y:S01]  /*90a0*/  ENDCOLLECTIVE ;  /* 0x000000000000791b */ /* 0x003fe20003800000 */
.L_x_2861:
[----:B------:R-:W-:Y:S05]  /*90b0*/  BRA `(.L_x_2862) ;  /* 0xffffff8800e07947 */ /* 0x000fea000383ffff */
.L_x_2863:
        /* <DEDUP_REMOVED lines=12> */
.L_x_3337:


//--------------------- .text._ZN4mmha33masked_multihead_attention_kernelIfLi80ELi128ELi2ELi32ELi128ELb0ELb1EEEv26Multihead_attention_paramsIT_XT5_EE --------------------------
	.section	.text._ZN4mmha33masked_multihead_attention_kernelIfLi80ELi128ELi2ELi32ELi128ELb0ELb1EEEv26Multihead_attention_paramsIT_XT5_EE,"ax",@progbits
	.align	128
        .global         _ZN4mmha33masked_multihead_attention_kernelIfLi80ELi128ELi2ELi32ELi128ELb0ELb1EEEv26Multihead_attention_paramsIT_XT5_EE
        .type           _ZN4mmha33masked_multihead_attention_kernelIfLi80ELi128ELi2ELi32ELi128ELb0ELb1EEEv26Multihead_attention_paramsIT_XT5_EE,@function
        .size           _ZN4mmha33masked_multihead_attention_kernelIfLi80ELi128ELi2ELi32ELi128ELb0ELb1EEEv26Multihead_attention_paramsIT_XT5_EE,(.L_x_3338 - _ZN4mmha33masked_multihead_attention_kernelIfLi80ELi128ELi2ELi32ELi128ELb0ELb1EEEv26Multihead_attention_paramsIT_XT5_EE)
        .other          _ZN4mmha33masked_multihead_attention_kernelIfLi80ELi128ELi2ELi32ELi128ELb0ELb1EEEv26Multihead_attention_paramsIT_XT5_EE,@"STO_CUDA_ENTRY STV_DEFAULT"
_ZN4mmha33masked_multihead_attention_kernelIfLi80ELi128ELi2ELi32ELi128ELb0ELb1EEEv26Multihead_attention_paramsIT_XT5_EE:
.text._ZN4mmha33masked_multihead_attention_kernelIfLi80ELi128ELi2ELi32ELi128ELb0ELb1EEEv26Multihead_attention_paramsIT_XT5_EE:
        /* <DEDUP_REMOVED lines=12> */
.L_x_2864:
[----:B------:R-:W0:Y:S08]  /*00c0*/  LDC.64 R4, c[0x0][0x330] ;  /* 0x0000cc00ff047b82 */ /* 0x000e300000000a00 */
[----:B------:R-:W1:Y:S08]  /*00d0*/  LDC R11, c[0x0][0x280] ;  /* 0x0000a000ff0b7b82 */ /* 0x000e700000000800 */
[----:B------:R-:W2:Y:S01]  /*00e0*/  LDC R26, c[0x0][0x284] ;  /* 0x0000a100ff1a7b82 */ /* 0x000ea20000000800 */
[----:B------:R-:W3:Y:S01]  /*00f0*/  S2R R18, SR_TID.X ;  /* 0x0000000000127919 */ /* 0x000ee20000002100 */
[----:B------:R-:W-:Y:S01]  /*0100*/  IMAD.MOV.U32 R16, RZ, RZ, RZ ;  /* 0x000000ffff107224 */ /* 0x000fe200078e00ff */
[----:B------:R-:W-:Y:S01]  /*0110*/  ULDC UR4, c[0x0][0x288] ;  /* 0x0000a20000047ab9 */ /* 0x000fe20000000800 */
[----:B0-----:R-:W-:-:S04]  /*0120*/  ISETP.NE.U32.AND P0, PT, R4, RZ, PT ;  /* 0x000000ff0400720c */ /* 0x001fc80003f05070 */
[----:B------:R-:W-:Y:S02]  /*0130*/  ISETP.NE.AND.EX P0, PT, R5, RZ, PT, P0 ;  /* 0x000000ff0500720c */ /* 0x000fe40003f05300 */
[----:B-1----:R-:W-:-:S04]  /*0140*/  IABS R3, R11 ;  /* 0x0000000b00037213 */ /* 0x002fc80000000000 */
[----:B------:R-:W0:Y:S07]  /*0150*/  I2F.RP R0, R3 ;  /* 0x0000000300007306 */ /* 0x000e2e0000209400 */
[----:B------:R-:W1:Y:S01]  /*0160*/  @P0 LDC.64 R4, c[0x0][0x330] ;  /* 0x0000cc00ff040b82 */ /* 0x000e620000000a00 */
[----:B--2---:R-:W-:-:S07]  /*0170*/  IABS R12, R26 ;  /* 0x0000001a000c7213 */ /* 0x004fce0000000000 */
[----:B------:R-:W2:Y:S01]  /*0180*/  @P0 LDC R10, c[0x0][0x2c0] ;  /* 0x0000b000ff0a0b82 */ /* 0x000ea20000000800 */
[----:B0-----:R-:W0:Y:S01]  /*0190*/  MUFU.RCP R0, R0 ;  /* 0x0000000000007308 */ /* 0x001e220000001000 */
[----:B-1----:R-:W-:-:S05]  /*01a0*/  @P0 IMAD.WIDE R4, R2, 0x4, R4 ;  /* 0x0000000402040825 */ /* 0x002fca00078e0204 */
[----:B------:R1:W2:Y:S01]  /*01b0*/  @P0 LDG.E R17, desc[UR36][R4.64] ;  /* 0x0000002404110981 */ /* 0x0002a2000c1e1900 */
[----:B0-----:R-:W-:Y:S01]  /*01c0*/  VIADD R6, R0, 0xffffffe ;  /* 0x0ffffffe00067836 */ /* 0x001fe20000000000 */
[----:B------:R-:W-:-:S03]  /*01d0*/  IABS R0, R2 ;  /* 0x0000000200007213 */ /* 0x000fc60000000000 */
[----:B------:R0:W4:Y:S02]  /*01e0*/  F2I.FTZ.U32.TRUNC.NTZ R7, R6 ;  /* 0x0000000600077305 */ /* 0x000124000021f000 */
[----:B0-----:R-:W-:Y:S02]  /*01f0*/  IMAD.MOV.U32 R6, RZ, RZ, RZ ;  /* 0x000000ffff067224 */ /* 0x001fe400078e00ff */
[----:B----4-:R-:W-:-:S04]  /*0200*/  IMAD.MOV R8, RZ, RZ, -R7 ;  /* 0x000000ffff087224 */ /* 0x010fc800078e0a07 */
[----:B------:R-:W-:-:S04]  /*0210*/  IMAD R9, R8, R3, RZ ;  /* 0x0000000308097224 */ /* 0x000fc800078e02ff */
[----:B------:R-:W-:Y:S02]  /*0220*/  IMAD.HI.U32 R7, R7, R9, R6 ;  /* 0x0000000907077227 */ /* 0x000fe400078e0006 */
[----:B------:R-:W0:Y:S04]  /*0230*/  LDC.64 R8, c[0x0][0x2f0] ;  /* 0x0000bc00ff087b82 */ /* 0x000e280000000a00 */
[----:B------:R-:W-:-:S04]  /*0240*/  IMAD.HI.U32 R7, R7, R0, RZ ;  /* 0x0000000007077227 */ /* 0x000fc800078e00ff */
[----:B-1----:R-:W-:-:S04]  /*0250*/  IMAD.MOV R4, RZ, RZ, -R7 ;  /* 0x000000ffff047224 */ /* 0x002fc800078e0a07 */
[----:B------:R-:W-:-:S05]  /*0260*/  IMAD R0, R3, R4, R0 ;  /* 0x0000000403007224 */ /* 0x000fca00078e0200 */
[----:B------:R-:W-:Y:S02]  /*0270*/  ISETP.GT.U32.AND P3, PT, R3, R0, PT ;  /* 0x000000000300720c */ /* 0x000fe40003f64070 */
[----:B0-----:R-:W-:-:S04]  /*0280*/  ISETP.NE.U32.AND P1, PT, R8, RZ, PT ;  /* 0x000000ff0800720c */ /* 0x001fc80003f25070 */
[----:B------:R-:W-:-:S07]  /*0290*/  ISETP.NE.AND.EX P1, PT, R9, RZ, PT, P1 ;  /* 0x000000ff0900720c */ /* 0x000fce0003f25310 */
[----:B------:R-:W-:Y:S01]  /*02a0*/  @!P3 IMAD.IADD R0, R0, 0x1, -R3 ;  /* 0x000000010000b824 */ /* 0x000fe200078e0a03 */
[----:B------:R-:W-:Y:S01]  /*02b0*/  @!P3 IADD3 R7, R7, 0x1, RZ ;  /* 0x000000010707b810 */ /* 0x000fe20007ffe0ff */
[----:B------:R-:W0:Y:S01]  /*02c0*/  S2R R19, SR_CTAID.X ;  /* 0x0000000000137919 */ /* 0x000e220000002500 */
[----:B------:R-:W-:Y:S02]  /*02d0*/  ISETP.NE.AND P3, PT, R11, RZ, PT ;  /* 0x000000ff0b00720c */ /* 0x000fe40003f65270 */
[----:B------:R-:W-:Y:S02]  /*02e0*/  ISETP.GE.U32.AND P2, PT, R0, R3, PT ;  /* 0x000000030000720c */ /* 0x000fe40003f46070 */
[----:B------:R-:W-:-:S04]  /*02f0*/  LOP3.LUT R0, R2, R11, RZ, 0x3c, !PT ;  /* 0x0000000b02007212 */ /* 0x000fc800078e3cff */
[----:B------:R-:W-:Y:S01]  /*0300*/  ISETP.GE.AND P4, PT, R0, RZ, PT ;  /* 0x000000ff0000720c */ /* 0x000fe20003f86270 */
[----:B------:R-:W1:Y:S01]  /*0310*/  @P1 LDC.64 R4, c[0x0][0x2f0] ;  /* 0x0000bc00ff041b82 */ /* 0x000e620000000a00 */
[----:B------:R-:W4:Y:S05]  /*0320*/  I2F.RP R0, R12 ;  /* 0x0000000c00007306 */ /* 0x000f2a0000209400 */
[----:B------:R-:W-:-:S04]  /*0330*/  @P2 VIADD R7, R7, 0x1 ;  /* 0x0000000107072836 */ /* 0x000fc80000000000 */
[----:B------:R-:W-:-:S04]  /*0340*/  IMAD.MOV.U32 R27, RZ, RZ, R7 ;  /* 0x000000ffff1b7224 */ /* 0x000fc800078e0007 */
[----:B------:R-:W-:Y:S01]  /*0350*/  @!P4 IMAD.MOV R27, RZ, RZ, -R27 ;  /* 0x000000ffff1bc224 */ /* 0x000fe200078e0a1b */
[----:B------:R-:W-:Y:S01]  /*0360*/  @!P3 LOP3.LUT R27, RZ, R11, RZ, 0x33, !PT ;  /* 0x0000000bff1bb212 */ /* 0x000fe200078e33ff */
[----:B----4-:R-:W4:Y:S01]  /*0370*/  MUFU.RCP R0, R0 ;  /* 0x0000000000007308 */ /* 0x010f220000001000 */
[----:B---3--:R-:W-:-:S03]  /*0380*/  ISETP.GE.AND P3, PT, R18, 0x14, PT ;  /* 0x000000141200780c */ /* 0x008fc60003f66270 */
[----:B-1----:R-:W-:-:S05]  /*0390*/  @P1 IMAD.WIDE R4, R27, 0x4, R4 ;  /* 0x000000041b041825 */ /* 0x002fca00078e0204 */
[----:B------:R1:W5:Y:S01]  /*03a0*/  @P1 LDG.E R16, desc[UR36][R4.64] ;  /* 0x0000002404101981 */ /* 0x000362000c1e1900 */
[----:B0-----:R-:W-:Y:S01]  /*03b0*/  IMAD R22, R2, UR4, R19 ;  /* 0x0000000402167c24 */ /* 0x001fe2000f8e0213 */
[----:B------:R-:W-:Y:S01]  /*03c0*/  BSSY B0, `(.L_x_2865) ;  /* 0x000003b000007945 */ /* 0x000fe20003800000 */
[----:B------:R-:W-:Y:S01]  /*03d0*/  IMAD.SHL.U32 R25, R18, 0x4, RZ ;  /* 0x0000000412197824 */ /* 0x000fe200078e00ff */
[----:B----4-:R-:W-:Y:S01]  /*03e0*/  IADD3 R6, R0, 0xffffffe, RZ ;  /* 0x0ffffffe00067810 */ /* 0x010fe20007ffe0ff */
[----:B------:R-:W-:Y:S01]  /*03f0*/  IMAD R30, R22, 0x50, RZ ;  /* 0x00000050161e7824 */ /* 0x000fe200078e02ff */
[----:B------:R-:W0:Y:S02]  /*0400*/  LDC R0, c[0x0][0x308] ;  /* 0x0000c200ff007b82 */ /* 0x000e240000000800 */
[----:B------:R3:W4:Y:S01]  /*0410*/  F2I.FTZ.U32.TRUNC.NTZ R7, R6 ;  /* 0x0000000600077305 */ /* 0x000722000021f000 */
[----:B-1----:R-:W-:Y:S01]  /*0420*/  @P3 CS2R R4, SRZ ;  /* 0x0000000000043805 */ /* 0x002fe2000001ff00 */
[----:B---3--:R-:W-:-:S02]  /*0430*/  IMAD.MOV.U32 R6, RZ, RZ, RZ ;  /* 0x000000ffff067224 */ /* 0x008fc400078e00ff */
[----:B----4-:R-:W-:-:S04]  /*0440*/  IMAD.MOV R3, RZ, RZ, -R7 ;  /* 0x000000ffff037224 */ /* 0x010fc800078e0a07 */
[----:B------:R-:W-:Y:S01]  /*0450*/  IMAD R3, R3, R12, RZ ;  /* 0x0000000c03037224 */ /* 0x000fe200078e02ff */
[----:B0-----:R-:W-:-:S03]  /*0460*/  ISETP.NE.AND P4, PT, R0, 0x2, PT ;  /* 0x000000020000780c */ /* 0x001fc60003f85270 */
[----:B------:R-:W-:Y:S02]  /*0470*/  IMAD.HI.U32 R7, R7, R3, R6 ;  /* 0x0000000307077227 */ /* 0x000fe400078e0006 */
[----:B------:R-:W0:Y:S02]  /*0480*/  LDC R3, c[0x0][0x278] ;  /* 0x00009e00ff037b82 */ /* 0x000e240000000800 */
[----:B------:R-:W-:-:S04]  /*0490*/  IMAD R0, R19, 0x50, RZ ;  /* 0x0000005013007824 */ /* 0x000fc800078e02ff */
[----:B------:R-:W-:Y:S01]  /*04a0*/  IMAD.IADD R21, R0, 0x1, R25 ;  /* 0x0000000100157824 */ /* 0x000fe200078e0219 */
[----:B0-----:R-:W-:Y:S01]  /*04b0*/  ISETP.NE.AND P2, PT, R3, RZ, PT ;  /* 0x000000ff0300720c */ /* 0x001fe20003f45270 */
[----:B------:R-:W-:-:S05]  /*04c0*/  IMAD R3, R2, R3, R0 ;  /* 0x0000000302037224 */ /* 0x000fca00078e0200 */
[----:B------:R-:W-:-:S04]  /*04d0*/  SEL R24, R30, R3, !P2 ;  /* 0x000000031e187207 */ /* 0x000fc80005000000 */
[----:B------:R-:W-:Y:S01]  /*04e0*/  IADD3 R3, R25, R24, RZ ;  /* 0x0000001819037210 */ /* 0x000fe20007ffe0ff */
[----:B--2---:R-:W-:-:S06]  /*04f0*/  @P0 IMAD.IADD R17, R17, 0x1, R10 ;  /* 0x0000000111110824 */ /* 0x004fcc00078e020a */
[----:B------:R-:W0:Y:S02]  /*0500*/  @!P0 LDC R17, c[0x0][0x29c] ;  /* 0x0000a700ff118b82 */ /* 0x000e240000000800 */
[----:B0-----:R-:W-:Y:S02]  /*0510*/  IABS R23, R17 ;  /* 0x0000001100177213 */ /* 0x001fe40000000000 */
[----:B------:R-:W-:-:S03]  /*0520*/  ISETP.GE.AND P1, PT, R17, RZ, PT ;  /* 0x000000ff1100720c */ /* 0x000fc60003f26270 */
[----:B------:R-:W-:-:S04]  /*0530*/  IMAD.HI.U32 R7, R7, R23, RZ ;  /* 0x0000001707077227 */ /* 0x000fc800078e00ff */
[----:B------:R-:W-:-:S04]  /*0540*/  IMAD.MOV R7, RZ, RZ, -R7 ;  /* 0x000000ffff077224 */ /* 0x000fc800078e0a07 */
[----:B------:R-:W-:Y:S01]  /*0550*/  IMAD R23, R12, R7, R23 ;  /* 0x000000070c177224 */ /* 0x000fe200078e0217 */
[----:B------:R-:W-:-:S04]  /*0560*/  @P3 CS2R R6, SRZ ;  /* 0x0000000000063805 */ /* 0x000fc8000001ff00 */
[----:B------:R-:W-:-:S13]  /*0570*/  ISETP.GT.U32.AND P0, PT, R12, R23, PT ;  /* 0x000000170c00720c */ /* 0x000fda0003f04070 */
[----:B------:R-:W-:-:S04]  /*0580*/  @!P0 IADD3 R23, R23, -R12, RZ ;  /* 0x8000000c17178210 */ /* 0x000fc80007ffe0ff */
[----:B------:R-:W-:-:S13]  /*0590*/  ISETP.GT.U32.AND P0, PT, R12, R23, PT ;  /* 0x000000170c00720c */ /* 0x000fda0003f04070 */
[----:B------:R-:W-:Y:S01]  /*05a0*/  @!P0 IMAD.IADD R23, R23, 0x1, -R12 ;  /* 0x0000000117178824 */ /* 0x000fe200078e0a0c */
[----:B------:R-:W-:-:S03]  /*05b0*/  ISETP.NE.AND P0, PT, R26, RZ, PT ;  /* 0x000000ff1a00720c */ /* 0x000fc60003f05270 */
[----:B------:R-:W-:-:S10]  /*05c0*/  @!P1 IMAD.MOV R23, RZ, RZ, -R23 ;  /* 0x000000ffff179224 */ /* 0x000fd400078e0a17 */
[----:B------:R-:W-:Y:S02]  /*05d0*/  @!P0 LOP3.LUT R23, RZ, R26, RZ, 0x33, !PT ;  /* 0x0000001aff178212 */ /* 0x000fe400078e33ff */
[----:B------:R-:W-:Y:S01]  /*05e0*/  IADD3 R26, R17, 0x1, -R26 ;  /* 0x00000001111a7810 */ /* 0x000fe20007ffe81a */
[----:B------:R-:W-:Y:S06]  /*05f0*/  @P3 BRA `(.L_x_2866) ;  /* 0x00000000005c3947 */ /* 0x000fec0003800000 */
        /* <DEDUP_REMOVED lines=23> */
.L_x_2866:
[----:B------:R-:W-:Y:S05]  /*0770*/  BSYNC B0 ;  /* 0x0000000000007941 */ /* 0x000fea0003800000 */
.L_x_2865:
[----:B------:R-:W-:Y:S01]  /*0780*/  BSSY B0, `(.L_x_2867) ;  /* 0x000001e000007945 */ /* 0x000fe20003800000 */
[----:B------:R-:W-:Y:S01]  /*0790*/  VIMNMX R26, RZ, R26, !PT ;  /* 0x0000001aff1a7248 */ /* 0x000fe20007fe0100 */
[----:B------:R-:W-:Y:S02]  /*07a0*/  IMAD R27, R27, UR4, RZ ;  /* 0x000000041b1b7c24 */ /* 0x000fe4000f8e02ff */
        /* <DEDUP_REMOVED lines=9> */
.L_x_2868:
        /* <DEDUP_REMOVED lines=18> */
.L_x_2869:
[----:B------:R-:W-:Y:S05]  /*0960*/  BSYNC B0 ;  /* 0x0000000000007941 */ /* 0x000fea0003800000 */
.L_x_2867:
[----:B------:R-:W1:Y:S01]  /*0970*/  LDC.64 R14, c[0x0][0x2a8] ;  /* 0x0000aa00ff0e7b82 */ /* 0x000e620000000a00 */
[----:B------:R-:W-:Y:S01]  /*0980*/  ULDC.64 UR6, c[0x0][0x220] ;  /* 0x0000880000067ab9 */ /* 0x000fe20000000a00 */
[----:B------:R-:W-:Y:S01]  /*0990*/  ULDC.64 UR8, c[0x0][0x230] ;  /* 0x00008c0000087ab9 */ /* 0x000fe20000000a00 */
[----:B------:R-:W-:Y:S02]  /*09a0*/  ISETP.GT.AND P0, PT, R18, 0x13, PT ;  /* 0x000000131200780c */ /* 0x000fe40003f04270 */
[----:B------:R-:W-:Y:S02]  /*09b0*/  CS2R R40, SRZ ;  /* 0x0000000000287805 */ /* 0x000fe4000001ff00 */
[----:B------:R-:W-:Y:S02]  /*09c0*/  ISETP.EQ.U32.AND P1, PT, RZ, UR6, PT ;  /* 0x00000006ff007c0c */ /* 0x000fe4000bf22070 */
[----:B------:R-:W-:Y:S02]  /*09d0*/  CS2R R42, SRZ ;  /* 0x00000000002a7805 */ /* 0x000fe4000001ff00 */
[----:B------:R-:W-:-:S02]  /*09e0*/  ISETP.EQ.U32.AND P2, PT, RZ, UR8, PT ;  /* 0x00000008ff007c0c */ /* 0x000fc4000bf42070 */
[----:B------:R-:W-:Y:S02]  /*09f0*/  CS2R R32, SRZ ;  /* 0x0000000000207805 */ /* 0x000fe4000001ff00 */
[----:B------:R-:W-:Y:S02]  /*0a00*/  ISETP.EQ.OR.EX P1, PT, RZ, UR7, P0, P1 ;  /* 0x00000007ff007c0c */ /* 0x000fe40008722710 */
[----:B------:R-:W-:Y:S02]  /*0a10*/  CS2R R34, SRZ ;  /* 0x0000000000227805 */ /* 0x000fe4000001ff00 */
[----:B------:R-:W-:Y:S02]  /*0a20*/  P2R R0, PR, RZ, 0x1 ;  /* 0x00000001ff007803 */ /* 0x000fe40000000000 */
[----:B------:R-:W-:Y:S02]  /*0a30*/  ISETP.EQ.OR.EX P2, PT, RZ, UR9, P0, P2 ;  /* 0x00000009ff007c0c */ /* 0x000fe40008742720 */
[----:B------:R-:W-:-:S02]  /*0a40*/  ISETP.EQ.U32.AND P0, PT, R8, RZ, PT ;  /* 0x000000ff0800720c */ /* 0x000fc40003f02070 */
[----:B------:R-:W-:-:S04]  /*0a50*/  ISETP.GT.AND P3, PT, R18, 0x1f, PT ;  /* 0x0000001f1200780c */ /* 0x000fc80003f64270 */
[----:B------:R-:W-:Y:S01]  /*0a60*/  ISETP.EQ.OR.EX P0, PT, R9, RZ, P3, P0 ;  /* 0x000000ff0900720c */ /* 0x000fe20001f02700 */
[----:B0-----:R-:W0:Y:S01]  /*0a70*/  @!P1 LDC.64 R10, c[0x0][0x220] ;  /* 0x00008800ff0a9b82 */ /* 0x001e220000000a00 */
[----:B------:R-:W-:Y:S02]  /*0a80*/  P2R R0, PR, RZ, 0x8 ;  /* 0x00000008ff007803 */ /* 0x000fe40000000000 */
[----:B-1----:R-:W-:-:S04]  /*0a90*/  ISETP.NE.U32.AND P3, PT, R14, RZ, PT ;  /* 0x000000ff0e00720c */ /* 0x002fc80003f65070 */
[----:B------:R-:W-:Y:S01]  /*0aa0*/  ISETP.NE.AND.EX P3, PT, R15, RZ, PT, P3 ;  /* 0x000000ff0f00720c */ /* 0x000fe20003f65330 */
[----:B------:R-:W1:Y:S04]  /*0ab0*/  @!P2 LDC.64 R12, c[0x0][0x230] ;  /* 0x00008c00ff0cab82 */ /* 0x000e680000000a00 */
[----:B-----5:R-:W-:Y:S01]  /*0ac0*/  @!P0 IMAD R0, R16, UR4, R19 ;  /* 0x0000000410008c24 */ /* 0x020fe2000f8e0213 */
[----:B------:R-:W-:-:S03]  /*0ad0*/  ULDC.U8 UR4, c[0x0][0x294] ;  /* 0x0000a50000047ab9 */ /* 0x000fc60000000000 */
[----:B------:R-:W2:Y:S01]  /*0ae0*/  @!P0 LDC.64 R14, c[0x0][0x2e0] ;  /* 0x0000b800ff0e8b82 */ /* 0x000ea20000000a00 */
[----:B0-----:R-:W-:-:S05]  /*0af0*/  @!P1 IMAD.WIDE R8, R21, 0x4, R10 ;  /* 0x0000000415089825 */ /* 0x001fca00078e020a */
[----:B------:R-:W3:Y:S01]  /*0b00*/  @!P1 LDG.E.128 R32, desc[UR36][R8.64] ;  /* 0x0000002408209981 */ /* 0x000ee2000c1e1d00 */
[----:B-1----:R-:W-:Y:S02]  /*0b10*/  @!P2 IMAD.WIDE R10, R21, 0x4, R12 ;  /* 0x00000004150aa825 */ /* 0x002fe400078e020c */
[----:B------:R-:W0:Y:S02]  /*0b20*/  @P3 LDC.64 R20, c[0x0][0x2a8] ;  /* 0x0000aa00ff143b82 */ /* 0x000e240000000a00 */
[----:B------:R-:W-:Y:S01]  /*0b30*/  @!P0 IMAD R13, R0, 0x50, R25 ;  /* 0x00000050000d8824 */ /* 0x000fe200078e0219 */
[----:B------:R-:W4:Y:S03]  /*0b40*/  @!P2 LDG.E.128 R40, desc[UR36][R10.64] ;  /* 0x000000240a28a981 */ /* 0x000f26000c1e1d00 */
[----:B--2---:R-:W-:-:S05]  /*0b50*/  @!P0 IMAD.WIDE R12, R13, 0x4, R14 ;  /* 0x000000040d0c8825 */ /* 0x004fca00078e020e */
[----:B------:R-:W2:Y:S01]  /*0b60*/  @!P0 LDG.E.128 R44, desc[UR36][R12.64] ;  /* 0x000000240c2c8981 */ /* 0x000ea2000c1e1d00 */
[----:B0-----:R-:W-:Y:S02]  /*0b70*/  @P3 IMAD.WIDE R14, R2, 0x4, R20 ;  /* 0x00000004020e3825 */ /* 0x001fe400078e0214 */
[----:B------:R-:W0:Y:S02]  /*0b80*/  LDC R20, c[0x0][0x290] ;  /* 0x0000a400ff147b82 */ /* 0x000e240000000800 */
[----:B------:R-:W-:Y:S01]  /*0b90*/  IMAD.MOV.U32 R28, RZ, RZ, RZ ;  /* 0x000000ffff1c7224 */ /* 0x000fe200078e00ff */
[----:B------:R-:W-:-:S05]  /*0ba0*/  ISETP.NE.AND P2, PT, RZ, UR4, PT ;  /* 0x00000004ff007c0c */ /* 0x000fca000bf45270 */
[----:B------:R1:W5:Y:S01]  /*0bb0*/  @P3 LDG.E R28, desc[UR36][R14.64] ;  /* 0x000000240e1c3981 */ /* 0x000362000c1e1900 */
[----:B------:R-:W-:Y:S02]  /*0bc0*/  ISETP.GE.AND P1, PT, R18, 0x20, PT ;  /* 0x000000201200780c */ /* 0x000fe40003f26270 */
[----:B0-----:R-:W-:Y:S01]  /*0bd0*/  ISETP.GT.AND P3, PT, R20, RZ, PT ;  /* 0x000000ff1400720c */ /* 0x001fe20003f64270 */
[----:B---3--:R-:W-:Y:S01]  /*0be0*/  FADD.FTZ R32, R32, R4 ;  /* 0x0000000420207221 */ /* 0x008fe20000010000 */
[----:B------:R-:W-:Y:S01]  /*0bf0*/  FADD.FTZ R33, R33, R5 ;  /* 0x0000000521217221 */ /* 0x000fe20000010000 */
[----:B------:R-:W-:Y:S01]  /*0c00*/  FADD.FTZ R34, R34, R6 ;  /* 0x0000000622227221 */ /* 0x000fe20000010000 */
[----:B------:R-:W-:Y:S01]  /*0c10*/  FADD.FTZ R35, R35, R7 ;  /* 0x0000000723237221 */ /* 0x000fe20000010000 */
[----:B----4-:R-:W-:Y:S01]  /*0c20*/  FADD.FTZ R36, R40, R36 ;  /* 0x0000002428247221 */ /* 0x010fe20000010000 */
[----:B------:R-:W-:Y:S01]  /*0c30*/  FADD.FTZ R37, R41, R37 ;  /* 0x0000002529257221 */ /* 0x000fe20000010000 */
[----:B------:R-:W-:Y:S01]  /*0c40*/  FADD.FTZ R38, R42, R38 ;  /* 0x000000262a267221 */ /* 0x000fe20000010000 */
[----:B------:R-:W-:Y:S01]  /*0c50*/  FADD.FTZ R39, R43, R39 ;  /* 0x000000272b277221 */ /* 0x000fe20000010000 */
[----:B--2---:R-:W-:Y:S01]  /*0c60*/  @!P0 FMUL.FTZ R36, R36, R44 ;  /* 0x0000002c24248220 */ /* 0x004fe20000410000 */
[----:B------:R-:W-:Y:S01]  /*0c70*/  @!P0 FMUL.FTZ R37, R37, R45 ;  /* 0x0000002d25258220 */ /* 0x000fe20000410000 */
[----:B------:R-:W-:Y:S01]  /*0c80*/  @!P0 FMUL.FTZ R38, R38, R46 ;  /* 0x0000002e26268220 */ /* 0x000fe20000410000 */
[----:B------:R-:W-:Y:S01]  /*0c90*/  @!P0 FMUL.FTZ R39, R39, R47 ;  /* 0x0000002f27278220 */ /* 0x000fe20000410000 */
[----:B-1----:R-:W-:Y:S06]  /*0ca0*/  @!P2 BRA P3, `(.L_x_2870) ;  /* 0x00000008004ca947 */ /* 0x002fec0001800000 */
        /* <DEDUP_REMOVED lines=11> */
[----:B0-----:R-:W-:Y:S02]  /*0d60*/  VIADD R4, R0, 0xffffffe ;  /* 0x0ffffffe00047836 */ /* 0x001fe40000000000 */
[----:B------:R-:W-:-:S04]  /*0d70*/  IMAD.MOV R0, RZ, RZ, -R9 ;  /* 0x000000ffff007224 */ /* 0x000fc800078e0a09 */
        /* <DEDUP_REMOVED lines=32> */
[----:B------:R-:W-:Y:S01]  /*0f80*/  IMAD.U32 R7, RZ, RZ, UR5 ;  /* 0x00000005ff077e24 */ /* 0x000fe2000f8e00ff */
[----:B------:R-:W-:Y:S01]  /*0f90*/  MOV R12, 0x1 ;  /* 0x00000001000c7802 */ /* 0x000fe20000000f00 */
[----:B------:R-:W-:-:S02]  /*0fa0*/  IMAD.U32 R11, RZ, RZ, UR7 ;  /* 0x00000007ff0b7e24 */ /* 0x000fc4000f8e00ff */
[----:B------:R-:W-:Y:S02]  /*0fb0*/  IMAD.MOV.U32 R8, RZ, RZ, 0x53f ;  /* 0x0000053fff087424 */ /* 0x000fe400078e00ff */
[----:B0-----:R-:W-:-:S07]  /*0fc0*/  IMAD.MOV.U32 R13, RZ, RZ, RZ ;  /* 0x000000ffff0d7224 */ /* 0x001fce00078e00ff */
[----:B------:R-:W-:-:S07]  /*0fd0*/  LEPC R20, `(.L_x_2872) ;  /* 0x000000001014794e */ /* 0x000fce0000000000 */
[----:B-1---5:R-:W-:Y:S05]  /*0fe0*/  CALL.ABS.NOINC R14 ;  /* 0x000000000e007343 */ /* 0x022fea0003c00000 */
.L_x_2872:
[----:B------:R-:W0:Y:S01]  /*0ff0*/  S2R R4, SR_CgaCtaId ;  /* 0x0000000000047919 */ /* 0x000e220000008800 */
[----:B------:R-:W1:Y:S01]  /*1000*/  LDC R7, c[0x0][0x290] ;  /* 0x0000a400ff077b82 */ /* 0x000e620000000800 */
[----:B------:R-:W-:Y:S01]  /*1010*/  MOV R0, 0x400 ;  /* 0x0000040000007802 */ /* 0x000fe20000000f00 */
[----:B------:R-:W-:Y:S05]  /*1020*/  WARPSYNC.ALL ;  /* 0x0000000000007948 */ /* 0x000fea0003800000 */
[----:B------:R-:W-:Y:S01]  /*1030*/  VIADD R3, R0, 0x220 ;  /* 0x0000022000037836 */ /* 0x000fe20000000000 */
[----:B------:R-:W-:Y:S01]  /*1040*/  ISETP.NE.AND P6, PT, R41, RZ, PT ;  /* 0x000000ff2900720c */ /* 0x000fe20003fc5270 */
[----:B------:R-:W-:-:S03]  /*1050*/  IMAD R0, R40, R29, R31 ;  /* 0x0000001d28007224 */ /* 0x000fc600078e021f */
[----:B0-----:R-:W-:-:S05]  /*1060*/  LEA R3, R4, R3, 0x18 ;  /* 0x0000000304037211 */ /* 0x001fca00078ec0ff */
[----:B------:R-:W-:-:S04]  /*1070*/  IMAD R14, R0, 0x4, R3 ;  /* 0x00000004000e7824 */ /* 0x000fc800078e0203 */
        /* <DEDUP_REMOVED lines=17> */
[----:B0-----:R0:W1:Y:S01]  /*1190*/  LDS R32, [R21] ;  /* 0x0000000015207984 */ /* 0x0010620000000800 */
[C---:B------:R-:W-:Y:S02]  /*11a0*/  IMAD R29, R7.reuse, 0x4, R21 ;  /* 0x00000004071d7824 */ /* 0x040fe400078e0215 */
[----:B------:R-:W-:Y:S01]  /*11b0*/  IMAD R20, R7, 0x4, R40 ;  /* 0x0000000407147824 */ /* 0x000fe200078e0228 */
[----:B------:R0:W2:Y:S01]  /*11c0*/  LDS R34, [R21+0x4] ;  /* 0x0000040015227984 */ /* 0x0000a20000000800 */
[----:B------:R-:W-:-:S03]  /*11d0*/  IMAD.SHL.U32 R0, R0, 0x2, RZ ;  /* 0x0000000200007824 */ /* 0x000fc600078e00ff */
[----:B------:R0:W3:Y:S02]  /*11e0*/  LDS R33, [R40] ;  /* 0x0000000028217984 */ /* 0x0000e40000000800 */
[----:B------:R-:W-:Y:S02]  /*11f0*/  LOP3.LUT R5, R0, 0xfffffffc, RZ, 0xc0, !PT ;  /* 0xfffffffc00057812 */ /* 0x000fe400078ec0ff */
[----:B------:R0:W4:Y:S02]  /*1200*/  LDS R35, [R40+0x4] ;  /* 0x0000040028237984 */ /* 0x0001240000000800 */
[----:B------:R-:W-:Y:S02]  /*1210*/  ISETP.GE.AND P0, PT, R5, R7, PT ;  /* 0x000000070500720c */ /* 0x000fe40003f06270 */
[----:B------:R0:W0:Y:S04]  /*1220*/  LDS R36, [R29] ;  /* 0x000000001d247984 */ /* 0x0000280000000800 */
[----:B------:R0:W0:Y:S04]  /*1230*/  LDS R38, [R29+0x4] ;  /* 0x000004001d267984 */ /* 0x0000280000000800 */
[----:B------:R0:W0:Y:S04]  /*1240*/  LDS R37, [R20] ;  /* 0x0000000014257984 */ /* 0x0000280000000800 */
[----:B------:R0:W0:Y:S01]  /*1250*/  LDS R39, [R20+0x4] ;  /* 0x0000040014277984 */ /* 0x0000220000000800 */
[----:B------:R-:W-:Y:S05]  /*1260*/  @P0 BRA `(.L_x_2876) ;  /* 0x0000000000a00947 */ /* 0x000fea0003800000 */
[----:B------:R-:W-:Y:S01]  /*1270*/  I2FP.F32.S32 R3, R7 ;  /* 0x0000000700037245 */ /* 0x000fe20000201400 */
[----:B------:R-:W-:Y:S01]  /*1280*/  ULDC UR4, c[0x0][0x29c] ;  /* 0x0000a70000047ab9 */ /* 0x000fe20000000800 */
[----:B------:R-:W-:-:S04]  /*1290*/  IADD3 R0, R5, 0x2, RZ ;  /* 0x0000000205007810 */ /* 0x000fc80007ffe0ff */
[----:B------:R-:W1:Y:S01]  /*12a0*/  MUFU.RCP R3, R3 ;  /* 0x0000000300037308 */ /* 0x000e620000001000 */
[----:B------:R-:W-:-:S05]  /*12b0*/  I2FP.F32.S32 R0, R0 ;  /* 0x0000000000007245 */ /* 0x000fca0000201400 */
[----:B-1----:R-:W-:Y:S01]  /*12c0*/  FMUL.FTZ R4, R0, R3 ;  /* 0x0000000300047220 */ /* 0x002fe20000410000 */
[----:B------:R-:W-:-:S03]  /*12d0*/  I2FP.F32.S32 R0, R5 ;  /* 0x0000000500007245 */ /* 0x000fc60000201400 */
[----:B------:R-:W-:Y:S02]  /*12e0*/  FMUL.FTZ R5, R4, 13.28771209716796875 ;  /* 0x41549a7804057820 */ /* 0x000fe40000410000 */
[----:B------:R-:W-:-:S04]  /*12f0*/  FMUL.FTZ R0, R0, R3 ;  /* 0x0000000300007220 */ /* 0x000fc80000410000 */
[----:B------:R-:W1:Y:S01]  /*1300*/  MUFU.EX2 R5, -R5 ;  /* 0x8000000500057308 */ /* 0x000e620000000800 */
[----:B------:R-:W-:Y:S01]  /*1310*/  FMUL.FTZ R4, R0, 13.28771209716796875 ;  /* 0x41549a7800047820 */ /* 0x000fe20000410000 */
[----:B-----5:R-:W-:-:S04]  /*1320*/  IADD3 R0, -R28, UR4, RZ ;  /* 0x000000041c007c10 */ /* 0x020fc8000fffe1ff */
[----:B------:R-:W-:Y:S02]  /*1330*/  I2FP.F32.S32 R0, R0 ;  /* 0x0000000000007245 */ /* 0x000fe40000201400 */
[----:B------:R-:W2:Y:S03]  /*1340*/  MUFU.EX2 R7, -R4 ;  /* 0x8000000400077308 */ /* 0x000ea60000000800 */
[----:B-1----:R-:W-:-:S04]  /*1350*/  FMUL.FTZ R3, R0, R5 ;  /* 0x0000000500037220 */ /* 0x002fc80000410000 */
[----:B------:R-:W-:Y:S01]  /*1360*/  FMUL.RZ R13, R3, 0.15915493667125701904 ;  /* 0x3e22f983030d7820 */ /* 0x000fe2000040c000 */
[----:B--2---:R-:W-:-:S03]  /*1370*/  FMUL.FTZ R0, R0, R7 ;  /* 0x0000000700007220 */ /* 0x004fc60000410000 */
[----:B------:R-:W4:Y:S01]  /*1380*/  MUFU.SIN R6, R13 ;  /* 0x0000000d00067308 */ /* 0x000f220000000400 */
[----:B------:R-:W-:-:S07]  /*1390*/  FMUL.RZ R11, R0, 0.15915493667125701904 ;  /* 0x3e22f983000b7820 */ /* 0x000fce000040c000 */
[----:B------:R-:W1:Y:S08]  /*13a0*/  MUFU.COS R8, R13 ;  /* 0x0000000d00087308 */ /* 0x000e700000000000 */
[----:B------:R-:W3:Y:S01]  /*13b0*/  MUFU.SIN R3, R11 ;  /* 0x0000000b00037308 */ /* 0x000ee20000000400 */
[-C--:B----4-:R-:W-:Y:S01]  /*13c0*/  FMUL.FTZ R5, R35, R6.reuse ;  /* 0x0000000623057220 */ /* 0x090fe20000410000 */
[-C--:B0-----:R-:W-:Y:S01]  /*13d0*/  FMUL.FTZ R7, R39, R6.reuse ;  /* 0x0000000627077220 */ /* 0x081fe20000410000 */
        /* <DEDUP_REMOVED lines=17> */
.L_x_2876:
[----:B------:R-:W-:Y:S05]  /*14f0*/  BSYNC B1 ;  /* 0x0000000000017941 */ /* 0x000fea0003800000 */
.L_x_2875:
        /* <DEDUP_REMOVED lines=8> */
.L_x_2874:
[----:B------:R-:W-:Y:S05]  /*1580*/  BSYNC B0 ;  /* 0x0000000000007941 */ /* 0x000fea0003800000 */
.L_x_2873:
[----:B------:R-:W-:Y:S06]  /*1590*/  BAR.SYNC.DEFER_BLOCKING 0x0 ;  /* 0x0000000000007b1d */ /* 0x000fec0000010000 */
[----:B0-----:R0:W1:Y:S04]  /*15a0*/  @P6 LDS.128 R32, [R14] ;  /* 0x000000000e206984 */ /* 0x0010680000000c00 */
[----:B------:R0:W2:Y:S01]  /*15b0*/  @P6 LDS.128 R36, [R15] ;  /* 0x000000000f246984 */ /* 0x0000a20000000c00 */
[----:B------:R-:W-:Y:S06]  /*15c0*/  BAR.SYNC.DEFER_BLOCKING 0x0 ;  /* 0x0000000000007b1d */ /* 0x000fec0000010000 */
[----:B------:R-:W-:Y:S05]  /*15d0*/  BRA `(.L_x_2871) ;  /* 0x0000000000b07947 */ /* 0x000fea0003800000 */
.L_x_2870:
[----:B------:R-:W-:Y:S01]  /*15e0*/  ISETP.GE.AND P0, PT, R25, R20, PT ;  /* 0x000000141900720c */ /* 0x000fe20003f06270 */
[----:B------:R-:W-:-:S12]  /*15f0*/  BSSY B0, `(.L_x_2871) ;  /* 0x000002a000007945 */ /* 0x000fd80003800000 */
[----:B------:R-:W-:Y:S05]  /*1600*/  @P0 BRA `(.L_x_2877) ;  /* 0x0000000000a00947 */ /* 0x000fea0003800000 */
[----:B------:R-:W-:Y:S01]  /*1610*/  I2FP.F32.S32 R20, R20 ;  /* 0x0000001400147245 */ /* 0x000fe20000201400 */
[----:B------:R-:W-:Y:S01]  /*1620*/  VIADD R0, R25, 0x2 ;  /* 0x0000000219007836 */ /* 0x000fe20000000000 */
[----:B------:R-:W-:Y:S02]  /*1630*/  ULDC UR4, c[0x0][0x29c] ;  /* 0x0000a70000047ab9 */ /* 0x000fe40000000800 */
[----:B------:R-:W0:Y:S02]  /*1640*/  MUFU.RCP R5, R20 ;  /* 0x0000001400057308 */ /* 0x000e240000001000 */
[----:B------:R-:W-:-:S05]  /*1650*/  I2FP.F32.S32 R0, R0 ;  /* 0x0000000000007245 */ /* 0x000fca0000201400 */
[----:B0-----:R-:W-:Y:S01]  /*1660*/  FMUL.FTZ R3, R0, R5 ;  /* 0x0000000500037220 */ /* 0x001fe20000410000 */
[----:B------:R-:W-:-:S03]  /*1670*/  I2FP.F32.S32 R0, R25 ;  /* 0x0000001900007245 */ /* 0x000fc60000201400 */
[----:B------:R-:W-:Y:S02]  /*1680*/  FMUL.FTZ R4, R3, 13.28771209716796875 ;  /* 0x41549a7803047820 */ /* 0x000fe40000410000 */
[----:B------:R-:W-:Y:S01]  /*1690*/  FMUL.FTZ R0, R0, R5 ;  /* 0x0000000500007220 */ /* 0x000fe20000410000 */
[----:B-----5:R-:W-:Y:S01]  /*16a0*/  IADD3 R5, -R28, UR4, RZ ;  /* 0x000000041c057c10 */ /* 0x020fe2000fffe1ff */
[----:B------:R-:W0:Y:S02]  /*16b0*/  MUFU.EX2 R3, -R4 ;  /* 0x8000000400037308 */ /* 0x000e240000000800 */
[----:B------:R-:W-:Y:S01]  /*16c0*/  FMUL.FTZ R0, R0, 13.28771209716796875 ;  /* 0x41549a7800007820 */ /* 0x000fe20000410000 */
[----:B------:R-:W-:-:S05]  /*16d0*/  I2FP.F32.S32 R5, R5 ;  /* 0x0000000500057245 */ /* 0x000fca0000201400 */
        /* <DEDUP_REMOVED lines=27> */
.L_x_2877:
[----:B------:R-:W-:Y:S05]  /*1890*/  BSYNC B0 ;  /* 0x0000000000007941 */ /* 0x000fea0003800000 */
.L_x_2871:
[----:B------:R-:W-:Y:S01]  /*18a0*/  ISETP.GT.AND P0, PT, R18, 0x1f, PT ;  /* 0x0000001f1200780c */ /* 0x000fe20003f04270 */
[----:B------:R-:W-:Y:S01]  /*18b0*/  BSSY B0, `(.L_x_2878) ;  /* 0x0000021000007945 */ /* 0x000fe20003800000 */
[----:B------:R-:W-:-:S11]  /*18c0*/  IMAD.MOV.U32 R5, RZ, RZ, RZ ;  /* 0x000000ffff057224 */ /* 0x000fd600078e00ff */
[----:B------:R-:W-:Y:S05]  /*18d0*/  @P0 BRA `(.L_x_2879) ;  /* 0x0000000000780947 */ /* 0x000fea0003800000 */
[----:B------:R-:W-:Y:S01]  /*18e0*/  ISETP.GT.AND P0, PT, R18, 0x13, PT ;  /* 0x000000131200780c */ /* 0x000fe20003f04270 */
[----:B------:R-:W3:Y:S01]  /*18f0*/  S2UR UR5, SR_CgaCtaId ;  /* 0x00000000000579c3 */ /* 0x000ee20000008800 */
[----:B------:R-:W-:Y:S01]  /*1900*/  UMOV UR4, 0x400 ;  /* 0x0000040000047882 */ /* 0x000fe20000000000 */
[----:B------:R-:W-:Y:S01]  /*1910*/  IMAD.IADD R25, R30, 0x1, R25 ;  /* 0x000000011e197824 */ /* 0x000fe200078e0219 */
[----:B------:R-:W-:Y:S01]  /*1920*/  UIADD3 UR4, UR4, 0x20, URZ ;  /* 0x0000002004047890 */ /* 0x000fe2000fffe03f */
[----:B-12---:R-:W-:-:S08]  /*1930*/  FMUL.FTZ R6, R36, R32 ;  /* 0x0000002024067220 */ /* 0x006fd00000410000 */
[----:B------:R-:W1:Y:S01]  /*1940*/  @!P0 LDC R3, c[0x0][0x284] ;  /* 0x0000a100ff038b82 */ /* 0x000e620000000800 */
[----:B------:R-:W-:-:S07]  /*1950*/  @!P0 IMAD.SHL.U32 R0, R23, 0x4, RZ ;  /* 0x0000000417008824 */ /* 0x000fce00078e00ff */
[----:B------:R-:W2:Y:S01]  /*1960*/  @!P0 LDC.64 R4, c[0x0][0x248] ;  /* 0x00009200ff048b82 */ /* 0x000ea20000000a00 */
[----:B---3--:R-:W-:Y:S01]  /*1970*/  ULEA UR4, UR5, UR4, 0x18 ;  /* 0x0000000405047291 */ /* 0x008fe2000f8ec03f */
[----:B-1----:R-:W-:-:S05]  /*1980*/  @!P0 IMAD R25, R25, R3, R0 ;  /* 0x0000000319198224 */ /* 0x002fca00078e0200 */
[----:B------:R-:W-:Y:S01]  /*1990*/  LEA R0, R18, UR4, 0x4 ;  /* 0x0000000412007c11 */ /* 0x000fe2000f8e20ff */
[----:B------:R-:W-:Y:S01]  /*19a0*/  FFMA.FTZ R3, R37, R33, R6 ;  /* 0x0000002125037223 */ /* 0x000fe20000010006 */
[----:B------:R-:W-:-:S03]  /*19b0*/  UMOV UR4, 0xffffffff ;  /* 0xffffffff00047882 */ /* 0x000fc60000000000 */
[----:B------:R1:W-:Y:S01]  /*19c0*/  STS.128 [R0], R32 ;  /* 0x0000002000007388 */ /* 0x0003e20000000c00 */
[----:B------:R-:W-:Y:S01]  /*19d0*/  FFMA.FTZ R6, R38, R34, R3 ;  /* 0x0000002226067223 */ /* 0x000fe20000010003 */
[----:B--2---:R-:W-:-:S04]  /*19e0*/  @!P0 IMAD.WIDE R4, R25, 0x4, R4 ;  /* 0x0000000419048825 */ /* 0x004fc800078e0204 */
[----:B------:R-:W-:Y:S01]  /*19f0*/  FFMA.FTZ R13, R39, R35, R6 ;  /* 0x00000023270d7223 */ /* 0x000fe20000010006 */
[----:B------:R1:W-:Y:S01]  /*1a00*/  @!P0 STG.E.128 desc[UR36][R4.64], R36 ;  /* 0x0000002404008986 */ /* 0x0003e2000c101d24 */
[----:B------:R-:W-:Y:S05]  /*1a10*/  BRA.DIV UR4, `(.L_x_2880) ;  /* 0x0000005a04887947 */ /* 0x000fea000b800000 */
[----:B0-----:R-:W1:Y:S02]  /*1a20*/  SHFL.BFLY PT, R14, R13, 0x10, 0x1f ;  /* 0x0e001f000d0e7f89 */ /* 0x001e6400000e0000 */
        /* <DEDUP_REMOVED lines=8> */
.L_x_2931:
[----:B01----:R-:W-:-:S07]  /*1ab0*/  FADD.FTZ R5, R5, R14 ;  /* 0x0000000e05057221 */ /* 0x003fce0000010000 */
.L_x_2879:
[----:B------:R-:W-:Y:S05]  /*1ac0*/  BSYNC B0 ;  /* 0x0000000000007941 */ /* 0x000fea0003800000 */
.L_x_2878:
[----:B------:R-:W3:Y:S01]  /*1ad0*/  S2R R11, SR_CgaCtaId ;  /* 0x00000000000b7919 */ /* 0x000ee20000008800 */
[----:B------:R-:W-:Y:S02]  /*1ae0*/  ISETP.NE.AND P0, PT, R18, RZ, PT ;  /* 0x000000ff1200720c */ /* 0x000fe40003f05270 */
[----:B------:R-:W-:Y:S02]  /*1af0*/  MOV R9, 0x400 ;  /* 0x0000040000097802 */ /* 0x000fe40000000f00 */
[----:B------:R-:W-:-:S03]  /*1b00*/  IADD3 R7, -R26, R17, RZ ;  /* 0x000000111a077210 */ /* 0x000fc60007ffe1ff */
[----:B------:R-:W-:-:S06]  /*1b10*/  VIADD R0, R9, 0x220 ;  /* 0x0000022009007836 */ /* 0x000fcc0000000000 */
[----:B------:R-:W-:Y:S01]  /*1b20*/  @P0 IMAD.MOV.U32 R29, RZ, RZ, -0x800001 ;  /* 0xff7fffffff1d0424 */ /* 0x000fe200078e00ff */
[----:B---3--:R-:W-:Y:S01]  /*1b30*/  LEA R0, R11, R0, 0x18 ;  /* 0x000000000b007211 */ /* 0x008fe200078ec0ff */
        /* <DEDUP_REMOVED lines=8> */
[----:B------:R-:W3:Y:S01]  /*1bc0*/  LDC.64 R4, c[0x0][0x2c8] ;  /* 0x0000b200ff047b82 */ /* 0x000ee20000000a00 */
[----:B-----5:R-:W-:Y:S01]  /*1bd0*/  IMAD.IADD R6, R17, 0x1, -R28 ;  /* 0x0000000111067824 */ /* 0x020fe200078e0a1c */
[----:B------:R-:W-:-:S03]  /*1be0*/  ULDC UR4, c[0x0][0x2d0] ;  /* 0x0000b40000047ab9 */ /* 0x000fc60000000800 */
[----:B------:R-:W-:-:S04]  /*1bf0*/  IMAD R3, R19, UR4, R6 ;  /* 0x0000000413037c24 */ /* 0x000fc8000f8e0206 */
[----:B------:R-:W-:-:S04]  /*1c00*/  IMAD R3, R3, UR4, R6 ;  /* 0x0000000403037c24 */ /* 0x000fc8000f8e0206 */
[----:B---3--:R-:W-:-:S06]  /*1c10*/  IMAD.WIDE R4, R3, 0x4, R4 ;  /* 0x0000000403047825 */ /* 0x008fcc00078e0204 */
[----:B------:R-:W3:Y:S02]  /*1c20*/  LDG.E R4, desc[UR36][R4.64] ;  /* 0x0000002404047981 */ /* 0x000ee4000c1e1900 */
[----:B---3--:R-:W-:-:S07]  /*1c30*/  FADD.FTZ R29, R29, R4 ;  /* 0x000000041d1d7221 */ /* 0x008fce0000010000 */
.L_x_2882:
[----:B------:R3:W-:Y:S02]  /*1c40*/  STS [R8], R29 ;  /* 0x0000001d08007388 */ /* 0x0007e40000000800 */
.L_x_2881:
[----:B------:R-:W-:Y:S05]  /*1c50*/  WARPSYNC.ALL ;  /* 0x0000000000007948 */ /* 0x000fea0003800000 */
[----:B------:R-:W-:Y:S01]  /*1c60*/  VIADD R3, R7, 0xf ;  /* 0x0000000f07037836 */ /* 0x000fe20000000000 */
[----:B------:R-:W4:Y:S01]  /*1c70*/  LDC.64 R12, c[0x0][0x280] ;  /* 0x0000a000ff0c7b82 */ /* 0x000f220000000a00 */
[----:B------:R-:W-:Y:S01]  /*1c80*/  LEA.HI R7, R18, R18, RZ, 0x1 ;  /* 0x0000001212077211 */ /* 0x000fe200078f08ff */
[----:B------:R-:W-:Y:S01]  /*1c90*/  ULDC UR5, c[0x0][0x2a0] ;  /* 0x0000a80000057ab9 */ /* 0x000fe20000000800 */
[----:B------:R-:W-:Y:S01]  /*1ca0*/  ULDC.64 UR8, c[0x0][0x258] ;  /* 0x0000960000087ab9 */ /* 0x000fe20000000a00 */
[----:B------:R-:W-:Y:S01]  /*1cb0*/  SHF.R.S32.HI R4, RZ, 0x1f, R3 ;  /* 0x0000001fff047819 */ /* 0x000fe20000011403 */
[----:B------:R-:W-:Y:S01]  /*1cc0*/  ULDC.64 UR6, c[0x0][0x2b0] ;  /* 0x0000ac0000067ab9 */ /* 0x000fe20000000a00 */
[----:B------:R-:W-:Y:S01]  /*1cd0*/  LEA.HI.SX32 R154, R7, R26, 0x1f ;  /* 0x0000001a079a7211 */ /* 0x000fe200078ffaff */
[----:B------:R-:W-:Y:S01]  /*1ce0*/  ULDC.64 UR10, c[0x0][0x2c8] ;  /* 0x0000b200000a7ab9 */ /* 0x000fe20000000a00 */
[----:B------:R-:W-:Y:S01]  /*1cf0*/  LEA.HI R4, R4, R3, RZ, 0x4 ;  /* 0x0000000304047211 */ /* 0x000fe200078f20ff */
[----:B------:R-:W-:Y:S03]  /*1d00*/  BSSY B0, `(.L_x_2883) ;  /* 0x00002c0000007945 */ /* 0x000fe60003800000 */
[----:B------:R-:W-:-:S04]  /*1d10*/  LOP3.LUT R3, R4, 0xfffffff0, RZ, 0xc0, !PT ;  /* 0xfffffff004037812 */ /* 0x000fc800078ec0ff */
[----:B------:R-:W-:Y:S01]  /*1d20*/  IADD3 R3, R26, R3, RZ ;  /* 0x000000031a037210 */ /* 0x000fe20007ffe0ff */
[----:B------:R-:W-:Y:S03]  /*1d30*/  BAR.SYNC.DEFER_BLOCKING 0x0 ;  /* 0x0000000000007b1d */ /* 0x000fe60000010000 */
[----:B------:R-:W-:Y:S01]  /*1d40*/  ISETP.GE.AND P0, PT, R154, R3, PT ;  /* 0x000000039a00720c */ /* 0x000fe20003f06270 */
[----:B----4-:R-:W-:-:S04]  /*1d50*/  IMAD R4, R27, R12, R19 ;  /* 0x0000000c1b047224 */ /* 0x010fc800078e0213 */
[----:B------:R-:W-:-:S08]  /*1d60*/  IMAD R4, R4, 0x50, RZ ;  /* 0x0000005004047824 */ /* 0x000fd000078e02ff */
[----:B------:R-:W-:Y:S05]  /*1d70*/  @P0 BRA `(.L_x_2884) ;  /* 0x0000002800e00947 */ /* 0x000fea0003800000 */
[----:B------:R-:W-:Y:S01]  /*1d80*/  IABS R5, R13 ;  /* 0x0000000d00057213 */ /* 0x000fe20000000000 */
[----:B------:R-:W-:Y:S01]  /*1d90*/  VIADD R6, R9, 0x20 ;  /* 0x0000002009067836 */ /* 0x000fe20000000000 */
[----:B------:R-:W-:Y:S01]  /*1da0*/  LOP3.LUT R7, R7, 0x7ffffffe, RZ, 0xc0, !PT ;  /* 0x7ffffffe07077812 */ /* 0x000fe200078ec0ff */
[----:B------:R-:W4:Y:S01]  /*1db0*/  LDC R25, c[0x0][0x2c0] ;  /* 0x0000b000ff197b82 */ /* 0x000f220000000800 */
[----:B---3--:R-:W3:Y:S01]  /*1dc0*/  I2F.RP R8, R5 ;  /* 0x0000000500087306 */ /* 0x008ee20000209400 */
[----:B------:R-:W-:Y:S01]  /*1dd0*/  ULDC UR4, c[0x0][0x298] ;  /* 0x0000a60000047ab9 */ /* 0x000fe20000000800 */
[----:B------:R-:W-:Y:S01]  /*1de0*/  LEA R11, R11, R6, 0x18 ;  /* 0x000000060b0b7211 */ /* 0x000fe200078ec0ff */
[----:B------:R-:W-:Y:S02]  /*1df0*/  IMAD.IADD R6, R18, 0x1, -R7 ;  /* 0x0000000112067824 */ /* 0x000fe400078e0a07 */
[----:B------:R-:W-:Y:S02]  /*1e00*/  IMAD R27, R13, 0x50, RZ ;  /* 0x000000500d1b7824 */ /* 0x000fe400078e02ff */
[----:B------:R-:W-:-:S02]  /*1e10*/  IMAD R11, R6, 0x8, R11 ;  /* 0x00000008060b7824 */ /* 0x000fc400078e020b */
[----:B------:R-:W-:Y:S02]  /*1e20*/  IMAD.SHL.U32 R10, R6, 0x2, RZ ;  /* 0x00000002060a7824 */ /* 0x000fe400078e00ff */
[----:B------:R-:W-:Y:S01]  /*1e30*/  IMAD.MOV.U32 R6, RZ, RZ, RZ ;  /* 0x000000ffff067224 */ /* 0x000fe200078e00ff */
[----:B------:R0:W0:Y:S01]  /*1e40*/  LDS.64 R88, [R11] ;  /* 0x000000000b587984 */ /* 0x0000220000000a00 */
[----:B---3--:R-:W3:Y:S03]  /*1e50*/  MUFU.RCP R8, R8 ;  /* 0x0000000800087308 */ /* 0x008ee60000001000 */
[----:B------:R0:W0:Y:S04]  /*1e60*/  LDS.64 R86, [R11+0x10] ;  /* 0x000010000b567984 */ /* 0x0000280000000a00 */
[----:B------:R0:W0:Y:S01]  /*1e70*/  LDS.64 R84, [R11+0x20] ;  /* 0x000020000b547984 */ /* 0x0000220000000a00 */
[----:B----4-:R-:W-:-:S03]  /*1e80*/  VIADD R25, R25, UR4 ;  /* 0x0000000419197c36 */ /* 0x010fc60008000000 */
[----:B------:R4:W1:Y:S04]  /*1e90*/  LDS.64 R82, [R11+0x30] ;  /* 0x000030000b527984 */ /* 0x0008680000000a00 */
[----:B------:R4:W1:Y:S01]  /*1ea0*/  LDS.64 R80, [R11+0x40] ;  /* 0x000040000b507984 */ /* 0x0008620000000a00 */
[----:B---3--:R-:W-:-:S03]  /*1eb0*/  VIADD R12, R8, 0xffffffe ;  /* 0x0ffffffe080c7836 */ /* 0x008fc60000000000 */
[----:B------:R4:W3:Y:S01]  /*1ec0*/  LDS.64 R78, [R11+0x50] ;  /* 0x000050000b4e7984 */ /* 0x0008e20000000a00 */
[----:B------:R-:W0:Y:S03]  /*1ed0*/  F2I.FTZ.U32.TRUNC.NTZ R7, R12 ;  /* 0x0000000c00077305 */ /* 0x000e26000021f000 */
[----:B------:R4:W1:Y:S04]  /*1ee0*/  LDS.64 R76, [R11+0x60] ;  /* 0x000060000b4c7984 */ /* 0x0008680000000a00 */
[----:B------:R4:W1:Y:S04]  /*1ef0*/  LDS.64 R74, [R11+0x70] ;  /* 0x000070000b4a7984 */ /* 0x0008680000000a00 */
[----:B------:R4:W1:Y:S04]  /*1f00*/  LDS.64 R72, [R11+0x80] ;  /* 0x000080000b487984 */ /* 0x0008680000000a00 */
[----:B------:R4:W1:Y:S01]  /*1f10*/  LDS.64 R70, [R11+0x90] ;  /* 0x000090000b467984 */ /* 0x0008620000000a00 */
[----:B0-----:R-:W-:-:S03]  /*1f20*/  IADD3 R14, RZ, -R7, RZ ;  /* 0x80000007ff0e7210 */ /* 0x001fc60007ffe0ff */
[----:B------:R4:W0:Y:S02]  /*1f30*/  LDS.64 R68, [R11+0xa0] ;  /* 0x0000a0000b447984 */ /* 0x0008240000000a00 */
[----:B------:R-:W-:Y:S02]  /*1f40*/  IMAD R15, R14, R5, RZ ;  /* 0x000000050e0f7224 */ /* 0x000fe400078e02ff */
[----:B------:R4:W0:Y:S02]  /*1f50*/  LDS.64 R66, [R11+0xb0] ;  /* 0x0000b0000b427984 */ /* 0x0008240000000a00 */
[----:B------:R-:W-:Y:S02]  /*1f60*/  IMAD.HI.U32 R6, R7, R15, R6 ;  /* 0x0000000f07067227 */ /* 0x000fe400078e0006 */
[----:B------:R4:W0:Y:S02]  /*1f70*/  LDS.64 R64, [R11+0xc0] ;  /* 0x0000c0000b407984 */ /* 0x0008240000000a00 */
[----:B------:R-:W-:-:S02]  /*1f80*/  IMAD R7, R4, R13, R10 ;  /* 0x0000000d04077224 */ /* 0x000fc400078e020a */
[----:B------:R4:W0:Y:S04]  /*1f90*/  LDS.64 R62, [R11+0xd0] ;  /* 0x0000d0000b3e7984 */ /* 0x0008280000000a00 */
[----:B------:R4:W0:Y:S01]  /*1fa0*/  LDS.64 R60, [R11+0xe0] ;  /* 0x0000e0000b3c7984 */ /* 0x0008220000000a00 */
[----:B------:R-:W-:-:S03]  /*1fb0*/  SHF.R.S32.HI R10, RZ, 0x1f, R7 ;  /* 0x0000001fff0a7819 */ /* 0x000fc60000011407 */
        /* <DEDUP_REMOVED lines=10> */
[----:B--2---:R4:W2:Y:S04]  /*2060*/  LDS.64 R38, [R11+0x190] ;  /* 0x000190000b267984 */ /* 0x0048a80000000a00 */
[----:B------:R4:W0:Y:S04]  /*2070*/  LDS.64 R36, [R11+0x1a0] ;  /* 0x0001a0000b247984 */ /* 0x0008280000000a00 */
[----:B-1----:R4:W1:Y:S04]  /*2080*/  LDS.64 R34, [R11+0x1b0] ;  /* 0x0001b0000b227984 */ /* 0x0028680000000a00 */
[----:B------:R4:W0:Y:S04]  /*2090*/  LDS.64 R32, [R11+0x1c0] ;  /* 0x0001c0000b207984 */ /* 0x0008280000000a00 */
[----:B------:R4:W0:Y:S04]  /*20a0*/  LDS.64 R30, [R11+0x1d0] ;  /* 0x0001d0000b1e7984 */ /* 0x0008280000000a00 */
[----:B------:R4:W0:Y:S04]  /*20b0*/  LDS.64 R20, [R11+0x1e0] ;  /* 0x0001e0000b147984 */ /* 0x0008280000000a00 */
[----:B---3--:R4:W0:Y:S02]  /*20c0*/  LDS.64 R8, [R11+0x1f0] ;  /* 0x0001f0000b087984 */ /* 0x0088240000000a00 */
.L_x_2888:
[----:B-1--4-:R-:W3:Y:S01]  /*20d0*/  LDC R11, c[0x0][0x284] ;  /* 0x0000a100ff0b7b82 */ /* 0x012ee20000000800 */
[----:B0-----:R-:W-:Y:S02]  /*20e0*/  IABS R13, R154 ;  /* 0x0000009a000d7213 */ /* 0x001fe40000000000 */
[----:B------:R-:W-:-:S03]  /*20f0*/  ISETP.GE.AND P1, PT, R154, RZ, PT ;  /* 0x000000ff9a00720c */ /* 0x000fc60003f26270 */
[----:B------:R-:W-:-:S04]  /*2100*/  IMAD.HI.U32 R12, R6, R13, RZ ;  /* 0x0000000d060c7227 */ /* 0x000fc800078e00ff */
[----:B------:R-:W-:Y:S01]  /*2110*/  IMAD.MOV R12, RZ, RZ, -R12 ;  /* 0x000000ffff0c7224 */ /* 0x000fe200078e0a0c */
[-C--:B---3--:R-:W-:Y:S01]  /*2120*/  IABS R15, R11.reuse ;  /* 0x0000000b000f7213 */ /* 0x088fe20000000000 */
[----:B------:R-:W-:-:S04]  /*2130*/  IMAD R157, R2, R11, RZ ;  /* 0x0000000b029d7224 */ /* 0x000fc800078e02ff */
[----:B------:R-:W-:-:S05]  /*2140*/  IMAD R12, R15, R12, R13 ;  /* 0x0000000c0f0c7224 */ /* 0x000fca00078e020d */
[----:B------:R-:W-:-:S13]  /*2150*/  ISETP.GT.U32.AND P0, PT, R5, R12, PT ;  /* 0x0000000c0500720c */ /* 0x000fda0003f04070 */
[----:B------:R-:W-:-:S04]  /*2160*/  @!P0 IADD3 R12, R12, -R15, RZ ;  /* 0x8000000f0c0c8210 */ /* 0x000fc80007ffe0ff */
[----:B------:R-:W-:-:S13]  /*2170*/  ISETP.GT.U32.AND P0, PT, R5, R12, PT ;  /* 0x0000000c0500720c */ /* 0x000fda0003f04070 */
[----:B------:R-:W-:Y:S01]  /*2180*/  @!P0 IMAD.IADD R12, R12, 0x1, -R15 ;  /* 0x000000010c0c8824 */ /* 0x000fe200078e0a0f */
[----:B------:R-:W-:-:S03]  /*2190*/  ISETP.NE.AND P0, PT, R11, RZ, PT ;  /* 0x000000ff0b00720c */ /* 0x000fc60003f05270 */
[----:B------:R-:W-:Y:S01]  /*21a0*/  @!P1 IMAD.MOV R12, RZ, RZ, -R12 ;  /* 0x000000ffff0c9224 */ /* 0x000fe200078e0a0c */
[----:B------:R-:W-:-:S09]  /*21b0*/  ISETP.GE.AND P1, PT, R154, R17, PT ;  /* 0x000000119a00720c */ /* 0x000fd20003f26270 */
[----:B------:R-:W-:-:S04]  /*21c0*/  @!P0 LOP3.LUT R12, RZ, R11, RZ, 0x33, !PT ;  /* 0x0000000bff0c8212 */ /* 0x000fc800078e33ff */
[----:B------:R-:W-:Y:S01]  /*21d0*/  SHF.R.S32.HI R14, RZ, 0x1f, R12 ;  /* 0x0000001fff0e7819 */ /* 0x000fe2000001140c */
[C---:B------:R-:W-:Y:S01]  /*21e0*/  IMAD.IADD R160, R12.reuse, 0x1, R11 ;  /* 0x000000010ca07824 */ /* 0x040fe200078e020b */
[----:B------:R-:W-:-:S03]  /*21f0*/  IADD3 R13, P0, R12, R157, RZ ;  /* 0x0000009d0c0d7210 */ /* 0x000fc60007f1e0ff */
[----:B------:R-:W-:Y:S01]  /*2200*/  IMAD.SHL.U32 R156, R160, 0x4, RZ ;  /* 0x00000004a09c7824 */ /* 0x000fe200078e00ff */
[----:B------:R-:W-:Y:S02]  /*2210*/  LEA.HI.X.SX32 R14, R157, R14, 0x1, P0 ;  /* 0x0000000e9d0e7211 */ /* 0x000fe400000f0eff */
[C---:B------:R-:W-:Y:S02]  /*2220*/  LEA R158, P0, R13.reuse, UR8, 0x2 ;  /* 0x000000080d9e7c11 */ /* 0x040fe4000f8010ff */
[----:B------:R-:W-:Y:S02]  /*2230*/  ISETP.GE.OR P3, PT, R156, R27, P1 ;  /* 0x0000001b9c00720c */ /* 0x000fe40000f66670 */
[----:B------:R-:W-:-:S11]  /*2240*/  LEA.HI.X R159, R13, UR9, R14, 0x2, P0 ;  /* 0x000000090d9f7c11 */ /* 0x000fd600080f140e */
[----:B------:R-:W3:Y:S01]  /*2250*/  @!P3 LDG.E R13, desc[UR36][R158.64] ;  /* 0x000000249e0db981 */ /* 0x000ee2000c1e1900 */
[----:B------:R-:W3:Y:S01]  /*2260*/  @!P3 LDC R14, c[0x0][0x288] ;  /* 0x0000a200ff0ebb82 */ /* 0x000ee20000000800 */
[----:B------:R-:W-:Y:S02]  /*2270*/  ISETP.NE.U32.AND P0, PT, RZ, UR6, PT ;  /* 0x00000006ff007c0c */ /* 0x000fe4000bf05070 */
[----:B------:R-:W-:Y:S02]  /*2280*/  IADD3 R160, R160, R11, RZ ;  /* 0x0000000ba0a07210 */ /* 0x000fe40007ffe0ff */
[----:B------:R-:W-:-:S13]  /*2290*/  ISETP.NE.AND.EX P0, PT, RZ, UR7, PT, P0 ;  /* 0x00000007ff007c0c */ /* 0x000fda000bf05300 */
[----:B------:R-:W-:Y:S02]  /*22a0*/  @P0 SHF.R.S32.HI R162, RZ, 0x1f, R157 ;  /* 0x0000001fffa20819 */ /* 0x000fe4000001149d */
[----:B------:R-:W-:Y:S01]  /*22b0*/  @P0 SHF.R.S32.HI R155, RZ, 0x1f, R154 ;  /* 0x0000001fff9b0819 */ /* 0x000fe2000001149a */
[----:B---3--:R-:W-:Y:S02]  /*22c0*/  @!P3 IMAD R13, R13, R14, RZ ;  /* 0x0000000e0d0db224 */ /* 0x008fe400078e02ff */
[----:B------:R-:W3:Y:S02]  /*22d0*/  @!P3 LDC.64 R14, c[0x0][0x248] ;  /* 0x00009200ff0ebb82 */ /* 0x000ee40000000a00 */
[----:B------:R-:W-:-:S04]  /*22e0*/  @!P3 IMAD R13, R13, 0x50, RZ ;  /* 0x000000500d0db824 */ /* 0x000fc800078e02ff */
[----:B------:R-:W-:Y:S01]  /*22f0*/  @!P3 IMAD R13, R13, R11, R156 ;  /* 0x0000000b0d0db224 */ /* 0x000fe200078e029c */
[----:B------:R-:W-:-:S04]  /*2300*/  @P0 IADD3 R156, P2, P4, R154, UR6, R157 ;  /* 0x000000069a9c0c10 */ /* 0x000fc8000fc5e09d */
[----:B------:R-:W-:Y:S02]  /*2310*/  @P0 IADD3.X R157, R155, UR7, R162, P2, P4 ;  /* 0x000000079b9d0c10 */ /* 0x000fe400097e84a2 */
[----:B------:R-:W-:-:S03]  /*2320*/  @!P3 IADD3 R155, P2, R7, R13, RZ ;  /* 0x0000000d079bb210 */ /* 0x000fc60007f5e0ff */
[----:B------:R-:W4:Y:S01]  /*2330*/  @P0 LDG.E.U8 R156, desc[UR36][R156.64] ;  /* 0x000000249c9c0981 */ /* 0x000f22000c1e1100 */
[----:B------:R-:W-:Y:S02]  /*2340*/  @!P3 LEA.HI.X.SX32 R164, R13, R10, 0x1, P2 ;  /* 0x0000000a0da4b211 */ /* 0x000fe400010f0eff */
[----:B---3--:R-:W-:Y:S01]  /*2350*/  @!P3 LEA R162, P2, R155, R14, 0x2 ;  /* 0x0000000e9ba2b211 */ /* 0x008fe200078410ff */
[----:B------:R-:W-:-:S03]  /*2360*/  IMAD.SHL.U32 R14, R160, 0x4, RZ ;  /* 0x00000004a00e7824 */ /* 0x000fc600078e00ff */
[----:B------:R-:W-:Y:S02]  /*2370*/  @!P3 LEA.HI.X R163, R155, R15, R164, 0x2, P2 ;  /* 0x0000000f9ba3b211 */ /* 0x000fe400010f14a4 */
[----:B------:R-:W-:-:S13]  /*2380*/  ISETP.GE.OR P5, PT, R14, R27, P1 ;  /* 0x0000001b0e00720c */ /* 0x000fda0000fa6670 */
[----:B------:R-:W3:Y:S01]  /*2390*/  @!P5 LDG.E R15, desc[UR36][R158.64] ;  /* 0x000000249e0fd981 */ /* 0x000ee2000c1e1900 */
[----:B------:R-:W-:Y:S02]  /*23a0*/  IMAD.IADD R164, R160, 0x1, R11 ;  /* 0x00000001a0a47824 */ /* 0x000fe400078e020b */
[----:B------:R-:W3:Y:S02]  /*23b0*/  @!P5 LDC R160, c[0x0][0x288] ;  /* 0x0000a200ffa0db82 */ /* 0x000ee40000000800 */
[----:B------:R-:W-:-:S05]  /*23c0*/  IMAD.SHL.U32 R164, R164, 0x4, RZ ;  /* 0x00000004a4a47824 */ /* 0x000fca00078e00ff */
[----:B------:R-:W-:-:S13]  /*23d0*/  ISETP.GE.OR P4, PT, R164, R27, P1 ;  /* 0x0000001ba400720c */ /* 0x000fda0000f86670 */
[----:B------:R-:W2:Y:S01]  /*23e0*/  @!P4 LDG.E R13, desc[UR36][R158.64] ;  /* 0x000000249e0dc981 */ /* 0x000ea2000c1e1900 */
[----:B------:R-:W-:-:S04]  /*23f0*/  ISETP.GE.AND P2, PT, R154, R17, PT ;  /* 0x000000119a00720c */ /* 0x000fc80003f46270 */
[----:B------:R-:W-:Y:S02]  /*2400*/  FSEL R91, R91, RZ, P2 ;  /* 0x000000ff5b5b7208 */ /* 0x000fe40001000000 */
[----:B------:R-:W-:-:S06]  /*2410*/  FSEL R90, R90, RZ, P2 ;  /* 0x000000ff5a5a7208 */ /* 0x000fcc0001000000 */
[----:B------:R1:W4:Y:S01]  /*2420*/  @!P3 LDG.E.64 R90, desc[UR36][R162.64] ;  /* 0x00000024a25ab981 */ /* 0x000322000c1e1b00 */
[----:B------:R-:W-:Y:S02]  /*2430*/  FSEL R93, R93, RZ, P2 ;  /* 0x000000ff5d5d7208 */ /* 0x000fe40001000000 */
[----:B------:R-:W-:Y:S01]  /*2440*/  FSEL R92, R92, RZ, P2 ;  /* 0x000000ff5c5c7208 */ /* 0x000fe20001000000 */
[----:B---3--:R-:W-:-:S04]  /*2450*/  @!P5 IMAD R15, R15, R160, RZ ;  /* 0x000000a00f0fd224 */ /* 0x008fc800078e02ff */
[----:B------:R-:W-:-:S04]  /*2460*/  @!P5 IMAD R15, R15, 0x50, RZ ;  /* 0x000000500f0fd824 */ /* 0x000fc800078e02ff */
[----:B------:R-:W-:Y:S02]  /*2470*/  @!P5 IMAD R155, R15, R11, R14 ;  /* 0x0000000b0f9bd224 */ /* 0x000fe400078e020e */
[----:B------:R-:W3:Y:S03]  /*2480*/  @!P5 LDC.64 R14, c[0x0][0x248] ;  /* 0x00009200ff0edb82 */ /* 0x000ee60000000a00 */
[----:B------:R-:W-:-:S04]  /*2490*/  @!P5 IADD3 R161, P3, R7, R155, RZ ;  /* 0x0000009b07a1d210 */ /* 0x000fc80007f7e0ff */
[----:B------:R-:W-:Y:S02]  /*24a0*/  @!P5 LEA.HI.X.SX32 R155, R155, R10, 0x1, P3 ;  /* 0x0000000a9b9bd211 */ /* 0x000fe400018f0eff */
[C---:B---3--:R-:W-:Y:S02]  /*24b0*/  @!P5 LEA R160, P3, R161.reuse, R14, 0x2 ;  /* 0x0000000ea1a0d211 */ /* 0x048fe400078610ff */
[----:B------:R-:W2:Y:S02]  /*24c0*/  @!P4 LDC R14, c[0x0][0x288] ;  /* 0x0000a200ff0ecb82 */ /* 0x000ea40000000800 */
[----:B------:R-:W-:Y:S02]  /*24d0*/  @!P5 LEA.HI.X R161, R161, R15, R155, 0x2, P3 ;  /* 0x0000000fa1a1d211 */ /* 0x000fe400018f149b */
[----:B------:R-:W-:-:S03]  /*24e0*/  FSEL R95, R95, RZ, P2 ;  /* 0x000000ff5f5f7208 */ /* 0x000fc60001000000 */
[----:B------:R-:W3:Y:S01]  /*24f0*/  @!P5 LDG.E.64 R92, desc[UR36][R160.64] ;  /* 0x00000024a05cd981 */ /* 0x000ee2000c1e1b00 */
[----:B--2---:R-:W-:Y:S02]  /*2500*/  @!P4 IMAD R13, R13, R14, RZ ;  /* 0x0000000e0d0dc224 */ /* 0x004fe400078e02ff */
[----:B------:R-:W1:Y:S02]  /*2510*/  @!P4 LDC.64 R14, c[0x0][0x248] ;  /* 0x00009200ff0ecb82 */ /* 0x000e640000000a00 */
[----:B------:R-:W-:-:S04]  /*2520*/  @!P4 IMAD R13, R13, 0x50, RZ ;  /* 0x000000500d0dc824 */ /* 0x000fc800078e02ff */
[----:B------:R-:W-:-:S05]  /*2530*/  @!P4 IMAD R164, R13, R11, R164 ;  /* 0x0000000b0da4c224 */ /* 0x000fca00078e02a4 */
[----:B------:R-:W-:-:S04]  /*2540*/  @!P4 IADD3 R13, P3, R7, R164, RZ ;  /* 0x000000a4070dc210 */ /* 0x000fc80007f7e0ff */
[----:B------:R-:W-:Y:S02]  /*2550*/  @!P4 LEA.HI.X.SX32 R164, R164, R10, 0x1, P3 ;  /* 0x0000000aa4a4c211 */ /* 0x000fe400018f0eff */
[----:B-1----:R-:W-:-:S04]  /*2560*/  @!P4 LEA R162, P3, R13, R14, 0x2 ;  /* 0x0000000e0da2c211 */ /* 0x002fc800078610ff */
[----:B------:R-:W-:Y:S01]  /*2570*/  @!P4 LEA.HI.X R163, R13, R15, R164, 0x2, P3 ;  /* 0x0000000f0da3c211 */ /* 0x000fe200018f14a4 */
[----:B------:R-:W-:-:S05]  /*2580*/  IMAD R164, R11, 0x4, R12 ;  /* 0x000000040ba47824 */ /* 0x000fca00078e020c */
[----:B------:R-:W-:-:S04]  /*2590*/  SHF.L.U32 R13, R164, 0x2, RZ ;  /* 0x00000002a40d7819 */ /* 0x000fc800000006ff */
[----:B------:R-:W-:-:S13]  /*25a0*/  ISETP.GE.OR P3, PT, R13, R27, P1 ;  /* 0x0000001b0d00720c */ /* 0x000fda0000f66670 */
[----:B------:R-:W2:Y:S01]  /*25b0*/  @!P3 LDG.E R14, desc[UR36][R158.64] ;  /* 0x000000249e0eb981 */ /* 0x000ea2000c1e1900 */
[----:B------:R-:W2:Y:S01]  /*25c0*/  @!P3 LDC R15, c[0x0][0x288] ;  /* 0x0000a200ff0fbb82 */ /* 0x000ea20000000800 */
[----:B------:R-:W-:Y:S01]  /*25d0*/  FSEL R94, R94, RZ, P2 ;  /* 0x000000ff5e5e7208 */ /* 0x000fe20001000000 */
[----:B------:R-:W-:-:S05]  /*25e0*/  IMAD.IADD R164, R164, 0x1, R11 ;  /* 0x00000001a4a47824 */ /* 0x000fca00078e020b */
[----:B------:R1:W3:Y:S02]  /*25f0*/  @!P4 LDG.E.64 R94, desc[UR36][R162.64] ;  /* 0x00000024a25ec981 */ /* 0x0002e4000c1e1b00 */
[----:B-1----:R-:W-:Y:S02]  /*2600*/  IMAD.SHL.U32 R162, R164, 0x4, RZ ;  /* 0x00000004a4a27824 */ /* 0x002fe400078e00ff */
[----:B--2---:R-:W-:Y:S02]  /*2610*/  @!P3 IMAD R155, R14, R15, RZ ;  /* 0x0000000f0e9bb224 */ /* 0x004fe400078e02ff */
[----:B------:R-:W1:Y:S02]  /*2620*/  @!P3 LDC.64 R14, c[0x0][0x248] ;  /* 0x00009200ff0ebb82 */ /* 0x000e640000000a00 */
[----:B------:R-:W-:-:S04]  /*2630*/  @!P3 IMAD R160, R155, 0x50, RZ ;  /* 0x000000509ba0b824 */ /* 0x000fc800078e02ff */
[----:B------:R-:W-:-:S05]  /*2640*/  @!P3 IMAD R13, R160, R11, R13 ;  /* 0x0000000ba00db224 */ /* 0x000fca00078e020d */
[----:B------:R-:W-:-:S04]  /*2650*/  @!P3 IADD3 R155, P4, R7, R13, RZ ;  /* 0x0000000d079bb210 */ /* 0x000fc80007f9e0ff */
[----:B------:R-:W-:Y:S02]  /*2660*/  @!P3 LEA.HI.X.SX32 R13, R13, R10, 0x1, P4 ;  /* 0x0000000a0d0db211 */ /* 0x000fe400020f0eff */
[----:B-1----:R-:W-:-:S04]  /*2670*/  @!P3 LEA R160, P4, R155, R14, 0x2 ;  /* 0x0000000e9ba0b211 */ /* 0x002fc800078810ff */
[----:B------:R-:W-:Y:S02]  /*2680*/  @!P3 LEA.HI.X R161, R155, R15, R13, 0x2, P4 ;  /* 0x0000000f9ba1b211 */ /* 0x000fe400020f140d */
[----:B------:R-:W-:-:S13]  /*2690*/  ISETP.GE.OR P4, PT, R162, R27, P1 ;  /* 0x0000001ba200720c */ /* 0x000fda0000f86670 */
[----:B------:R-:W2:Y:S01]  /*26a0*/  @!P4 LDG.E R13, desc[UR36][R158.64] ;  /* 0x000000249e0dc981 */ /* 0x000ea2000c1e1900 */
[----:B------:R-:W2:Y:S01]  /*26b0*/  @!P4 LDC R14, c[0x0][0x288] ;  /* 0x0000a200ff0ecb82 */ /* 0x000ea20000000800 */
[----:B------:R-:W-:Y:S01]  /*26c0*/  IMAD.IADD R155, R164, 0x1, R11 ;  /* 0x00000001a49b7824 */ /* 0x000fe200078e020b */
[----:B------:R-:W-:Y:S02]  /*26d0*/  FSEL R97, R97, RZ, P2 ;  /* 0x000000ff61617208 */ /* 0x000fe40001000000 */
[----:B------:R-:W-:-:S06]  /*26e0*/  FSEL R96, R96, RZ, P2 ;  /* 0x000000ff60607208 */ /* 0x000fcc0001000000 */
[----:B------:R1:W3:Y:S01]  /*26f0*/  @!P3 LDG.E.64 R96, desc[UR36][R160.64] ;  /* 0x00000024a060b981 */ /* 0x0002e2000c1e1b00 */
[----:B--2---:R-:W-:Y:S02]  /*2700*/  @!P4 IMAD R13, R13, R14, RZ ;  /* 0x0000000e0d0dc224 */ /* 0x004fe400078e02ff */
[----:B------:R-:W1:Y:S02]  /*2710*/  @!P4 LDC.64 R14, c[0x0][0x248] ;  /* 0x00009200ff0ecb82 */ /* 0x000e640000000a00 */
[----:B------:R-:W-:-:S04]  /*2720*/  @!P4 IMAD R13, R13, 0x50, RZ ;  /* 0x000000500d0dc824 */ /* 0x000fc800078e02ff */
[----:B------:R-:W-:Y:S02]  /*2730*/  @!P4 IMAD R13, R13, R11, R162 ;  /* 0x0000000b0d0dc224 */ /* 0x000fe400078e02a2 */
[----:B------:R-:W-:-:S05]  /*2740*/  IMAD.SHL.U32 R162, R155, 0x4, RZ ;  /* 0x000000049ba27824 */ /* 0x000fca00078e00ff */
[----:B------:R-:W-:Y:S02]  /*2750*/  ISETP.GE.OR P3, PT, R162, R27, P1 ;  /* 0x0000001ba200720c */ /* 0x000fe40000f66670 */
[----:B------:R-:W-:-:S04]  /*2760*/  @!P4 IADD3 R155, P5, R7, R13, RZ ;  /* 0x0000000d079bc210 */ /* 0x000fc80007fbe0ff */
[----:B------:R-:W-:-:S07]  /*2770*/  @!P4 LEA.HI.X.SX32 R164, R13, R10, 0x1, P5 ;  /* 0x0000000a0da4c211 */ /* 0x000fce00028f0eff */
[----:B------:R-:W2:Y:S01]  /*2780*/  @!P3 LDG.E R13, desc[UR36][R158.64] ;  /* 0x000000249e0db981 */ /* 0x000ea2000c1e1900 */
[C---:B-1----:R-:W-:Y:S02]  /*2790*/  @!P4 LEA R160, P5, R155.reuse, R14, 0x2 ;  /* 0x0000000e9ba0c211 */ /* 0x042fe400078a10ff */
[----:B------:R-:W2:Y:S02]  /*27a0*/  @!P3 LDC R14, c[0x0][0x288] ;  /* 0x0000a200ff0ebb82 */ /* 0x000ea40000000800 */
[----:B------:R-:W-:Y:S02]  /*27b0*/  @!P4 LEA.HI.X R161, R155, R15, R164, 0x2, P5 ;  /* 0x0000000f9ba1c211 */ /* 0x000fe400028f14a4 */
[----:B------:R-:W-:Y:S02]  /*27c0*/  FSEL R99, R99, RZ, P2 ;  /* 0x000000ff63637208 */ /* 0x000fe40001000000 */
[----:B------:R-:W-:-:S06]  /*27d0*/  FSEL R98, R98, RZ, P2 ;  /* 0x000000ff62627208 */ /* 0x000fcc0001000000 */
        /* <DEDUP_REMOVED lines=14> */
[----:B------:R-:W-:Y:S02]  /*28c0*/  FSEL R101, R101, RZ, P2 ;  /* 0x000000ff65657208 */ /* 0x000fe40001000000 */
[----:B------:R-:W-:Y:S01]  /*28d0*/  FSEL R100, R100, RZ, P2 ;  /* 0x000000ff64647208 */ /* 0x000fe20001000000 */
[----:B------:R-:W-:-:S05]  /*28e0*/  IMAD.IADD R164, R164, 0x1, R11 ;  /* 0x00000001a4a47824 */ /* 0x000fca00078e020b */
[----:B------:R1:W3:Y:S02]  /*28f0*/  @!P3 LDG.E.64 R100, desc[UR36][R162.64] ;  /* 0x00000024a264b981 */ /* 0x0002e4000c1e1b00 */
[----:B-1----:R-:W-:-:S05]  /*2900*/  IMAD.SHL.U32 R162, R164, 0x4, RZ ;  /* 0x00000004a4a27824 */ /* 0x002fca00078e00ff */
[----:B------:R-:W-:Y:S01]  /*2910*/  ISETP.GE.OR P5, PT, R162, R27, P1 ;  /* 0x0000001ba200720c */ /* 0x000fe20000fa6670 */
[----:B--2---:R-:W-:Y:S02]  /*2920*/  @!P4 IMAD R155, R14, R15, RZ ;  /* 0x0000000f0e9bc224 */ /* 0x004fe400078e02ff */
[----:B------:R-:W1:Y:S02]  /*2930*/  @!P4 LDC.64 R14, c[0x0][0x248] ;  /* 0x00009200ff0ecb82 */ /* 0x000e640000000a00 */
[----:B------:R-:W-:-:S04]  /*2940*/  @!P4 IMAD R160, R155, 0x50, RZ ;  /* 0x000000509ba0c824 */ /* 0x000fc800078e02ff */
[----:B------:R-:W-:-:S05]  /*2950*/  @!P4 IMAD R13, R160, R11, R13 ;  /* 0x0000000ba00dc224 */ /* 0x000fca00078e020d */
[----:B------:R-:W-:-:S04]  /*2960*/  @!P4 IADD3 R155, P3, R7, R13, RZ ;  /* 0x0000000d079bc210 */ /* 0x000fc80007f7e0ff */
[----:B------:R-:W-:Y:S02]  /*2970*/  @!P4 LEA.HI.X.SX32 R13, R13, R10, 0x1, P3 ;  /* 0x0000000a0d0dc211 */ /* 0x000fe400018f0eff */
[C---:B-1----:R-:W-:Y:S02]  /*2980*/  @!P4 LEA R160, P3, R155.reuse, R14, 0x2 ;  /* 0x0000000e9ba0c211 */ /* 0x042fe400078610ff */
[----:B------:R-:W1:Y:S02]  /*2990*/  @!P5 LDC R14, c[0x0][0x288] ;  /* 0x0000a200ff0edb82 */ /* 0x000e640000000800 */
[----:B------:R-:W-:Y:S02]  /*29a0*/  @!P4 LEA.HI.X R161, R155, R15, R13, 0x2, P3 ;  /* 0x0000000f9ba1c211 */ /* 0x000fe400018f140d */
[----:B------:R-:W1:Y:S01]  /*29b0*/  @!P5 LDG.E R13, desc[UR36][R158.64] ;  /* 0x000000249e0dd981 */ /* 0x000e62000c1e1900 */
[----:B------:R-:W-:Y:S01]  /*29c0*/  IMAD.IADD R155, R164, 0x1, R11 ;  /* 0x00000001a49b7824 */ /* 0x000fe200078e020b */
[----:B------:R-:W-:-:S02]  /*29d0*/  FSEL R103, R103, RZ, P2 ;  /* 0x000000ff67677208 */ /* 0x000fc40001000000 */
[----:B------:R-:W-:-:S06]  /*29e0*/  FSEL R102, R102, RZ, P2 ;  /* 0x000000ff66667208 */ /* 0x000fcc0001000000 */
[----:B------:R2:W3:Y:S01]  /*29f0*/  @!P4 LDG.E.64 R102, desc[UR36][R160.64] ;  /* 0x00000024a066c981 */ /* 0x0004e2000c1e1b00 */
[----:B-1----:R-:W-:Y:S02]  /*2a00*/  @!P5 IMAD R13, R13, R14, RZ ;  /* 0x0000000e0d0dd224 */ /* 0x002fe400078e02ff */
[----:B------:R-:W2:Y:S02]  /*2a10*/  @!P5 LDC.64 R14, c[0x0][0x248] ;  /* 0x00009200ff0edb82 */ /* 0x000ea40000000a00 */
[----:B------:R-:W-:-:S04]  /*2a20*/  @!P5 IMAD R13, R13, 0x50, RZ ;  /* 0x000000500d0dd824 */ /* 0x000fc800078e02ff */
[----:B------:R-:W-:Y:S02]  /*2a30*/  @!P5 IMAD R13, R13, R11, R162 ;  /* 0x0000000b0d0dd224 */ /* 0x000fe400078e02a2 */
[----:B------:R-:W-:-:S05]  /*2a40*/  IMAD.SHL.U32 R162, R155, 0x4, RZ ;  /* 0x000000049ba27824 */ /* 0x000fca00078e00ff */
[----:B------:R-:W-:Y:S02]  /*2a50*/  ISETP.GE.OR P3, PT, R162, R27, P1 ;  /* 0x0000001ba200720c */ /* 0x000fe40000f66670 */
[----:B------:R-:W-:-:S04]  /*2a60*/  @!P5 IADD3 R155, P4, R7, R13, RZ ;  /* 0x0000000d079bd210 */ /* 0x000fc80007f9e0ff */
[----:B------:R-:W-:-:S07]  /*2a70*/  @!P5 LEA.HI.X.SX32 R164, R13, R10, 0x1, P4 ;  /* 0x0000000a0da4d211 */ /* 0x000fce00020f0eff */
[----:B------:R-:W4:Y:S01]  /*2a80*/  @!P3 LDG.E R13, desc[UR36][R158.64] ;  /* 0x000000249e0db981 */ /* 0x000f22000c1e1900 */
[C---:B--2---:R-:W-:Y:S02]  /*2a90*/  @!P5 LEA R160, P4, R155.reuse, R14, 0x2 ;  /* 0x0000000e9ba0d211 */ /* 0x044fe400078810ff */
[----:B------:R-:W4:Y:S02]  /*2aa0*/  @!P3 LDC R14, c[0x0][0x288] ;  /* 0x0000a200ff0ebb82 */ /* 0x000f240000000800 */
[----:B------:R-:W-:Y:S01]  /*2ab0*/  @!P5 LEA.HI.X R161, R155, R15, R164, 0x2, P4 ;  /* 0x0000000f9ba1d211 */ /* 0x000fe200020f14a4 */
[----:B----4-:R-:W-:-:S05]  /*2ac0*/  @!P3 IMAD R13, R13, R14, RZ ;  /* 0x0000000e0d0db224 */ /* 0x010fca00078e02ff */
[----:B------:R-:W1:Y:S01]  /*2ad0*/  @!P3 LDC.64 R14, c[0x0][0x248] ;  /* 0x00009200ff0ebb82 */ /* 0x000e620000000a00 */
        /* <DEDUP_REMOVED lines=12> */
[----:B------:R-:W-:Y:S02]  /*2ba0*/  FSEL R104, R104, RZ, P2 ;  /* 0x000000ff68687208 */ /* 0x000fe40001000000 */
[----:B------:R-:W-:Y:S02]  /*2bb0*/  FSEL R107, R107, RZ, P2 ;  /* 0x000000ff6b6b7208 */ /* 0x000fe40001000000 */
[----:B------:R-:W-:Y:S01]  /*2bc0*/  FSEL R106, R106, RZ, P2 ;  /* 0x000000ff6a6a7208 */ /* 0x000fe20001000000 */
[----:B------:R-:W-:Y:S01]  /*2bd0*/  IMAD.IADD R164, R164, 0x1, R11 ;  /* 0x00000001a4a47824 */ /* 0x000fe200078e020b */
[----:B------:R-:W4:Y:S04]  /*2be0*/  @!P5 LDG.E.64 R104, desc[UR36][R160.64] ;  /* 0x00000024a068d981 */ /* 0x000f28000c1e1b00 */
[----:B------:R1:W4:Y:S02]  /*2bf0*/  @!P3 LDG.E.64 R106, desc[UR36][R162.64] ;  /* 0x00000024a26ab981 */ /* 0x000324000c1e1b00 */
        /* <DEDUP_REMOVED lines=15> */
[----:B------:R2:W0:Y:S01]  /*2cf0*/  @!P4 LDG.E.64 R108, desc[UR36][R160.64] ;  /* 0x00000024a06cc981 */ /* 0x000422000c1e1b00 */
        /* <DEDUP_REMOVED lines=8> */
[----:B------:R-:W3:Y:S01]  /*2d80*/  @!P3 LDG.E R13, desc[UR36][R158.64] ;  /* 0x000000249e0db981 */ /* 0x000ee2000c1e1900 */
[C---:B--2---:R-:W-:Y:S02]  /*2d90*/  @!P5 LEA R160, P4, R155.reuse, R14, 0x2 ;  /* 0x0000000e9ba0d211 */ /* 0x044fe400078810ff */
[----:B------:R-:W3:Y:S02]  /*2da0*/  @!P3 LDC R14, c[0x0][0x288] ;  /* 0x0000a200ff0ebb82 */ /* 0x000ee40000000800 */
[----:B------:R-:W-:Y:S01]  /*2db0*/  @!P5 LEA.HI.X R161, R155, R15, R164, 0x2, P4 ;  /* 0x0000000f9ba1d211 */ /* 0x000fe200020f14a4 */
[----:B---3--:R-:W-:-:S05]  /*2dc0*/  @!P3 IMAD R13, R13, R14, RZ ;  /* 0x0000000e0d0db224 */ /* 0x008fca00078e02ff */
        /* <DEDUP_REMOVED lines=17> */
[----:B------:R-:W3:Y:S04]  /*2ee0*/  @!P5 LDG.E.64 R110, desc[UR36][R160.64] ;  /* 0x00000024a06ed981 */ /* 0x000ee8000c1e1b00 */
        /* <DEDUP_REMOVED lines=36> */
[----:B------:R-:W-:Y:S02]  /*3130*/  @!P3 LEA.HI.X R163, R13, R15, R164, 0x2, P4 ;  /* 0x0000000f0da3b211 */ /* 0x000fe400020f14a4 */
[----:B------:R-:W-:-:S05]  /*3140*/  LEA R164, R11, R12, 0x4 ;  /* 0x0000000c0ba47211 */ /* 0x000fca00078e20ff */
[----:B------:R-:W-:-:S05]  /*3150*/  IMAD.SHL.U32 R13, R164, 0x4, RZ ;  /* 0x00000004a40d7824 */ /* 0x000fca00078e00ff */
        /* <DEDUP_REMOVED lines=25> */
[----:B------:R2:W4:Y:S01]  /*32f0*/  @!P4 LDG.E.64 R120, desc[UR36][R160.64] ;  /* 0x00000024a078c981 */ /* 0x000522000c1e1b00 */
[----:B-1----:R-:W-:Y:S02]  /*3300*/  @!P5 IMAD R13, R13, R14, RZ ;  /* 0x0000000e0d0dd224 */ /* 0x002fe400078e02ff */
[----:B------:R-:W2:Y:S02]  /*3310*/  @!P5 LDC.64 R14, c[0x0][0x248] ;  /* 0x00009200ff0edb82 */ /* 0x000ea40000000a00 */
[----:B------:R-:W-:-:S04]  /*3320*/  @!P5 IMAD R13, R13, 0x50, RZ ;  /* 0x000000500d0dd824 */ /* 0x000fc800078e02ff */
[----:B------:R-:W-:Y:S01]  /*3330*/  @!P5 IMAD R13, R13, R11, R162 ;  /* 0x0000000b0d0dd224 */ /* 0x000fe200078e02a2 */
[----:B------:R-:W-:-:S04]  /*3340*/  SHF.L.U32 R162, R155, 0x2, RZ ;  /* 0x000000029ba27819 */ /* 0x000fc800000006ff */
        /* <DEDUP_REMOVED lines=15> */
[----:B------:R-:W-:-:S04]  /*3440*/  IMAD R164, R11, 0x13, R12 ;  /* 0x000000130ba47824 */ /* 0x000fc800078e020c */
        /* <DEDUP_REMOVED lines=169> */
[----:B------:R-:W-:Y:S02]  /*3ee0*/  FSEL R144, R144, RZ, P2 ;  /* 0x000000ff90907208 */ /* 0x000fe40001000000 */
[----:B------:R-:W-:-:S04]  /*3ef0*/  SHF.L.U32 R164, R164, 0x2, RZ ;  /* 0x00000002a4a47819 */ /* 0x000fc800000006ff */
[----:B------:R-:W-:Y:S01]  /*3f00*/  ISETP.GE.OR P3, PT, R164, R27, P1 ;  /* 0x0000001ba400720c */ /* 0x000fe20000f66670 */
[----:B------:R-:W2:Y:S01]  /*3f10*/  @!P4 LDG.E.64 R144, desc[UR36][R160.64] ;  /* 0x00000024a090c981 */ /* 0x000ea2000c1e1b00 */
[----:B-1----:R-:W-:Y:S02]  /*3f20*/  @!P5 IMAD R13, R13, R14, RZ ;  /* 0x0000000e0d0dd224 */ /* 0x002fe400078e02ff */
        /* <DEDUP_REMOVED lines=9> */
[----:B------:R-:W-:Y:S02]  /*3fc0*/  FSEL R147, R147, RZ, P2 ;  /* 0x000000ff93937208 */ /* 0x000fe40001000000 */
[----:B------:R-:W-:-:S06]  /*3fd0*/  FSEL R146, R146, RZ, P2 ;  /* 0x000000ff92927208 */ /* 0x000fcc0001000000 */
[----:B------:R0:W2:Y:S02]  /*3fe0*/  @!P5 LDG.E.64 R146, desc[UR36][R162.64] ;  /* 0x00000024a292d981 */ /* 0x0000a4000c1e1b00 */
[----:B0-----:R-:W-:-:S04]  /*3ff0*/  IMAD R162, R11, 0x1f, R12 ;  /* 0x0000001f0ba27824 */ /* 0x001fc800078e020c */
[----:B------:R-:W-:Y:S02]  /*4000*/  IMAD.SHL.U32 R162, R162, 0x4, RZ ;  /* 0x00000004a2a27824 */ /* 0x000fe400078e00ff */
[----:B-1----:R-:W-:Y:S02]  /*4010*/  @!P3 IMAD R13, R13, R14, RZ ;  /* 0x0000000e0d0db224 */ /* 0x002fe400078e02ff */
[----:B------:R-:W0:Y:S02]  /*4020*/  @!P3 LDC.64 R14, c[0x0][0x248] ;  /* 0x00009200ff0ebb82 */ /* 0x000e240000000a00 */
[----:B------:R-:W-:-:S04]  /*4030*/  @!P3 IMAD R13, R13, 0x50, RZ ;  /* 0x000000500d0db824 */ /* 0x000fc800078e02ff */
[----:B------:R-:W-:Y:S02]  /*4040*/  @!P3 IMAD R13, R13, R11, R164 ;  /* 0x0000000b0d0db224 */ /* 0x000fe400078e02a4 */
[----:B------:R-:W-:-:S05]  /*4050*/  IMAD.SHL.U32 R164, R12, 0x4, RZ ;  /* 0x000000040ca47824 */ /* 0x000fca00078e00ff */
[----:B------:R-:W-:Y:S02]  /*4060*/  ISETP.GE.OR P5, PT, R164, R27, P1 ;  /* 0x0000001ba400720c */ /* 0x000fe40000fa6670 */
[----:B------:R-:W-:-:S04]  /*4070*/  @!P3 IADD3 R155, P4, R7, R13, RZ ;  /* 0x0000000d079bb210 */ /* 0x000fc80007f9e0ff */
[----:B------:R-:W-:Y:S02]  /*4080*/  @!P3 LEA.HI.X.SX32 R13, R13, R10, 0x1, P4 ;  /* 0x0000000a0d0db211 */ /* 0x000fe400020f0eff */
[----:B0-----:R-:W-:-:S05]  /*4090*/  @!P3 LEA R160, P4, R155, R14, 0x2 ;  /* 0x0000000e9ba0b211 */ /* 0x001fca00078810ff */
[----:B------:R-:W0:Y:S01]  /*40a0*/  @!P5 LDC R12, c[0x0][0x288] ;  /* 0x0000a200ff0cdb82 */ /* 0x000e220000000800 */
[----:B------:R-:W-:Y:S02]  /*40b0*/  @!P3 LEA.HI.X R161, R155, R15, R13, 0x2, P4 ;  /* 0x0000000f9ba1b211 */ /* 0x000fe400020f140d */
[----:B------:R-:W0:Y:S01]  /*40c0*/  @!P5 LDG.E R13, desc[UR36][R158.64] ;  /* 0x000000249e0dd981 */ /* 0x000e22000c1e1900 */
[----:B------:R-:W-:-:S04]  /*40d0*/  ISETP.GE.OR P4, PT, R162, R27, P1 ;  /* 0x0000001ba200720c */ /* 0x000fc80000f86670 */
[----:B------:R-:W1:Y:S09]  /*40e0*/  @!P5 LDC.64 R14, c[0x0][0x248] ;  /* 0x00009200ff0edb82 */ /* 0x000e720000000a00 */
[----:B------:R3:W4:Y:S01]  /*40f0*/  @!P4 LDG.E R155, desc[UR36][R158.64] ;  /* 0x000000249e9bc981 */ /* 0x000722000c1e1900 */
[----:B------:R-:W-:-:S02]  /*4100*/  FSEL R149, R149, RZ, P2 ;  /* 0x000000ff95957208 */ /* 0x000fc40001000000 */
[----:B------:R-:W-:Y:S01]  /*4110*/  FSEL R148, R148, RZ, P2 ;  /* 0x000000ff94947208 */ /* 0x000fe20001000000 */
[----:B---3--:R-:W4:Y:S01]  /*4120*/  @!P4 LDC R158, c[0x0][0x288] ;  /* 0x0000a200ff9ecb82 */ /* 0x008f220000000800 */
[----:B------:R-:W-:Y:S02]  /*4130*/  FSEL R151, R151, RZ, P2 ;  /* 0x000000ff97977208 */ /* 0x000fe40001000000 */
[----:B------:R-:W-:Y:S02]  /*4140*/  FSEL R150, R150, RZ, P2 ;  /* 0x000000ff96967208 */ /* 0x000fe40001000000 */
[----:B------:R-:W-:Y:S02]  /*4150*/  FSEL R153, R153, RZ, P2 ;  /* 0x000000ff99997208 */ /* 0x000fe40001000000 */
[----:B------:R-:W-:Y:S02]  /*4160*/  FSEL R152, R152, RZ, P2 ;  /* 0x000000ff98987208 */ /* 0x000fe40001000000 */
[----:B------:R-:W3:Y:S01]  /*4170*/  @!P3 LDG.E.64 R150, desc[UR36][R160.64] ;  /* 0x00000024a096b981 */ /* 0x000ee2000c1e1b00 */
[----:B0-----:R-:W-:-:S04]  /*4180*/  @!P5 IMAD R13, R13, R12, RZ ;  /* 0x0000000c0d0dd224 */ /* 0x001fc800078e02ff */
[----:B------:R-:W-:-:S04]  /*4190*/  @!P5 IMAD R13, R13, 0x50, RZ ;  /* 0x000000500d0dd824 */ /* 0x000fc800078e02ff */
[----:B------:R-:W-:-:S05]  /*41a0*/  @!P5 IMAD R13, R13, R11, R164 ;  /* 0x0000000b0d0dd224 */ /* 0x000fca00078e02a4 */
[----:B------:R-:W-:-:S04]  /*41b0*/  @!P5 IADD3 R163, P6, R7, R13, RZ ;  /* 0x0000000d07a3d210 */ /* 0x000fc80007fde0ff */
[----:B------:R-:W-:Y:S02]  /*41c0*/  @!P5 LEA.HI.X.SX32 R164, R13, R10, 0x1, P6 ;  /* 0x0000000a0da4d211 */ /* 0x000fe400030f0eff */
[----:B-1----:R-:W-:-:S04]  /*41d0*/  @!P5 LEA R12, P6, R163, R14, 0x2 ;  /* 0x0000000ea30cd211 */ /* 0x002fc800078c10ff */
[----:B------:R-:W-:Y:S02]  /*41e0*/  @!P5 LEA.HI.X R13, R163, R15, R164, 0x2, P6 ;  /* 0x0000000fa30dd211 */ /* 0x000fe400030f14a4 */
[----:B------:R-:W0:Y:S03]  /*41f0*/  @!P4 LDC.64 R14, c[0x0][0x248] ;  /* 0x00009200ff0ecb82 */ /* 0x000e260000000a00 */
[----:B------:R1:W2:Y:S01]  /*4200*/  @!P5 LDG.E.64 R148, desc[UR36][R12.64] ;  /* 0x000000240c94d981 */ /* 0x0002a2000c1e1b00 */
[----:B----4-:R-:W-:-:S04]  /*4210*/  @!P4 IMAD R155, R155, R158, RZ ;  /* 0x0000009e9b9bc224 */ /* 0x010fc800078e02ff */
[----:B------:R-:W-:-:S04]  /*4220*/  @!P4 IMAD R155, R155, 0x50, RZ ;  /* 0x000000509b9bc824 */ /* 0x000fc800078e02ff */
[----:B------:R-:W-:-:S05]  /*4230*/  @!P4 IMAD R11, R155, R11, R162 ;  /* 0x0000000b9b0bc224 */ /* 0x000fca00078e02a2 */
[----:B------:R-:W-:-:S04]  /*4240*/  @!P4 IADD3 R155, P5, R7, R11, RZ ;  /* 0x0000000b079bc210 */ /* 0x000fc80007fbe0ff */
[----:B------:R-:W-:Y:S02]  /*4250*/  @!P4 LEA.HI.X.SX32 R158, R11, R10, 0x1, P5 ;  /* 0x0000000a0b9ec211 */ /* 0x000fe400028f0eff */
[----:B0-----:R-:W-:-:S04]  /*4260*/  @!P4 LEA R14, P5, R155, R14, 0x2 ;  /* 0x0000000e9b0ec211 */ /* 0x001fc800078a10ff */
[----:B------:R-:W-:-:S05]  /*4270*/  @!P4 LEA.HI.X R15, R155, R15, R158, 0x2, P5 ;  /* 0x0000000f9b0fc211 */ /* 0x000fca00028f149e */
[----:B------:R-:W4:Y:S01]  /*4280*/  @!P4 LDG.E.64 R152, desc[UR36][R14.64] ;  /* 0x000000240e98c981 */ /* 0x000f22000c1e1b00 */
[----:B------:R-:W-:Y:S01]  /*4290*/  FMUL.FTZ R11, R86, R90 ;  /* 0x0000005a560b7220 */ /* 0x000fe20000410000 */
[----:B-1----:R-:W-:Y:S01]  /*42a0*/  FMUL.FTZ R12, R87, R91 ;  /* 0x0000005b570c7220 */ /* 0x002fe20000410000 */
[----:B------:R-:W-:Y:S01]  /*42b0*/  UMOV UR4, 0xffffffff ;  /* 0xffffffff00047882 */ /* 0x000fe20000000000 */
[----:B------:R-:W-:Y:S02]  /*42c0*/  ISETP.NE.AND P0, PT, R156, RZ, P0 ;  /* 0x000000ff9c00720c */ /* 0x000fe40000705270 */
[----:B------:R-:W-:Y:S01]  /*42d0*/  LOP3.LUT R155, R18, 0x1, RZ, 0xc0, !PT ;  /* 0x00000001129b7812 */ /* 0x000fe200078ec0ff */
[----:B--2---:R-:W-:Y:S01]  /*42e0*/  FFMA.FTZ R11, R88, R148, R11 ;  /* 0x00000094580b7223 */ /* 0x004fe2000001000b */
        /* <DEDUP_REMOVED lines=57> */
[----:B---3--:R-:W-:Y:S01]  /*4680*/  FFMA.FTZ R11, R20, R150, R11 ;  /* 0x00000096140b7223 */ /* 0x008fe2000001000b */
[----:B------:R-:W-:-:S03]  /*4690*/  FFMA.FTZ R12, R21, R151, R12 ;  /* 0x00000097150c7223 */ /* 0x000fc6000001000c */
[----:B----4-:R-:W-:Y:S01]  /*46a0*/  FFMA.FTZ R11, R8, R152, R11 ;  /* 0x00000098080b7223 */ /* 0x010fe2000001000b */
[----:B------:R-:W-:-:S04]  /*46b0*/  FFMA.FTZ R12, R9, R153, R12 ;  /* 0x00000099090c7223 */ /* 0x000fc8000001000c */
[----:B------:R-:W-:Y:S01]  /*46c0*/  FADD.FTZ R13, R11, R12 ;  /* 0x0000000c0b0d7221 */ /* 0x000fe20000010000 */
[----:B------:R-:W-:Y:S06]  /*46d0*/  BRA.DIV UR4, `(.L_x_2885) ;  /* 0x0000002e04d47947 */ /* 0x000fec000b800000 */
[----:B------:R0:W1:Y:S02]  /*46e0*/  SHFL.BFLY PT, R14, R13, 0x1, 0x1f ;  /* 0x0c201f000d0e7f89 */ /* 0x00006400000e0000 */
.L_x_2934:
[----:B------:R-:W-:Y:S01]  /*46f0*/  ISETP.EQ.U32.OR P1, PT, R155, 0x1, P1 ;  /* 0x000000019b00780c */ /* 0x000fe20000f22470 */
        /* <DEDUP_REMOVED lines=13> */
[----:B------:R-:W-:-:S04]  /*47d0*/  @P2 IMAD R155, R155, R156, R154 ;  /* 0x0000009c9b9b2224 */ /* 0x000fc800078e029a */
[----:B0-----:R-:W-:-:S06]  /*47e0*/  @P2 IMAD.WIDE R12, R155, 0x4, R12 ;  /* 0x000000049b0c2825 */ /* 0x001fcc00078e020c */
[----:B------:R-:W2:Y:S01]  /*47f0*/  @P2 LDG.E R12, desc[UR36][R12.64] ;  /* 0x000000240c0c2981 */ /* 0x000ea2000c1e1900 */
[----:B-1----:R-:W-:-:S06]  /*4800*/  @P1 IMAD.WIDE R14, R19, 0x4, R14 ;  /* 0x00000004130e1825 */ /* 0x002fcc00078e020e */
[----:B------:R-:W3:Y:S01]  /*4810*/  @P1 LDG.E R14, desc[UR36][R14.64] ;  /* 0x000000240e0e1981 */ /* 0x000ee2000c1e1900 */
[----:B------:R-:W-:-:S04]  /*4820*/  @P1 ISETP.GE.AND P3, PT, R154, R25, PT ;  /* 0x000000199a00120c */ /* 0x000fc80003f66270 */
[----:B-----5:R-:W-:-:S04]  /*4830*/  @P1 SEL R155, R28, RZ, !P3 ;  /* 0x000000ff1c9b1207 */ /* 0x020fc80005800000 */
[----:B------:R-:W-:-:S04]  /*4840*/  @P1 IADD3 R155, R155, R154, -R17 ;  /* 0x0000009a9b9b1210 */ /* 0x000fc80007ffe811 */
[----:B------:R-:W-:Y:S01]  /*4850*/  @P1 I2FP.F32.S32 R156, R155 ;  /* 0x0000009b009c1245 */ /* 0x000fe20000201400 */
[----:B------:R-:W-:Y:S02]  /*4860*/  IMAD.IADD R155, R154, 0x1, -R26 ;  /* 0x000000019a9b7824 */ /* 0x000fe400078e0a1a */
[----:B--2---:R-:W-:Y:S02]  /*4870*/  @P2 FADD.FTZ R11, R11, R12 ;  /* 0x0000000c0b0b2221 */ /* 0x004fe40000010000 */
[----:B------:R-:W-:Y:S02]  /*4880*/  IMAD R12, R155, 0x4, R0 ;  /* 0x000000049b0c7824 */ /* 0x000fe400078e0200 */
[----:B---3--:R-:W-:-:S05]  /*4890*/  @P1 FFMA.FTZ R11, R156, R14, R11 ;  /* 0x0000000e9c0b1223 */ /* 0x008fca000001000b */
[----:B------:R1:W-:Y:S01]  /*48a0*/  STS [R12], R11 ;  /* 0x0000000b0c007388 */ /* 0x0003e20000000800 */
[----:B------:R-:W-:-:S07]  /*48b0*/  @!P0 FMNMX.FTZ R29, R29, R11, !PT ;  /* 0x0000000b1d1d8209 */ /* 0x000fce0007810000 */
.L_x_2887:
[----:B------:R-:W-:Y:S05]  /*48c0*/  BSYNC B1 ;  /* 0x0000000000017941 */ /* 0x000fea0003800000 */
.L_x_2886:
[----:B------:R-:W-:-:S04]  /*48d0*/  IADD3 R154, R154, 0x40, RZ ;  /* 0x000000409a9a7810 */ /* 0x000fc80007ffe0ff */
[----:B------:R-:W-:-:S13]  /*48e0*/  ISETP.GE.AND P0, PT, R154, R3, PT ;  /* 0x000000039a00720c */ /* 0x000fda0003f06270 */
[----:B------:R-:W-:Y:S05]  /*48f0*/  @!P0 BRA `(.L_x_2888) ;  /* 0xffffffd400f48947 */ /* 0x000fea000383ffff */
.L_x_2884:
[----:B------:R-:W-:Y:S05]  /*4900*/  BSYNC B0 ;  /* 0x0000000000007941 */ /* 0x000fea0003800000 */
.L_x_2883:
[----:B------:R-:W-:-:S03]  /*4910*/  UMOV UR4, 0xffffffff ;  /* 0xffffffff00047882 */ /* 0x000fc60000000000 */
[----:B------:R-:W-:Y:S05]  /*4920*/  BRA.DIV UR4, `(.L_x_2889) ;  /* 0x0000002e04647947 */ /* 0x000fea000b800000 */
[----:B0-----:R-:W0:Y:S02]  /*4930*/  SHFL.BFLY PT, R14, R29, 0x10, 0x1f ;  /* 0x0e001f001d0e7f89 */ /* 0x001e2400000e0000 */
[----:B0-----:R-:W-:-:S05]  /*4940*/  FMNMX.FTZ R13, R14, R29, !PT ;  /* 0x0000001d0e0d7209 */ /* 0x001fca0007810000 */
[----:B------:R-:W0:Y:S02]  /*4950*/  SHFL.BFLY PT, R14, R13, 0x8, 0x1f ;  /* 0x0d001f000d0e7f89 */ /* 0x000e2400000e0000 */
[----:B0-----:R-:W-:-:S05]  /*4960*/  FMNMX.FTZ R3, R13, R14, !PT ;  /* 0x0000000e0d037209 */ /* 0x001fca0007810000 */
[----:B------:R-:W0:Y:S02]  /*4970*/  SHFL.BFLY PT, R14, R3, 0x4, 0x1f ;  /* 0x0c801f00030e7f89 */ /* 0x000e2400000e0000 */
[----:B0-----:R-:W-:-:S05]  /*4980*/  FMNMX.FTZ R5, R3, R14, !PT ;  /* 0x0000000e03057209 */ /* 0x001fca0007810000 */
[----:B------:R0:W4:Y:S02]  /*4990*/  SHFL.BFLY PT, R14, R5, 0x2, 0x1f ;  /* 0x0c401f00050e7f89 */ /* 0x00012400000e0000 */
.L_x_2940:
[----:B------:R-:W-:Y:S01]  /*49a0*/  SHF.R.S32.HI R3, RZ, 0x1f, R18 ;  /* 0x0000001fff037819 */ /* 0x000fe20000011412 */
[----:B------:R-:W-:Y:S05]  /*49b0*/  WARPSYNC.ALL ;  /* 0x0000000000007948 */ /* 0x000fea0003800000 */
[----:B------:R-:W-:Y:S02]  /*49c0*/  LEA.HI R3, R3, R18, RZ, 0x5 ;  /* 0x0000001203037211 */ /* 0x000fe400078f28ff */
[----:B0---4-:R-:W-:Y:S02]  /*49d0*/  FMNMX.FTZ R5, R5, R14, !PT ;  /* 0x0000000e05057209 */ /* 0x011fe40007810000 */
[----:B------:R-:W-:-:S05]  /*49e0*/  LOP3.LUT R7, R3, 0xffffffe0, RZ, 0xc0, !PT ;  /* 0xffffffe003077812 */ /* 0x000fca00078ec0ff */
[----:B------:R-:W-:-:S05]  /*49f0*/  IMAD.IADD R10, R18, 0x1, -R7 ;  /* 0x00000001120a7824 */ /* 0x000fca00078e0a07 */
[----:B------:R-:W-:-:S13]  /*4a00*/  ISETP.NE.AND P0, PT, R10, RZ, PT ;  /* 0x000000ff0a00720c */ /* 0x000fda0003f05270 */
[----:B---3--:R-:W0:Y:S01]  /*4a10*/  @!P0 S2R R8, SR_CgaCtaId ;  /* 0x0000000000088919 */ /* 0x008e220000008800 */
        /* <DEDUP_REMOVED lines=8> */
[----:B-1----:R-:W-:-:S03]  /*4aa0*/  IADD3 R11, R26, R18, RZ ;  /* 0x000000121a0b7210 */ /* 0x002fc60007ffe0ff */
[----:B------:R-:W-:Y:S01]  /*4ab0*/  ULDC UR6, c[0x0][0x284] ;  /* 0x0000a10000067ab9 */ /* 0x000fe20000000800 */
[----:B------:R-:W-:Y:S01]  /*4ac0*/  ISETP.GT.AND P1, PT, R11, R17, PT ;  /* 0x000000110b00720c */ /* 0x000fe20003f24270 */
[----:B------:R-:W-:Y:S01]  /*4ad0*/  ULDC.64 UR8, c[0x0][0x2b0] ;  /* 0x0000ac0000087ab9 */ /* 0x000fe20000000a00 */
[----:B------:R-:W-:Y:S05]  /*4ae0*/  BSSY B0, `(.L_x_2890) ;  /* 0x0000029000007945 */ /* 0x000fea0003800000 */
        /* <DEDUP_REMOVED lines=12> */
[----:B------:R-:W-:Y:S01]  /*4bb0*/  ULDC.64 UR4, c[0x0][0x2b0] ;  /* 0x0000ac0000047ab9 */ /* 0x000fe20000000a00 */
[----:B------:R-:W-:Y:S01]  /*4bc0*/  IMAD.MOV.U32 R9, RZ, RZ, RZ ;  /* 0x000000ffff097224 */ /* 0x000fe200078e00ff */
[----:B------:R-:W-:Y:S01]  /*4bd0*/  ISETP.NE.U32.AND P0, PT, RZ, UR4, PT ;  /* 0x00000004ff007c0c */ /* 0x000fe2000bf05070 */
[----:B------:R-:W-:-:S03]  /*4be0*/  IMAD.MOV.U32 R5, RZ, RZ, R11 ;  /* 0x000000ffff057224 */ /* 0x000fc600078e000b */
[----:B------:R-:W-:-:S13]  /*4bf0*/  ISETP.NE.AND.EX P0, PT, RZ, UR5, PT, P0 ;  /* 0x00000005ff007c0c */ /* 0x000fda000bf05300 */
.L_x_2895:
        /* <DEDUP_REMOVED lines=9> */
[----:B------:R-:W3:Y:S02]  /*4c90*/  LDG.E.U8 R6, desc[UR36][R6.64] ;  /* 0x0000002406067981 */ /* 0x000ee4000c1e1100 */
[----:B---3--:R-:W-:-:S13]  /*4ca0*/  ISETP.NE.AND P2, PT, R6, RZ, PT ;  /* 0x000000ff0600720c */ /* 0x008fda0003f45270 */
[----:B------:R-:W-:Y:S01]  /*4cb0*/  @P2 IMAD.MOV.U32 R8, RZ, RZ, RZ ;  /* 0x000000ffff082224 */ /* 0x000fe200078e00ff */
[----:B------:R-:W-:Y:S06]  /*4cc0*/  @P2 BRA `(.L_x_2894) ;  /* 0x0000000000102947 */ /* 0x000fec0003800000 */
.L_x_2893:
[----:B------:R-:W1:Y:S02]  /*4cd0*/  LDS R6, [R15] ;  /* 0x000000000f067984 */ /* 0x000e640000000800 */
[----:B-1----:R-:W-:-:S04]  /*4ce0*/  FADD.FTZ R6, -R13, R6 ;  /* 0x000000060d067221 */ /* 0x002fc80000010100 */
[----:B------:R-:W-:-:S04]  /*4cf0*/  FMUL.FTZ R6, R6, 1.4426950216293334961 ;  /* 0x3fb8aa3b06067820 */ /* 0x000fc80000410000 */
[----:B------:R0:W3:Y:S03]  /*4d00*/  MUFU.EX2 R8, R6 ;  /* 0x0000000600087308 */ /* 0x0000e60000000800 */
.L_x_2894:
[----:B------:R-:W-:Y:S05]  /*4d10*/  BSYNC B1 ;  /* 0x0000000000017941 */ /* 0x000fea0003800000 */
.L_x_2892:
[----:B---3--:R3:W-:Y:S01]  /*4d20*/  STS [R15], R8 ;  /* 0x000000080f007388 */ /* 0x0087e20000000800 */
[----:B------:R-:W-:Y:S02]  /*4d30*/  VIADD R5, R5, 0x80 ;  /* 0x0000008005057836 */ /* 0x000fe40000000000 */
[----:B------:R-:W-:-:S03]  /*4d40*/  FADD.FTZ R9, R8, R9 ;  /* 0x0000000908097221 */ /* 0x000fc60000010000 */
[----:B------:R-:W-:-:S13]  /*4d50*/  ISETP.GT.AND P2, PT, R5, R17, PT ;  /* 0x000000110500720c */ /* 0x000fda0003f44270 */
[----:B---3--:R-:W-:Y:S05]  /*4d60*/  @!P2 BRA `(.L_x_2895) ;  /* 0xfffffffc00a4a947 */ /* 0x008fea000383ffff */
.L_x_2891:
[----:B------:R-:W-:Y:S05]  /*4d70*/  BSYNC B0 ;  /* 0x0000000000007941 */ /* 0x000fea0003800000 */
.L_x_2890:
[----:B0-----:R-:W0:Y:S01]  /*4d80*/  SHFL.BFLY PT, R6, R9, 0x10, 0x1f ;  /* 0x0e001f0009067f89 */ /* 0x001e2200000e0000 */
[----:B-1----:R-:W-:Y:S01]  /*4d90*/  LOP3.LUT P0, R13, R18, 0x1f, RZ, 0xc0, !PT ;  /* 0x0000001f120d7812 */ /* 0x002fe2000780c0ff */
[----:B------:R-:W-:-:S03]  /*4da0*/  ULDC.U8 UR4, c[0x0][0x31c] ;  /* 0x0000c70000047ab9 */ /* 0x000fc60000000000 */
[----:B------:R-:W-:-:S09]  /*4db0*/  ISETP.GT.U32.AND P2, PT, R13, 0x3, PT ;  /* 0x000000030d00780c */ /* 0x000fd20003f44070 */
[----:B------:R-:W1:Y:S04]  /*4dc0*/  @!P0 S2R R14, SR_CgaCtaId ;  /* 0x00000000000e8919 */ /* 0x000e680000008800 */
[----:B------:R-:W3:Y:S01]  /*4dd0*/  @!P2 S2R R20, SR_CgaCtaId ;  /* 0x000000000014a919 */ /* 0x000ee20000008800 */
        /* <DEDUP_REMOVED lines=11> */
[----:B------:R-:W-:Y:S01]  /*4e90*/  @!P0 IMAD.IADD R5, R5, 0x1, R6 ;  /* 0x0000000105058824 */ /* 0x000fe200078e0206 */
        /* <DEDUP_REMOVED lines=14> */
[----:B------:R-:W0:Y:S01]  /*4f80*/  SHFL.IDX PT, R9, R9, RZ, 0x1f ;  /* 0x00001fff09097589 */ /* 0x000e2200000e0000 */
[----:B------:R-:W-:Y:S05]  /*4f90*/  @!P0 BRA `(.L_x_2896) ;  /* 0x0000000000188947 */ /* 0x000fea0003800000 */
[----:B------:R-:W1:Y:S08]  /*4fa0*/  LDC R5, c[0x0][0x318] ;  /* 0x0000c600ff057b82 */ /* 0x000e700000000800 */
[----:B------:R-:W1:Y:S08]  /*4fb0*/  LDC R6, c[0x0][0x29c] ;  /* 0x0000a700ff067b82 */ /* 0x000e700000000800 */
[----:B------:R-:W3:Y:S01]  /*4fc0*/  LDC R8, c[0x0][0x284] ;  /* 0x0000a100ff087b82 */ /* 0x000ee20000000800 */
[----:B-1----:R-:W-:-:S04]  /*4fd0*/  IMAD R5, R22, R5, R6 ;  /* 0x0000000516057224 */ /* 0x002fc800078e0206 */
[----:B---3--:R-:W-:-:S05]  /*4fe0*/  IMAD R6, R5, R8, RZ ;  /* 0x0000000805067224 */ /* 0x008fca00078e02ff */
[----:B------:R-:W-:-:S07]  /*4ff0*/  SHF.R.S32.HI R7, RZ, 0x1f, R6 ;  /* 0x0000001fff077819 */ /* 0x000fce0000011406 */
.L_x_2896:
[----:B------:R-:W-:Y:S01]  /*5000*/  ULDC.64 UR4, c[0x0][0x310] ;  /* 0x0000c40000047ab9 */ /* 0x000fe20000000a00 */
[----:B------:R-:W-:Y:S04]  /*5010*/  BSSY B0, `(.L_x_2897) ;  /* 0x0000012000007945 */ /* 0x000fe80003800000 */
[----:B------:R-:W-:Y:S05]  /*5020*/  @P1 BRA `(.L_x_2898) ;  /* 0x0000000000401947 */ /* 0x000fea0003800000 */
[----:B0-----:R-:W-:-:S04]  /*5030*/  FADD.FTZ R5, R9, 9.9999999747524270788e-07 ;  /* 0x358637bd09057421 */ /* 0x001fc80000010000 */
[----:B------:R0:W1:Y:S03]  /*5040*/  MUFU.RCP R14, R5 ;  /* 0x00000005000e7308 */ /* 0x0000660000001000 */
.L_x_2900:
[----:B0-----:R-:W-:-:S05]  /*5050*/  IADD3 R5, -R26, R11, RZ ;  /* 0x0000000b1a057210 */ /* 0x001fca0007ffe1ff */
[----:B-1----:R-:W-:-:S05]  /*5060*/  IMAD R8, R5, 0x4, R0 ;  /* 0x0000000405087824 */ /* 0x002fca00078e0200 */
[----:B------:R-:W1:Y:S02]  /*5070*/  LDS R5, [R8] ;  /* 0x0000000008057984 */ /* 0x000e640000000800 */
[----:B-1----:R-:W-:-:S05]  /*5080*/  FMUL.FTZ R13, R5, R14 ;  /* 0x0000000e050d7220 */ /* 0x002fca0000410000 */
[----:B------:R0:W-:Y:S01]  /*5090*/  STS [R8], R13 ;  /* 0x0000000d08007388 */ /* 0x0001e20000000800 */
[----:B------:R-:W-:Y:S05]  /*50a0*/  @!P0 BRA `(.L_x_2899) ;  /* 0x0000000000148947 */ /* 0x000fea0003800000 */
[----:B------:R-:W-:-:S04]  /*50b0*/  IADD3 R5, P1, R11, R6, RZ ;  /* 0x000000060b057210 */ /* 0x000fc80007f3e0ff */
[----:B------:R-:W-:Y:S02]  /*50c0*/  LEA.HI.X.SX32 R12, R11, R7, 0x1, P1 ;  /* 0x000000070b0c7211 */ /* 0x000fe400008f0eff */
[----:B0-----:R-:W-:-:S04]  /*50d0*/  LEA R8, P1, R5, UR4, 0x2 ;  /* 0x0000000405087c11 */ /* 0x001fc8000f8210ff */
[----:B------:R-:W-:-:S05]  /*50e0*/  LEA.HI.X R9, R5, UR5, R12, 0x2, P1 ;  /* 0x0000000505097c11 */ /* 0x000fca00088f140c */
[----:B------:R1:W-:Y:S04]  /*50f0*/  STG.E desc[UR36][R8.64], R13 ;  /* 0x0000000d08007986 */ /* 0x0003e8000c101924 */
.L_x_2899:
[----:B------:R-:W-:-:S05]  /*5100*/  VIADD R11, R11, 0x80 ;  /* 0x000000800b0b7836 */ /* 0x000fca0000000000 */
[----:B------:R-:W-:-:S13]  /*5110*/  ISETP.GT.AND P1, PT, R11, R17, PT ;  /* 0x000000110b00720c */ /* 0x000fda0003f24270 */
[----:B------:R-:W-:Y:S05]  /*5120*/  @!P1 BRA `(.L_x_2900) ;  /* 0xfffffffc00c89947 */ /* 0x000fea000383ffff */
.L_x_2898:
[----:B------:R-:W-:Y:S05]  /*5130*/  BSYNC B0 ;  /* 0x0000000000007941 */ /* 0x000fea0003800000 */
.L_x_2897:
[----:B------:R-:W-:Y:S01]  /*5140*/  SHF.R.S32.HI R6, RZ, 0x1f, R17 ;  /* 0x0000001fff067819 */ /* 0x000fe20000011411 */
[----:B------:R-:W-:Y:S01]  /*5150*/  ULDC.64 UR4, c[0x0][0x240] ;  /* 0x0000900000047ab9 */ /* 0x000fe20000000a00 */
[----:B------:R-:W-:Y:S01]  /*5160*/  SHF.R.S32.HI R21, RZ, 0x5, R3 ;  /* 0x00000005ff157819 */ /* 0x000fe20000011403 */
[----:B------:R-:W-:Y:S01]  /*5170*/  IMAD.SHL.U32 R3, R10, 0x4, RZ ;  /* 0x000000040a037824 */ /* 0x000fe200078e00ff */
[----:B------:R-:W-:Y:S02]  /*5180*/  LEA.HI R6, R6, R17, RZ, 0x2 ;  /* 0x0000001106067211 */ /* 0x000fe400078f10ff */
[----:B------:R-:W-:Y:S02]  /*5190*/  CS2R R14, SRZ ;  /* 0x00000000000e7805 */ /* 0x000fe4000001ff00 */
[----:B------:R-:W-:Y:S02]  /*51a0*/  ISETP.GT.AND P1, PT, R10, 0x13, PT ;  /* 0x000000130a00780c */ /* 0x000fe40003f24270 */
[----:B01----:R-:W-:-:S02]  /*51b0*/  CS2R R12, SRZ ;  /* 0x00000000000c7805 */ /* 0x003fc4000001ff00 */
[----:B------:R-:W-:Y:S01]  /*51c0*/  LOP3.LUT R6, R6, 0xfffffffc, RZ, 0xc0, !PT ;  /* 0xfffffffc06067812 */ /* 0x000fe200078ec0ff */
[----:B------:R-:W-:Y:S01]  /*51d0*/  ULDC UR6, c[0x0][0x284] ;  /* 0x0000a10000067ab9 */ /* 0x000fe20000000800 */
[----:B------:R-:W-:Y:S01]  /*51e0*/  ISETP.EQ.U32.AND P0, PT, RZ, UR4, PT ;  /* 0x00000004ff007c0c */ /* 0x000fe2000bf02070 */
[----:B------:R-:W-:Y:S01]  /*51f0*/  ULDC UR7, c[0x0][0x288] ;  /* 0x0000a20000077ab9 */ /* 0x000fe20000000800 */
[----:B------:R-:W-:Y:S01]  /*5200*/  ULDC UR16, c[0x0][0x288] ;  /* 0x0000a20000107ab9 */ /* 0x000fe20000000800 */
[----:B------:R-:W-:Y:S01]  /*5210*/  IMAD.IADD R6, R17, 0x1, -R6 ;  /* 0x0000000111067824 */ /* 0x000fe200078e0a06 */
[----:B------:R-:W-:Y:S01]  /*5220*/  ULDC.64 UR8, c[0x0][0x258] ;  /* 0x0000960000087ab9 */ /* 0x000fe20000000a00 */
[----:B------:R-:W-:Y:S01]  /*5230*/  ULDC.64 UR14, c[0x0][0x258] ;  /* 0x00009600000e7ab9 */ /* 0x000fe20000000a00 */
[----:B------:R-:W-:Y:S01]  /*5240*/  ULDC.64 UR12, c[0x0][0x250] ;  /* 0x00009400000c7ab9 */ /* 0x000fe20000000a00 */
[----:B------:R-:W-:Y:S01]  /*5250*/  ULDC.64 UR18, c[0x0][0x250] ;  /* 0x0000940000127ab9 */ /* 0x000fe20000000a00 */
[----:B------:R-:W-:-:S04]  /*5260*/  ISETP.NE.OR P2, PT, R21, R6, P1 ;  /* 0x000000061500720c */ /* 0x000fc80000f45670 */
[----:B------:R-:W-:Y:S01]  /*5270*/  ISETP.EQ.OR.EX P0, PT, RZ, UR5, P2, P0 ;  /* 0x00000005ff007c0c */ /* 0x000fe20009702700 */
[----:B------:R-:W-:-:S12]  /*5280*/  ULDC.64 UR4, c[0x0][0x250] ;  /* 0x0000940000047ab9 */ /* 0x000fd80000000a00 */
[----:B------:R-:W0:Y:S01]  /*5290*/  @!P0 LDC.64 R6, c[0x0][0x240] ;  /* 0x00009000ff068b82 */ /* 0x000e220000000a00 */
[----:B------:R-:W-:Y:S01]  /*52a0*/  @!P0 IMAD R5, R19, 0x50, R3 ;  /* 0x0000005013058824 */ /* 0x000fe200078e0203 */
[----:B------:R-:W-:Y:S01]  /*52b0*/  BSSY B0, `(.L_x_2901) ;  /* 0x0000196000007945 */ /* 0x000fe20003800000 */
[----:B------:R-:W-:Y:S02]  /*52c0*/  CS2R R10, SRZ ;  /* 0x00000000000a7805 */ /* 0x000fe4000001ff00 */
[----:B------:R-:W-:Y:S01]  /*52d0*/  CS2R R8, SRZ ;  /* 0x0000000000087805 */ /* 0x000fe2000001ff00 */
[----:B------:R-:W-:Y:S02]  /*52e0*/  IMAD R20, R22, UR6, RZ ;  /* 0x0000000616147c24 */ /* 0x000fe4000f8e02ff */
[----:B0-----:R-:W-:-:S05]  /*52f0*/  @!P0 IMAD.WIDE R6, R5, 0x4, R6 ;  /* 0x0000000405068825 */ /* 0x001fca00078e0206 */
[----:B------:R0:W5:Y:S01]  /*5300*/  @!P0 LDG.E.128 R12, desc[UR36][R6.64] ;  /* 0x00000024060c8981 */ /* 0x000162000c1e1d00 */
[----:B------:R-:W-:Y:S06]  /*5310*/  BAR.SYNC.DEFER_BLOCKING 0x0 ;  /* 0x0000000000007b1d */ /* 0x000fec0000010000 */
[----:B------:R-:W-:Y:S05]  /*5320*/  @P1 BRA `(.L_x_2902) ;  /* 0x0000001800381947 */ /* 0x000fea0003800000 */
[----:B------:R-:W-:Y:S01]  /*5330*/  VIMNMX R52, R17, UR6, PT ;  /* 0x0000000611347c48 */ /* 0x000fe2000bfe0100 */
[----:B------:R-:W-:Y:S01]  /*5340*/  IMAD R25, R4, UR6, R3 ;  /* 0x0000000604197c24 */ /* 0x000fe2000f8e0203 */
[----:B------:R-:W-:Y:S01]  /*5350*/  IADD3 R32, R26, R21, RZ ;  /* 0x000000151a207210 */ /* 0x000fe20007ffe0ff */
[----:B------:R-:W-:Y:S01]  /*5360*/  BSSY B1, `(.L_x_2903) ;  /* 0x0000079000017945 */ /* 0x000fe20003800000 */
[----:B------:R-:W-:Y:S02]  /*5370*/  CS2R R10, SRZ ;  /* 0x00000000000a7805 */ /* 0x000fe4000001ff00 */
[----:B------:R-:W-:Y:S02]  /*5380*/  CS2R R8, SRZ ;  /* 0x0000000000087805 */ /* 0x000fe4000001ff00 */
[----:B------:R-:W-:Y:S02]  /*5390*/  ISETP.GE.AND P0, PT, R32, R52, PT ;  /* 0x000000342000720c */ /* 0x000fe40003f06270 */
[----:B------:R-:W-:-:S11]  /*53a0*/  SHF.R.S32.HI R27, RZ, 0x1f, R25 ;  /* 0x0000001fff1b7819 */ /* 0x000fd60000011419 */
[----:B------:R-:W-:Y:S05]  /*53b0*/  @P0 BRA `(.L_x_2904) ;  /* 0x0000000400cc0947 */ /* 0x000fea0003800000 */
[----:B------:R-:W-:Y:S01]  /*53c0*/  IADD3 R4, -R26, -0x2, -R21 ;  /* 0xfffffffe1a047810 */ /* 0x000fe20007ffe915 */
[----:B------:R-:W-:Y:S01]  /*53d0*/  BSSY B2, `(.L_x_2905) ;  /* 0x0000027000027945 */ /* 0x000fe20003800000 */
[----:B------:R-:W-:Y:S01]  /*53e0*/  LOP3.LUT R5, RZ, R52, RZ, 0x33, !PT ;  /* 0x00000034ff057212 */ /* 0x000fe200078e33ff */
[----:B------:R-:W-:Y:S01]  /*53f0*/  IMAD.MOV.U32 R33, RZ, RZ, R32 ;  /* 0x000000ffff217224 */ /* 0x000fe200078e0020 */
[----:B------:R-:W-:Y:S02]  /*5400*/  CS2R R8, SRZ ;  /* 0x0000000000087805 */ /* 0x000fe4000001ff00 */
[----:B------:R-:W-:Y:S01]  /*5410*/  CS2R R10, SRZ ;  /* 0x00000000000a7805 */ /* 0x000fe2000001ff00 */
[----:B------:R-:W-:-:S05]  /*5420*/  IMAD.IADD R5, R4, 0x1, -R5 ;  /* 0x0000000104057824 */ /* 0x000fca00078e0a05 */
[C---:B------:R-:W-:Y:S02]  /*5430*/  LEA.HI R4, R5.reuse, 0x1, RZ, 0x1e ;  /* 0x0000000105047811 */ /* 0x040fe400078ff0ff */
[----:B------:R-:W-:Y:S02]  /*5440*/  ISETP.GE.U32.AND P0, PT, R5, 0xc, PT ;  /* 0x0000000c0500780c */ /* 0x000fe40003f06070 */
[----:B------:R-:W-:-:S13]  /*5450*/  LOP3.LUT P3, R4, R4, 0x3, RZ, 0xc0, !PT ;  /* 0x0000000304047812 */ /* 0x000fda000786c0ff */
[----:B------:R-:W-:Y:S05]  /*5460*/  @!P3 BRA `(.L_x_2906) ;  /* 0x000000000074b947 */ /* 0x000fea0003800000 */
[----:B------:R-:W-:Y:S01]  /*5470*/  HFMA2.MMA R8, -RZ, RZ, 0, 0 ;  /* 0x00000000ff087435 */ /* 0x000fe200000001ff */
[----:B-----5:R-:W-:Y:S02]  /*5480*/  IMAD.MOV.U32 R28, RZ, RZ, R4 ;  /* 0x000000ffff1c7224 */ /* 0x020fe400078e0004 */
[----:B------:R-:W-:Y:S02]  /*5490*/  IMAD R31, R2, UR6, RZ ;  /* 0x00000006021f7c24 */ /* 0x000fe4000f8e02ff */
[----:B------:R-:W-:-:S07]  /*54a0*/  IMAD.MOV.U32 R33, RZ, RZ, R32 ;  /* 0x000000ffff217224 */ /* 0x000fce00078e0020 */
.L_x_2907:
[----:B------:R-:W-:Y:S02]  /*54b0*/  SHF.R.S32.HI R4, RZ, 0x1f, R33 ;  /* 0x0000001fff047819 */ /* 0x000fe40000011421 */
[----:B------:R-:W-:-:S04]  /*54c0*/  IADD3 R5, P3, R31, R33, RZ ;  /* 0x000000211f057210 */ /* 0x000fc80007f7e0ff */
[----:B0-----:R-:W-:Y:S02]  /*54d0*/  LEA.HI.X.SX32 R6, R31, R4, 0x1, P3 ;  /* 0x000000041f067211 */ /* 0x001fe400018f0eff */
[----:B------:R-:W-:-:S04]  /*54e0*/  LEA R4, P3, R5, UR8, 0x2 ;  /* 0x0000000805047c11 */ /* 0x000fc8000f8610ff */
[----:B------:R-:W-:-:S05]  /*54f0*/  LEA.HI.X R5, R5, UR9, R6, 0x2, P3 ;  /* 0x0000000905057c11 */ /* 0x000fca00098f1406 */
[----:B------:R-:W3:Y:S01]  /*5500*/  LDG.E R4, desc[UR36][R4.64] ;  /* 0x0000002404047981 */ /* 0x000ee2000c1e1900 */
[----:B------:R-:W-:-:S04]  /*5510*/  IMAD.IADD R29, R33, 0x1, -R26 ;  /* 0x00000001211d7824 */ /* 0x000fc800078e0a1a */
[----:B------:R-:W-:-:S06]  /*5520*/  IMAD R29, R29, 0x4, R0 ;  /* 0x000000041d1d7824 */ /* 0x000fcc00078e0200 */
[----:B------:R-:W0:Y:S01]  /*5530*/  LDS R29, [R29] ;  /* 0x000000001d1d7984 */ /* 0x000e220000000800 */
[----:B---3--:R-:W-:-:S04]  /*5540*/  IMAD R6, R4, UR7, RZ ;  /* 0x0000000704067c24 */ /* 0x008fc8000f8e02ff */
[----:B------:R-:W-:-:S04]  /*5550*/  IMAD R6, R6, UR6, R33 ;  /* 0x0000000606067c24 */ /* 0x000fc8000f8e0221 */
[----:B------:R-:W-:-:S05]  /*5560*/  IMAD R6, R6, 0x50, RZ ;  /* 0x0000005006067824 */ /* 0x000fca00078e02ff */
[----:B------:R-:W-:-:S04]  /*5570*/  IADD3 R7, P3, R25, R6, RZ ;  /* 0x0000000619077210 */ /* 0x000fc80007f7e0ff */
[----:B------:R-:W-:Y:S02]  /*5580*/  LEA.HI.X.SX32 R30, R6, R27, 0x1, P3 ;  /* 0x0000001b061e7211 */ /* 0x000fe400018f0eff */
[----:B------:R-:W-:-:S04]  /*5590*/  LEA R6, P3, R7, UR4, 0x2 ;  /* 0x0000000407067c11 */ /* 0x000fc8000f8610ff */
[----:B------:R-:W-:-:S05]  /*55a0*/  LEA.HI.X R7, R7, UR5, R30, 0x2, P3 ;  /* 0x0000000507077c11 */ /* 0x000fca00098f141e */
[----:B--2---:R-:W0:Y:S01]  /*55b0*/  LDG.E.128 R36, desc[UR36][R6.64] ;  /* 0x0000002406247981 */ /* 0x004e22000c1e1d00 */
[----:B------:R-:W-:Y:S02]  /*55c0*/  VIADD R28, R28, 0xffffffff ;  /* 0xffffffff1c1c7836 */ /* 0x000fe40000000000 */
[----:B------:R-:W-:-:S03]  /*55d0*/  VIADD R33, R33, 0x4 ;  /* 0x0000000421217836 */ /* 0x000fc60000000000 */
[----:B------:R-:W-:Y:S01]  /*55e0*/  ISETP.NE.AND P3, PT, R28, RZ, PT ;  /* 0x000000ff1c00720c */ /* 0x000fe20003f65270 */
[-C--:B0-----:R-:W-:Y:S01]  /*55f0*/  FFMA.FTZ R8, R36, R29.reuse, R8 ;  /* 0x0000001d24087223 */ /* 0x081fe20000010008 */
[-C--:B------:R-:W-:Y:S01]  /*5600*/  FFMA.FTZ R9, R37, R29.reuse, R9 ;  /* 0x0000001d25097223 */ /* 0x080fe20000010009 */
[-C--:B------:R-:W-:Y:S01]  /*5610*/  FFMA.FTZ R10, R38, R29.reuse, R10 ;  /* 0x0000001d260a7223 */ /* 0x080fe2000001000a */
[----:B------:R-:W-:-:S09]  /*5620*/  FFMA.FTZ R11, R39, R29, R11 ;  /* 0x0000001d270b7223 */ /* 0x000fd2000001000b */
[----:B------:R-:W-:Y:S05]  /*5630*/  @P3 BRA `(.L_x_2907) ;  /* 0xfffffffc009c3947 */ /* 0x000fea000383ffff */
.L_x_2906:
[----:B------:R-:W-:Y:S05]  /*5640*/  BSYNC B2 ;  /* 0x0000000000027941 */ /* 0x000fea0003800000 */
.L_x_2905:
[----:B------:R-:W-:Y:S05]  /*5650*/  @!P0 BRA `(.L_x_2904) ;  /* 0x0000000400248947 */ /* 0x000fea0003800000 */
[----:B0-----:R-:W0:Y:S01]  /*5660*/  LDC R7, c[0x0][0x288] ;  /* 0x0000a200ff077b82 */ /* 0x001e220000000800 */
[----:B------:R-:W-:Y:S01]  /*5670*/  IMAD R6, R2, UR6, RZ ;  /* 0x0000000602067c24 */ /* 0x000fe2000f8e02ff */
[C---:B------:R-:W-:Y:S01]  /*5680*/  LEA R5, R33.reuse, 0x20, 0x2 ;  /* 0x0000002021057811 */ /* 0x040fe200078e10ff */
[----:B------:R-:W-:Y:S01]  /*5690*/  ULDC.64 UR10, c[0x0][0x258] ;  /* 0x00009600000a7ab9 */ /* 0x000fe20000000a00 */
[----:B------:R-:W-:Y:S01]  /*56a0*/  SHF.R.S32.HI R4, RZ, 0x1f, R33 ;  /* 0x0000001fff047819 */ /* 0x000fe20000011421 */
[----:B------:R-:W-:Y:S01]  /*56b0*/  IMAD R45, R33, 0x50, RZ ;  /* 0x00000050212d7824 */ /* 0x000fe200078e02ff */
[----:B------:R-:W-:Y:S01]  /*56c0*/  IADD3 R51, P0, R6, R33, RZ ;  /* 0x0000002106337210 */ /* 0x000fe20007f1e0ff */
[----:B------:R-:W-:-:S03]  /*56d0*/  IMAD R5, R26, -0x4, R5 ;  /* 0xfffffffc1a057824 */ /* 0x000fc600078e0205 */
[----:B------:R-:W-:Y:S02]  /*56e0*/  LEA.HI.X.SX32 R6, R6, R4, 0x1, P0 ;  /* 0x0000000406067211 */ /* 0x000fe400000f0eff */
[C---:B------:R-:W-:Y:S02]  /*56f0*/  LEA R34, P0, R51.reuse, UR10, 0x2 ;  /* 0x0000000a33227c11 */ /* 0x040fe4000f8010ff */
[----:B------:R-:W-:Y:S02]  /*5700*/  IADD3 R46, R0, R5, RZ ;  /* 0x00000005002e7210 */ /* 0x000fe40007ffe0ff */
[----:B------:R-:W-:Y:S01]  /*5710*/  LEA.HI.X R51, R51, UR11, R6, 0x2, P0 ;  /* 0x0000000b33337c11 */ /* 0x000fe200080f1406 */
[----:B0-----:R-:W-:-:S04]  /*5720*/  IMAD R4, R7, UR6, RZ ;  /* 0x0000000607047c24 */ /* 0x001fc8000f8e02ff */
[----:B------:R-:W-:-:S07]  /*5730*/  IMAD R44, R4, 0x50, RZ ;  /* 0x00000050042c7824 */ /* 0x000fce00078e02ff */
.L_x_2908:
[----:B------:R-:W-:Y:S01]  /*5740*/  IMAD.MOV.U32 R35, RZ, RZ, R51 ;  /* 0x000000ffff237224 */ /* 0x000fe200078e0033 */
[----:B------:R-:W0:Y:S04]  /*5750*/  LDS R47, [R46+-0x20] ;  /* 0xffffe0002e2f7984 */ /* 0x000e280000000800 */
[----:B------:R-:W3:Y:S04]  /*5760*/  LDG.E R4, desc[UR36][R34.64] ;  /* 0x0000002422047981 */ /* 0x000ee8000c1e1900 */
[----:B------:R-:W4:Y:S04]  /*5770*/  LDG.E R5, desc[UR36][R34.64+0x10] ;  /* 0x0000102422057981 */ /* 0x000f28000c1e1900 */
[----:B------:R-:W2:Y:S04]  /*5780*/  LDG.E R6, desc[UR36][R34.64+0x20] ;  /* 0x0000202422067981 */ /* 0x000ea8000c1e1900 */
[----:B-----5:R-:W2:Y:S04]  /*5790*/  LDG.E R28, desc[UR36][R34.64+0x30] ;  /* 0x00003024221c7981 */ /* 0x020ea8000c1e1900 */
[----:B------:R-:W1:Y:S04]  /*57a0*/  LDS R48, [R46+-0x10] ;  /* 0xfffff0002e307984 */ /* 0x000e680000000800 */
[----:B------:R-:W1:Y:S04]  /*57b0*/  LDS R49, [R46] ;  /* 0x000000002e317984 */ /* 0x000e680000000800 */
[----:B------:R0:W1:Y:S01]  /*57c0*/  LDS R50, [R46+0x10] ;  /* 0x000010002e327984 */ /* 0x0000620000000800 */
[----:B---3--:R-:W-:-:S02]  /*57d0*/  IMAD R4, R44, R4, R45 ;  /* 0x000000042c047224 */ /* 0x008fc400078e022d */
[----:B----4-:R-:W-:-:S03]  /*57e0*/  IMAD R5, R44, R5, R45 ;  /* 0x000000052c057224 */ /* 0x010fc600078e022d */
[----:B------:R-:W-:Y:S01]  /*57f0*/  IADD3 R29, P0, R25, R4, RZ ;  /* 0x00000004191d7210 */ /* 0x000fe20007f1e0ff */
[----:B--2---:R-:W-:-:S03]  /*5800*/  IMAD R7, R44, R6, R45 ;  /* 0x000000062c077224 */ /* 0x004fc600078e022d */
[----:B------:R-:W-:Y:S01]  /*5810*/  LEA.HI.X.SX32 R30, R4, R27, 0x1, P0 ;  /* 0x0000001b041e7211 */ /* 0x000fe200000f0eff */
[----:B------:R-:W-:Y:S01]  /*5820*/  VIADD R6, R5, 0x140 ;  /* 0x0000014005067836 */ /* 0x000fe20000000000 */
[----:B------:R-:W-:Y:S01]  /*5830*/  LEA R40, P0, R29, UR12, 0x2 ;  /* 0x0000000c1d287c11 */ /* 0x000fe2000f8010ff */
[----:B------:R-:W-:Y:S02]  /*5840*/  VIADD R4, R7, 0x280 ;  /* 0x0000028007047836 */ /* 0x000fe40000000000 */
[----:B------:R-:W-:Y:S01]  /*5850*/  IMAD R28, R44, R28, R45 ;  /* 0x0000001c2c1c7224 */ /* 0x000fe200078e022d */
[----:B------:R-:W-:Y:S02]  /*5860*/  IADD3 R7, P3, R25, R6, RZ ;  /* 0x0000000619077210 */ /* 0x000fe40007f7e0ff */
[----:B------:R-:W-:Y:S01]  /*5870*/  LEA.HI.X R41, R29, UR13, R30, 0x2, P0 ;  /* 0x0000000d1d297c11 */ /* 0x000fe200080f141e */
[----:B------:R-:W-:Y:S01]  /*5880*/  VIADD R28, R28, 0x3c0 ;  /* 0x000003c01c1c7836 */ /* 0x000fe20000000000 */
[----:B------:R-:W-:-:S02]  /*5890*/  IADD3 R5, P4, R25, R4, RZ ;  /* 0x0000000419057210 */ /* 0x000fc40007f9e0ff */
[-C--:B------:R-:W-:Y:S02]  /*58a0*/  LEA.HI.X.SX32 R6, R6, R27.reuse, 0x1, P3 ;  /* 0x0000001b06067211 */ /* 0x080fe400018f0eff */
[C---:B------:R-:W-:Y:S01]  /*58b0*/  LEA R36, P0, R7.reuse, UR12, 0x2 ;  /* 0x0000000c07247c11 */ /* 0x040fe2000f8010ff */
[----:B------:R-:W2:Y:S01]  /*58c0*/  LDG.E.128 R40, desc[UR36][R40.64] ;  /* 0x0000002428287981 */ /* 0x000ea2000c1e1d00 */
[----:B------:R-:W-:Y:S02]  /*58d0*/  LEA.HI.X.SX32 R30, R4, R27, 0x1, P4 ;  /* 0x0000001b041e7211 */ /* 0x000fe400020f0eff */
[----:B------:R-:W-:Y:S02]  /*58e0*/  LEA.HI.X R37, R7, UR13, R6, 0x2, P0 ;  /* 0x0000000d07257c11 */ /* 0x000fe400080f1406 */
[----:B------:R-:W-:Y:S02]  /*58f0*/  LEA R4, P3, R5, UR12, 0x2 ;  /* 0x0000000c05047c11 */ /* 0x000fe4000f8610ff */
[----:B------:R-:W-:-:S02]  /*5900*/  IADD3 R6, P0, R25, R28, RZ ;  /* 0x0000001c19067210 */ /* 0x000fc40007f1e0ff */
[----:B------:R-:W-:Y:S01]  /*5910*/  LEA.HI.X R5, R5, UR13, R30, 0x2, P3 ;  /* 0x0000000d05057c11 */ /* 0x000fe200098f141e */
[----:B------:R-:W1:Y:S01]  /*5920*/  LDG.E.128 R36, desc[UR36][R36.64] ;  /* 0x0000002424247981 */ /* 0x000e62000c1e1d00 */
[----:B------:R-:W-:Y:S02]  /*5930*/  LEA.HI.X.SX32 R7, R28, R27, 0x1, P0 ;  /* 0x0000001b1c077211 */ /* 0x000fe400000f0eff */
[----:B------:R-:W-:-:S04]  /*5940*/  LEA R28, P0, R6, UR12, 0x2 ;  /* 0x0000000c061c7c11 */ /* 0x000fc8000f8010ff */
[----:B------:R-:W-:Y:S02]  /*5950*/  LEA.HI.X R29, R6, UR13, R7, 0x2, P0 ;  /* 0x0000000d061d7c11 */ /* 0x000fe400080f1407 */
[----:B------:R-:W3:Y:S04]  /*5960*/  LDG.E.128 R4, desc[UR36][R4.64] ;  /* 0x0000002404047981 */ /* 0x000ee8000c1e1d00 */
[----:B------:R-:W4:Y:S01]  /*5970*/  LDG.E.128 R28, desc[UR36][R28.64] ;  /* 0x000000241c1c7981 */ /* 0x000f22000c1e1d00 */
[----:B------:R-:W-:Y:S01]  /*5980*/  IADD3 R34, P0, R34, 0x40, RZ ;  /* 0x0000004022227810 */ /* 0x000fe20007f1e0ff */
[----:B------:R-:W-:-:S03]  /*5990*/  VIADD R33, R33, 0x10 ;  /* 0x0000001021217836 */ /* 0x000fc60000000000 */
[----:B------:R-:W-:Y:S02]  /*59a0*/  IADD3.X R51, RZ, R35, RZ, P0, !PT ;  /* 0x00000023ff337210 */ /* 0x000fe400007fe4ff */
[----:B------:R-:W-:Y:S01]  /*59b0*/  ISETP.GE.AND P0, PT, R33, R52, PT ;  /* 0x000000342100720c */ /* 0x000fe20003f06270 */
[----:B0-----:R-:W-:Y:S02]  /*59c0*/  VIADD R46, R46, 0x40 ;  /* 0x000000402e2e7836 */ /* 0x001fe40000000000 */
[----:B------:R-:W-:Y:S02]  /*59d0*/  VIADD R45, R45, 0x500 ;  /* 0x000005002d2d7836 */ /* 0x000fe40000000000 */
[-C--:B--2---:R-:W-:Y:S01]  /*59e0*/  FFMA.FTZ R35, R40, R47.reuse, R8 ;  /* 0x0000002f28237223 */ /* 0x084fe20000010008 */
[-C--:B------:R-:W-:Y:S01]  /*59f0*/  FFMA.FTZ R8, R41, R47.reuse, R9 ;  /* 0x0000002f29087223 */ /* 0x080fe20000010009 */
[-C--:B------:R-:W-:Y:S01]  /*5a00*/  FFMA.FTZ R9, R42, R47.reuse, R10 ;  /* 0x0000002f2a097223 */ /* 0x080fe2000001000a */
[----:B------:R-:W-:Y:S01]  /*5a10*/  FFMA.FTZ R10, R43, R47, R11 ;  /* 0x0000002f2b0a7223 */ /* 0x000fe2000001000b */
[-C--:B-1----:R-:W-:Y:S01]  /*5a20*/  FFMA.FTZ R35, R36, R48.reuse, R35 ;  /* 0x0000003024237223 */ /* 0x082fe20000010023 */
[-C--:B------:R-:W-:Y:S01]  /*5a30*/  FFMA.FTZ R8, R37, R48.reuse, R8 ;  /* 0x0000003025087223 */ /* 0x080fe20000010008 */
[-C--:B------:R-:W-:Y:S01]  /*5a40*/  FFMA.FTZ R9, R38, R48.reuse, R9 ;  /* 0x0000003026097223 */ /* 0x080fe20000010009 */
[----:B------:R-:W-:Y:S01]  /*5a50*/  FFMA.FTZ R10, R39, R48, R10 ;  /* 0x00000030270a7223 */ /* 0x000fe2000001000a */
[-C--:B---3--:R-:W-:Y:S01]  /*5a60*/  FFMA.FTZ R35, R4, R49.reuse, R35 ;  /* 0x0000003104237223 */ /* 0x088fe20000010023 */
[-C--:B------:R-:W-:Y:S01]  /*5a70*/  FFMA.FTZ R4, R5, R49.reuse, R8 ;  /* 0x0000003105047223 */ /* 0x080fe20000010008 */
[-C--:B------:R-:W-:Y:S01]  /*5a80*/  FFMA.FTZ R5, R6, R49.reuse, R9 ;  /* 0x0000003106057223 */ /* 0x080fe20000010009 */
[----:B------:R-:W-:Y:S01]  /*5a90*/  FFMA.FTZ R6, R7, R49, R10 ;  /* 0x0000003107067223 */ /* 0x000fe2000001000a */
[-C--:B----4-:R-:W-:Y:S01]  /*5aa0*/  FFMA.FTZ R8, R28, R50.reuse, R35 ;  /* 0x000000321c087223 */ /* 0x090fe20000010023 */
[-C--:B------:R-:W-:Y:S01]  /*5ab0*/  FFMA.FTZ R9, R29, R50.reuse, R4 ;  /* 0x000000321d097223 */ /* 0x080fe20000010004 */
[-C--:B------:R-:W-:Y:S01]  /*5ac0*/  FFMA.FTZ R10, R30, R50.reuse, R5 ;  /* 0x000000321e0a7223 */ /* 0x080fe20000010005 */
[----:B------:R-:W-:Y:S01]  /*5ad0*/  FFMA.FTZ R11, R31, R50, R6 ;  /* 0x000000321f0b7223 */ /* 0x000fe20000010006 */
[----:B------:R-:W-:Y:S06]  /*5ae0*/  @!P0 BRA `(.L_x_2908) ;  /* 0xfffffffc00148947 */ /* 0x000fec000383ffff */
.L_x_2904:
[----:B------:R-:W-:Y:S05]  /*5af0*/  BSYNC B1 ;  /* 0x0000000000017941 */ /* 0x000fea0003800000 */
.L_x_2903:
[----:B------:R-:W-:-:S13]  /*5b00*/  ISETP.GE.AND P0, PT, R32, R17, PT ;  /* 0x000000112000720c */ /* 0x000fda0003f06270 */
[----:B------:R-:W-:Y:S05]  /*5b10*/  @P0 BRA `(.L_x_2902) ;  /* 0x00000010003c0947 */ /* 0x000fea0003800000 */
[----:B------:R-:W-:Y:S01]  /*5b20*/  LOP3.LUT R4, RZ, R21, RZ, 0x33, !PT ;  /* 0x00000015ff047212 */ /* 0x000fe200078e33ff */
[----:B------:R-:W-:Y:S03]  /*5b30*/  BSSY B1, `(.L_x_2909) ;  /* 0x000003c000017945 */ /* 0x000fe60003800000 */
[----:B------:R-:W-:-:S04]  /*5b40*/  IADD3 R31, -R26, R17, R4 ;  /* 0x000000111a1f7210 */ /* 0x000fc80007ffe104 */
[----:B------:R-:W-:-:S04]  /*5b50*/  LEA.HI R4, R31, 0x1, RZ, 0x1e ;  /* 0x000000011f047811 */ /* 0x000fc800078ff0ff */
[----:B------:R-:W-:-:S13]  /*5b60*/  LOP3.LUT P0, R4, R4, 0x3, RZ, 0xc0, !PT ;  /* 0x0000000304047812 */ /* 0x000fda000780c0ff */
[----:B------:R-:W-:Y:S05]  /*5b70*/  @!P0 BRA `(.L_x_2910) ;  /* 0x0000000000dc8947 */ /* 0x000fea0003800000 */
[----:B-----5:R-:W-:Y:S01]  /*5b80*/  IMAD.MOV.U32 R28, RZ, RZ, R4 ;  /* 0x000000ffff1c7224 */ /* 0x020fe200078e0004 */
[----:B------:R-:W-:-:S07]  /*5b90*/  LEA R29, R21, R0, 0x2 ;  /* 0x00000000151d7211 */ /* 0x000fce00078e10ff */
.L_x_2913:
[----:B------:R-:W1:Y:S01]  /*5ba0*/  LDC R33, c[0x0][0x284] ;  /* 0x0000a100ff217b82 */ /* 0x000e620000000800 */
[----:B------:R-:W-:Y:S01]  /*5bb0*/  VIADD R28, R28, 0xffffffff ;  /* 0xffffffff1c1c7836 */ /* 0x000fe20000000000 */
[----:B------:R-:W-:Y:S04]  /*5bc0*/  BSSY B2, `(.L_x_2911) ;  /* 0x000002f000027945 */ /* 0x000fe80003800000 */
[----:B------:R-:W-:Y:S02]  /*5bd0*/  ISETP.NE.AND P0, PT, R28, RZ, PT ;  /* 0x000000ff1c00720c */ /* 0x000fe40003f05270 */
[----:B-1----:R-:W-:-:S13]  /*5be0*/  ISETP.GE.AND P3, PT, R32, R33, PT ;  /* 0x000000212000720c */ /* 0x002fda0003f66270 */
[----:B------:R-:W-:Y:S05]  /*5bf0*/  @!P3 BRA `(.L_x_2912) ;  /* 0x0000000000acb947 */ /* 0x000fea0003800000 */
[----:B0-----:R-:W-:Y:S02]  /*5c00*/  IABS R7, R33 ;  /* 0x0000002100077213 */ /* 0x001fe40000000000 */
        /* <DEDUP_REMOVED lines=26> */
[----:B------:R-:W-:-:S04]  /*5db0*/  LEA R4, P3, R5, UR14, 0x2 ;  /* 0x0000000e05047c11 */ /* 0x000fc8000f8610ff */
[----:B------:R-:W-:-:S05]  /*5dc0*/  LEA.HI.X R5, R5, UR15, R30, 0x2, P3 ;  /* 0x0000000f05057c11 */ /* 0x000fca00098f141e */
[----:B------:R-:W3:Y:S02]  /*5dd0*/  LDG.E R4, desc[UR36][R4.64] ;  /* 0x0000002404047981 */ /* 0x000ee4000c1e1900 */
[----:B---3--:R-:W-:-:S04]  /*5de0*/  IMAD R7, R4, UR16, RZ ;  /* 0x0000001004077c24 */ /* 0x008fc8000f8e02ff */
[----:B------:R-:W-:-:S04]  /*5df0*/  IMAD R7, R7, R33, R6 ;  /* 0x0000002107077224 */ /* 0x000fc800078e0206 */
[----:B------:R-:W-:-:S05]  /*5e00*/  IMAD R6, R7, 0x50, RZ ;  /* 0x0000005007067824 */ /* 0x000fca00078e02ff */
[----:B------:R-:W-:-:S04]  /*5e10*/  IADD3 R7, P3, R25, R6, RZ ;  /* 0x0000000619077210 */ /* 0x000fc80007f7e0ff */
[----:B------:R-:W-:Y:S02]  /*5e20*/  LEA.HI.X.SX32 R30, R6, R27, 0x1, P3 ;  /* 0x0000001b061e7211 */ /* 0x000fe400018f0eff */
[----:B------:R-:W-:-:S04]  /*5e30*/  LEA R6, P3, R7, UR18, 0x2 ;  /* 0x0000001207067c11 */ /* 0x000fc8000f8610ff */
[----:B------:R-:W-:Y:S02]  /*5e40*/  LEA.HI.X R7, R7, UR19, R30, 0x2, P3 ;  /* 0x0000001307077c11 */ /* 0x000fe400098f141e */
[----:B------:R-:W0:Y:S04]  /*5e50*/  LDS R30, [R29] ;  /* 0x000000001d1e7984 */ /* 0x000e280000000800 */
[----:B--2---:R-:W0:Y:S02]  /*5e60*/  LDG.E.128 R36, desc[UR36][R6.64] ;  /* 0x0000002406247981 */ /* 0x004e24000c1e1d00 */
[-C--:B0-----:R-:W-:Y:S01]  /*5e70*/  FFMA.FTZ R8, R36, R30.reuse, R8 ;  /* 0x0000001e24087223 */ /* 0x081fe20000010008 */
[-C--:B------:R-:W-:Y:S01]  /*5e80*/  FFMA.FTZ R9, R37, R30.reuse, R9 ;  /* 0x0000001e25097223 */ /* 0x080fe20000010009 */
[-C--:B------:R-:W-:Y:S01]  /*5e90*/  FFMA.FTZ R10, R38, R30.reuse, R10 ;  /* 0x0000001e260a7223 */ /* 0x080fe2000001000a */
[----:B------:R-:W-:-:S07]  /*5ea0*/  FFMA.FTZ R11, R39, R30, R11 ;  /* 0x0000001e270b7223 */ /* 0x000fce000001000b */
.L_x_2912:
[----:B------:R-:W-:Y:S05]  /*5eb0*/  BSYNC B2 ;  /* 0x0000000000027941 */ /* 0x000fea0003800000 */
.L_x_2911:
[----:B------:R-:W-:Y:S02]  /*5ec0*/  VIADD R32, R32, 0x4 ;  /* 0x0000000420207836 */ /* 0x000fe40000000000 */
[----:B------:R-:W-:Y:S01]  /*5ed0*/  VIADD R29, R29, 0x10 ;  /* 0x000000101d1d7836 */ /* 0x000fe20000000000 */
[----:B------:R-:W-:Y:S06]  /*5ee0*/  @P0 BRA `(.L_x_2913) ;  /* 0xfffffffc002c0947 */ /* 0x000fec000383ffff */
.L_x_2910:
[----:B------:R-:W-:Y:S05]  /*5ef0*/  BSYNC B1 ;  /* 0x0000000000017941 */ /* 0x000fea0003800000 */
.L_x_2909:
[----:B------:R-:W-:-:S13]  /*5f00*/  ISETP.GE.U32.AND P0, PT, R31, 0xc, PT ;  /* 0x0000000c1f00780c */ /* 0x000fda0003f06070 */
[----:B------:R-:W-:Y:S05]  /*5f10*/  @!P0 BRA `(.L_x_2902) ;  /* 0x0000000c003c8947 */ /* 0x000fea0003800000 */
[----:B------:R-:W-:-:S05]  /*5f20*/  LEA R5, R32, 0x20, 0x2 ;  /* 0x0000002020057811 */ /* 0x000fca00078e10ff */
[----:B------:R-:W-:-:S04]  /*5f30*/  IMAD R5, R26, -0x4, R5 ;  /* 0xfffffffc1a057824 */ /* 0x000fc800078e0205 */
[----:B------:R-:W-:-:S07]  /*5f40*/  IMAD.IADD R4, R0, 0x1, R5 ;  /* 0x0000000100047824 */ /* 0x000fce00078e0205 */
.L_x_2922:
[----:B--2---:R-:W1:Y:S01]  /*5f50*/  LDC R37, c[0x0][0x284] ;  /* 0x0000a100ff257b82 */ /* 0x004e620000000800 */
[C---:B------:R-:W-:Y:S01]  /*5f60*/  VIADD R33, R32.reuse, 0x4 ;  /* 0x0000000420217836 */ /* 0x040fe20000000000 */
[C---:B------:R-:W-:Y:S01]  /*5f70*/  IADD3 R34, R32.reuse, 0x8, RZ ;  /* 0x0000000820227810 */ /* 0x040fe20007ffe0ff */
[C---:B------:R-:W-:Y:S01]  /*5f80*/  VIADD R35, R32.reuse, 0xc ;  /* 0x0000000c20237836 */ /* 0x040fe20000000000 */
[----:B------:R-:W-:Y:S01]  /*5f90*/  BSSY B1, `(.L_x_2914) ;  /* 0x0000033000017945 */ /* 0x000fe20003800000 */
[-C--:B-1----:R-:W-:Y:S02]  /*5fa0*/  ISETP.GE.AND P5, PT, R32, R37.reuse, PT ;  /* 0x000000252000720c */ /* 0x082fe40003fa6270 */
[-C--:B------:R-:W-:Y:S02]  /*5fb0*/  ISETP.GE.AND P0, PT, R33, R37.reuse, PT ;  /* 0x000000252100720c */ /* 0x080fe40003f06270 */
[-C--:B------:R-:W-:Y:S02]  /*5fc0*/  ISETP.GE.AND P3, PT, R34, R37.reuse, PT ;  /* 0x000000252200720c */ /* 0x080fe40003f66270 */
[----:B------:R-:W-:-:S07]  /*5fd0*/  ISETP.GE.AND P4, PT, R35, R37, PT ;  /* 0x000000252300720c */ /* 0x000fce0003f86270 */
[----:B------:R-:W-:Y:S06]  /*5fe0*/  @!P5 BRA `(.L_x_2915) ;  /* 0x0000000000b4d947 */ /* 0x000fec0003800000 */
[----:B-----5:R-:W-:Y:S01]  /*5ff0*/  IABS R28, R37 ;  /* 0x00000025001c7213 */ /* 0x020fe20000000000 */
[----:B0-----:R-:W-:Y:S01]  /*6000*/  IMAD.MOV.U32 R6, RZ, RZ, RZ ;  /* 0x000000ffff067224 */ /* 0x001fe200078e00ff */
[----:B------:R-:W-:Y:S01]  /*6010*/  IABS R30, R32 ;  /* 0x00000020001e7213 */ /* 0x000fe20000000000 */
[----:B------:R-:W-:Y:S01]  /*6020*/  ULDC.64 UR10, c[0x0][0x258] ;  /* 0x00009600000a7ab9 */ /* 0x000fe20000000a00 */
[----:B------:R-:W0:Y:S08]  /*6030*/  I2F.RP R29, R28 ;  /* 0x0000001c001d7306 */ /* 0x000e300000209400 */
[----:B0-----:R-:W0:Y:S02]  /*6040*/  MUFU.RCP R29, R29 ;  /* 0x0000001d001d7308 */ /* 0x001e240000001000 */
[----:B0-----:R-:W-:-:S06]  /*6050*/  VIADD R7, R29, 0xffffffe ;  /* 0x0ffffffe1d077836 */ /* 0x001fcc0000000000 */
[----:B------:R-:W0:Y:S02]  /*6060*/  F2I.FTZ.U32.TRUNC.NTZ R7, R7 ;  /* 0x0000000700077305 */ /* 0x000e24000021f000 */
[----:B0-----:R-:W-:-:S04]  /*6070*/  IMAD.MOV R5, RZ, RZ, -R7 ;  /* 0x000000ffff057224 */ /* 0x001fc800078e0a07 */
[----:B------:R-:W-:-:S04]  /*6080*/  IMAD R5, R5, R28, RZ ;  /* 0x0000001c05057224 */ /* 0x000fc800078e02ff */
[----:B------:R-:W-:Y:S01]  /*6090*/  IMAD.HI.U32 R5, R7, R5, R6 ;  /* 0x0000000507057227 */ /* 0x000fe200078e0006 */
[----:B------:R-:W-:-:S05]  /*60a0*/  MOV R6, R30 ;  /* 0x0000001e00067202 */ /* 0x000fca0000000f00 */
[----:B------:R-:W-:-:S04]  /*60b0*/  IMAD.HI.U32 R5, R5, R6, RZ ;  /* 0x0000000605057227 */ /* 0x000fc800078e00ff */
[----:B------:R-:W-:-:S04]  /*60c0*/  IMAD.MOV R5, RZ, RZ, -R5 ;  /* 0x000000ffff057224 */ /* 0x000fc800078e0a05 */
[----:B------:R-:W-:-:S05]  /*60d0*/  IMAD R5, R28, R5, R6 ;  /* 0x000000051c057224 */ /* 0x000fca00078e0206 */
[----:B------:R-:W-:-:S13]  /*60e0*/  ISETP.GT.U32.AND P5, PT, R28, R5, PT ;  /* 0x000000051c00720c */ /* 0x000fda0003fa4070 */
[----:B------:R-:W-:Y:S01]  /*60f0*/  @!P5 IMAD.IADD R5, R5, 0x1, -R28 ;  /* 0x000000010505d824 */ /* 0x000fe200078e0a1c */
[----:B------:R-:W-:-:S04]  /*6100*/  ISETP.GE.AND P5, PT, R32, RZ, PT ;  /* 0x000000ff2000720c */ /* 0x000fc80003fa6270 */
[----:B------:R-:W-:-:S13]  /*6110*/  ISETP.GT.U32.AND P6, PT, R28, R5, PT ;  /* 0x000000051c00720c */ /* 0x000fda0003fc4070 */
[----:B------:R-:W-:Y:S01]  /*6120*/  @!P6 IMAD.IADD R5, R5, 0x1, -R28 ;  /* 0x000000010505e824 */ /* 0x000fe200078e0a1c */
[----:B------:R-:W-:Y:S01]  /*6130*/  ISETP.NE.AND P6, PT, R37, RZ, PT ;  /* 0x000000ff2500720c */ /* 0x000fe20003fc5270 */
[----:B------:R-:W-:Y:S02]  /*6140*/  IMAD R28, R2, R37, RZ ;  /* 0x00000025021c7224 */ /* 0x000fe400078e02ff */
[----:B------:R-:W-:-:S10]  /*6150*/  @!P5 IMAD.MOV R5, RZ, RZ, -R5 ;  /* 0x000000ffff05d224 */ /* 0x000fd400078e0a05 */
        /* <DEDUP_REMOVED lines=16> */
[----:B------:R-:W0:Y:S04]  /*6260*/  LDS R5, [R4+-0x20] ;  /* 0xffffe00004057984 */ /* 0x000e280000000800 */
[----:B------:R-:W0:Y:S02]  /*6270*/  LDG.E.128 R28, desc[UR36][R28.64] ;  /* 0x000000241c1c7981 */ /* 0x000e24000c1e1d00 */
[-C--:B0-----:R-:W-:Y:S01]  /*6280*/  FFMA.FTZ R8, R28, R5.reuse, R8 ;  /* 0x000000051c087223 */ /* 0x081fe20000010008 */
[-C--:B------:R-:W-:Y:S01]  /*6290*/  FFMA.FTZ R9, R29, R5.reuse, R9 ;  /* 0x000000051d097223 */ /* 0x080fe20000010009 */
[-C--:B------:R-:W-:Y:S01]  /*62a0*/  FFMA.FTZ R10, R30, R5.reuse, R10 ;  /* 0x000000051e0a7223 */ /* 0x080fe2000001000a */
[----:B------:R-:W-:-:S07]  /*62b0*/  FFMA.FTZ R11, R31, R5, R11 ;  /* 0x000000051f0b7223 */ /* 0x000fce000001000b */
.L_x_2915:
[----:B------:R-:W-:Y:S05]  /*62c0*/  BSYNC B1 ;  /* 0x0000000000017941 */ /* 0x000fea0003800000 */
.L_x_2914:
[----:B------:R-:W-:Y:S04]  /*62d0*/  BSSY B1, `(.L_x_2916) ;  /* 0x000002f000017945 */ /* 0x000fe80003800000 */
[----:B------:R-:W-:Y:S05]  /*62e0*/  @!P0 BRA `(.L_x_2917) ;  /* 0x0000000000b48947 */ /* 0x000fea0003800000 */
[----:B-----5:R-:W-:Y:S01]  /*62f0*/  IABS R28, R37 ;  /* 0x00000025001c7213 */ /* 0x020fe20000000000 */
[----:B0-----:R-:W-:Y:S01]  /*6300*/  IMAD.MOV.U32 R6, RZ, RZ, RZ ;  /* 0x000000ffff067224 */ /* 0x001fe200078e00ff */
[----:B------:R-:W-:Y:S01]  /*6310*/  IABS R30, R33 ;  /* 0x00000021001e7213 */ /* 0x000fe20000000000 */
[----:B------:R-:W-:Y:S01]  /*6320*/  ULDC.64 UR10, c[0x0][0x258] ;  /* 0x00009600000a7ab9 */ /* 0x000fe20000000a00 */
[----:B------:R-:W0:Y:S01]  /*6330*/  I2F.RP R29, R28 ;  /* 0x0000001c001d7306 */ /* 0x000e220000209400 */
[----:B------:R-:W-:Y:S02]  /*6340*/  ISETP.GE.AND P5, PT, R33, RZ, PT ;  /* 0x000000ff2100720c */ /* 0x000fe40003fa6270 */
[----:B------:R-:W-:-:S05]  /*6350*/  ISETP.NE.AND P6, PT, R37, RZ, PT ;  /* 0x000000ff2500720c */ /* 0x000fca0003fc5270 */
[----:B0-----:R-:W0:Y:S02]  /*6360*/  MUFU.RCP R29, R29 ;  /* 0x0000001d001d7308 */ /* 0x001e240000001000 */
[----:B0-----:R-:W-:-:S06]  /*6370*/  IADD3 R7, R29, 0xffffffe, RZ ;  /* 0x0ffffffe1d077810 */ /* 0x001fcc0007ffe0ff */
[----:B------:R-:W0:Y:S02]  /*6380*/  F2I.FTZ.U32.TRUNC.NTZ R7, R7 ;  /* 0x0000000700077305 */ /* 0x000e24000021f000 */
[----:B0-----:R-:W-:-:S04]  /*6390*/  IMAD.MOV R5, RZ, RZ, -R7 ;  /* 0x000000ffff057224 */ /* 0x001fc800078e0a07 */
        /* <DEDUP_REMOVED lines=34> */
.L_x_2917:
[----:B------:R-:W-:Y:S05]  /*65c0*/  BSYNC B1 ;  /* 0x0000000000017941 */ /* 0x000fea0003800000 */
.L_x_2916:
[----:B------:R-:W-:Y:S04]  /*65d0*/  BSSY B1, `(.L_x_2918) ;  /* 0x000002f000017945 */ /* 0x000fe80003800000 */
[----:B------:R-:W-:Y:S05]  /*65e0*/  @!P3 BRA `(.L_x_2919) ;  /* 0x0000000000b4b947 */ /* 0x000fea0003800000 */
[----:B-----5:R-:W-:Y:S01]  /*65f0*/  IABS R28, R37 ;  /* 0x00000025001c7213 */ /* 0x020fe20000000000 */
[----:B0-----:R-:W-:Y:S01]  /*6600*/  HFMA2.MMA R6, -RZ, RZ, 0, 0 ;  /* 0x00000000ff067435 */ /* 0x001fe200000001ff */
[----:B------:R-:W-:Y:S01]  /*6610*/  IABS R30, R34 ;  /* 0x00000022001e7213 */ /* 0x000fe20000000000 */
[----:B------:R-:W-:Y:S01]  /*6620*/  ULDC.64 UR10, c[0x0][0x258] ;  /* 0x00009600000a7ab9 */ /* 0x000fe20000000a00 */
[----:B------:R-:W0:Y:S01]  /*6630*/  I2F.RP R29, R28 ;  /* 0x0000001c001d7306 */ /* 0x000e220000209400 */
[----:B------:R-:W-:Y:S02]  /*6640*/  ISETP.GE.AND P3, PT, R34, RZ, PT ;  /* 0x000000ff2200720c */ /* 0x000fe40003f66270 */
[----:B------:R-:W-:-:S05]  /*6650*/  ISETP.NE.AND P5, PT, R37, RZ, PT ;  /* 0x000000ff2500720c */ /* 0x000fca0003fa5270 */
[----:B0-----:R-:W0:Y:S02]  /*6660*/  MUFU.RCP R29, R29 ;  /* 0x0000001d001d7308 */ /* 0x001e240000001000 */
[----:B0-----:R-:W-:-:S06]  /*6670*/  VIADD R7, R29, 0xffffffe ;  /* 0x0ffffffe1d077836 */ /* 0x001fcc0000000000 */
        /* <DEDUP_REMOVED lines=30> */
[----:B------:R-:W0:Y:S04]  /*6860*/  LDS R5, [R4] ;  /* 0x0000000004057984 */ /* 0x000e280000000800 */
[----:B------:R-:W0:Y:S02]  /*6870*/  LDG.E.128 R28, desc[UR36][R28.64] ;  /* 0x000000241c1c7981 */ /* 0x000e24000c1e1d00 */
[-C--:B0-----:R-:W-:Y:S01]  /*6880*/  FFMA.FTZ R8, R28, R5.reuse, R8 ;  /* 0x000000051c087223 */ /* 0x081fe20000010008 */
[-C--:B------:R-:W-:Y:S01]  /*6890*/  FFMA.FTZ R9, R29, R5.reuse, R9 ;  /* 0x000000051d097223 */ /* 0x080fe20000010009 */
[-C--:B------:R-:W-:Y:S01]  /*68a0*/  FFMA.FTZ R10, R30, R5.reuse, R10 ;  /* 0x000000051e0a7223 */ /* 0x080fe2000001000a */
[----:B------:R-:W-:-:S07]  /*68b0*/  FFMA.FTZ R11, R31, R5, R11 ;  /* 0x000000051f0b7223 */ /* 0x000fce000001000b */
.L_x_2919:
[----:B------:R-:W-:Y:S05]  /*68c0*/  BSYNC B1 ;  /* 0x0000000000017941 */ /* 0x000fea0003800000 */
.L_x_2918:
        /* <DEDUP_REMOVED lines=41> */
[----:B------:R-:W0:Y:S04]  /*6b60*/  LDS R5, [R4+0x10] ;  /* 0x0000100004057984 */ /* 0x000e280000000800 */
[----:B------:R-:W0:Y:S02]  /*6b70*/  LDG.E.128 R28, desc[UR36][R28.64] ;  /* 0x000000241c1c7981 */ /* 0x000e24000c1e1d00 */
[-C--:B0-----:R-:W-:Y:S01]  /*6b80*/  FFMA.FTZ R8, R28, R5.reuse, R8 ;  /* 0x000000051c087223 */ /* 0x081fe20000010008 */
[-C--:B------:R-:W-:Y:S01]  /*6b90*/  FFMA.FTZ R9, R29, R5.reuse, R9 ;  /* 0x000000051d097223 */ /* 0x080fe20000010009 */
[-C--:B------:R-:W-:Y:S01]  /*6ba0*/  FFMA.FTZ R10, R30, R5.reuse, R10 ;  /* 0x000000051e0a7223 */ /* 0x080fe2000001000a */
[----:B------:R-:W-:-:S07]  /*6bb0*/  FFMA.FTZ R11, R31, R5, R11 ;  /* 0x000000051f0b7223 */ /* 0x000fce000001000b */
.L_x_2921:
[----:B------:R-:W-:Y:S05]  /*6bc0*/  BSYNC B1 ;  /* 0x0000000000017941 */ /* 0x000fea0003800000 */
.L_x_2920:
[----:B------:R-:W-:Y:S01]  /*6bd0*/  VIADD R32, R32, 0x10 ;  /* 0x0000001020207836 */ /* 0x000fe20000000000 */
[----:B------:R-:W-:-:S04]  /*6be0*/  IADD3 R4, R4, 0x40, RZ ;  /* 0x0000004004047810 */ /* 0x000fc80007ffe0ff */
[----:B------:R-:W-:-:S13]  /*6bf0*/  ISETP.GE.AND P0, PT, R32, R17, PT ;  /* 0x000000112000720c */ /* 0x000fda0003f06270 */
[----:B------:R-:W-:Y:S05]  /*6c00*/  @!P0 BRA `(.L_x_2922) ;  /* 0xfffffff000d08947 */ /* 0x000fea000383ffff */
.L_x_2902:
[----:B------:R-:W-:Y:S05]  /*6c10*/  BSYNC B0 ;  /* 0x0000000000007941 */ /* 0x000fea0003800000 */
.L_x_2901:
[----:B------:R-:W-:Y:S01]  /*6c20*/  VIADD R2, R18, 0x1f ;  /* 0x0000001f12027836 */ /* 0x000fe20000000000 */
[----:B------:R-:W-:Y:S04]  /*6c30*/  BSSY B0, `(.L_x_2923) ;  /* 0x0000041000007945 */ /* 0x000fe80003800000 */
[----:B------:R-:W-:Y:S01]  /*6c40*/  ISETP.GT.U32.OR P3, PT, R2, 0x3e, P1 ;  /* 0x0000003e0200780c */ /* 0x000fe20000f64470 */
[----:B------:R-:W-:-:S12]  /*6c50*/  @P2 BRA `(.L_x_2924) ;  /* 0x0000000000f82947 */ /* 0x000fd80003800000 */
[----:B------:R-:W1:Y:S01]  /*6c60*/  LDC R0, c[0x0][0x308] ;  /* 0x0000c200ff007b82 */ /* 0x000e620000000800 */
[----:B------:R-:W-:Y:S01]  /*6c70*/  ULDC.64 UR4, c[0x0][0x2f0] ;  /* 0x0000bc0000047ab9 */ /* 0x000fe20000000a00 */
[----:B------:R-:W-:Y:S01]  /*6c80*/  IMAD.IADD R27, R24, 0x1, R3 ;  /* 0x00000001181b7824 */ /* 0x000fe200078e0203 */
[----:B------:R-:W-:-:S04]  /*6c90*/  ISETP.NE.U32.AND P0, PT, RZ, UR4, PT ;  /* 0x00000004ff007c0c */ /* 0x000fc8000bf05070 */
[----:B------:R-:W-:-:S13]  /*6ca0*/  ISETP.NE.AND.EX P0, PT, RZ, UR5, PT, P0 ;  /* 0x00000005ff007c0c */ /* 0x000fda000bf05300 */
[----:B0-----:R-:W0:Y:S01]  /*6cb0*/  @P0 LDC.64 R6, c[0x0][0x2e8] ;  /* 0x0000ba00ff060b82 */ /* 0x001e220000000a00 */
[----:B-1----:R-:W-:-:S07]  /*6cc0*/  ISETP.NE.AND P2, PT, R0, 0x2, PT ;  /* 0x000000020000780c */ /* 0x002fce0003f45270 */
[----:B------:R-:W1:Y:S08]  /*6cd0*/  @P0 LDC R0, c[0x0][0x288] ;  /* 0x0000a200ff000b82 */ /* 0x000e700000000800 */
[----:B------:R-:W3:Y:S08]  /*6ce0*/  @!P2 LDC.64 R4, c[0x0][0x238] ;  /* 0x00008e00ff04ab82 */ /* 0x000ef00000000a00 */
[----:B-----5:R-:W4:Y:S01]  /*6cf0*/  @!P2 LDC.64 R28, c[0x0][0x2f8] ;  /* 0x0000be00ff1cab82 */ /* 0x020f220000000a00 */
[----:B---3--:R-:W-:-:S04]  /*6d00*/  @!P2 IADD3 R24, P4, R27, R4, RZ ;  /* 0x000000041b18a210 */ /* 0x008fc80007f9e0ff */
[----:B------:R-:W-:-:S03]  /*6d10*/  @!P2 LEA.HI.X.SX32 R25, R27, R5, 0x1, P4 ;  /* 0x000000051b19a211 */ /* 0x000fc600020f0eff */
[----:B------:R-:W3:Y:S01]  /*6d20*/  @P2 LDC.64 R4, c[0x0][0x238] ;  /* 0x00008e00ff042b82 */ /* 0x000ee20000000a00 */
[----:B-1----:R-:W-:Y:S01]  /*6d30*/  @P0 IMAD R0, R16, R0, R19 ;  /* 0x0000000010000224 */ /* 0x002fe200078e0213 */
[----:B----4-:R-:W4:Y:S04]  /*6d40*/  @!P2 LDG.E R29, desc[UR36][R28.64+0x8] ;  /* 0x000008241c1da981 */ /* 0x010f28000c1e1900 */
[----:B------:R-:W4:Y:S01]  /*6d50*/  @!P2 LDG.E R24, desc[UR36][R24.64] ;  /* 0x000000241818a981 */ /* 0x000f22000c1e1900 */
[----:B------:R-:W-:-:S04]  /*6d60*/  @P0 IMAD R19, R0, 0x50, R3 ;  /* 0x0000005000130824 */ /* 0x000fc800078e0203 */
[----:B0-----:R-:W-:-:S05]  /*6d70*/  @P0 IMAD.WIDE R6, R19, 0x4, R6 ;  /* 0x0000000413060825 */ /* 0x001fca00078e0206 */
[----:B--2---:R0:W2:Y:S01]  /*6d80*/  @P0 LDG.E.128 R36, desc[UR36][R6.64] ;  /* 0x0000002406240981 */ /* 0x0040a2000c1e1d00 */
[----:B---3--:R-:W-:-:S05]  /*6d90*/  @P2 IMAD.WIDE R4, R27, 0x4, R4 ;  /* 0x000000041b042825 */ /* 0x008fca00078e0204 */
[----:B------:R-:W3:Y:S01]  /*6da0*/  @P2 LDG.E.128 R32, desc[UR36][R4.64] ;  /* 0x0000002404202981 */ /* 0x000ee2000c1e1d00 */
[----:B------:R-:W1:Y:S01]  /*6db0*/  S2UR UR5, SR_CgaCtaId ;  /* 0x00000000000579c3 */ /* 0x000e620000008800 */
[----:B------:R-:W-:Y:S02]  /*6dc0*/  UMOV UR4, 0x400 ;  /* 0x0000040000047882 */ /* 0x000fe40000000000 */
[----:B------:R-:W-:Y:S01]  /*6dd0*/  UIADD3 UR4, UR4, 0x220, URZ ;  /* 0x0000022004047890 */ /* 0x000fe2000fffe03f */
[----:B------:R-:W-:Y:S02]  /*6de0*/  IMAD.IADD R17, R17, 0x1, -R26 ;  /* 0x0000000111117824 */ /* 0x000fe400078e0a1a */
[----:B------:R-:W-:Y:S01]  /*6df0*/  IMAD R20, R20, 0x50, R3 ;  /* 0x0000005014147824 */ /* 0x000fe200078e0203 */
[----:B-1----:R-:W-:-:S06]  /*6e00*/  ULEA UR4, UR5, UR4, 0x18 ;  /* 0x0000000405047291 */ /* 0x002fcc000f8ec03f */
[----:B------:R-:W-:Y:S01]  /*6e10*/  IMAD.U32 R0, RZ, RZ, UR4 ;  /* 0x00000004ff007e24 */ /* 0x000fe2000f8e00ff */
[----:B------:R-:W-:-:S04]  /*6e20*/  ULDC.64 UR4, c[0x0][0x250] ;  /* 0x0000940000047ab9 */ /* 0x000fc80000000a00 */
[----:B0-----:R-:W-:Y:S01]  /*6e30*/  LEA R7, R17, R0, 0x2 ;  /* 0x0000000011077211 */ /* 0x001fe200078e10ff */
[----:B------:R-:W-:-:S05]  /*6e40*/  IMAD R23, R23, 0x50, RZ ;  /* 0x0000005017177824 */ /* 0x000fca00078e02ff */
[----:B------:R-:W0:Y:S01]  /*6e50*/  LDS R7, [R7] ;  /* 0x0000000007077984 */ /* 0x000e220000000800 */
[----:B----4-:R-:W-:Y:S02]  /*6e60*/  @!P2 PRMT R2, R24, 0x9910, RZ ;  /* 0x000099101802a816 */ /* 0x010fe400000000ff */
[----:B------:R-:W-:Y:S02]  /*6e70*/  @!P2 SHF.R.U32.HI R16, RZ, 0x10, R24 ;  /* 0x00000010ff10a819 */ /* 0x000fe40000011618 */
[----:B------:R-:W-:Y:S02]  /*6e80*/  @!P2 SHF.R.S32.HI R2, RZ, 0x8, R2 ;  /* 0x00000008ff02a819 */ /* 0x000fe40000011402 */
[----:B------:R-:W-:Y:S01]  /*6e90*/  @!P2 SHF.R.U32.HI R4, RZ, 0x18, R24 ;  /* 0x00000018ff04a819 */ /* 0x000fe20000011618 */
[----:B------:R1:W4:Y:S08]  /*6ea0*/  @!P2 I2F.S8 R19, R24 ;  /* 0x000000180013a306 */ /* 0x0003300000001400 */
[----:B------:R-:W0:Y:S08]  /*6eb0*/  @!P2 I2F.S8 R16, R16 ;  /* 0x000000100010a306 */ /* 0x000e300000001400 */
[----:B------:R-:W2:Y:S08]  /*6ec0*/  @!P2 I2F.S8 R6, R4 ;  /* 0x000000040006a306 */ /* 0x000eb00000001400 */
[----:B------:R-:W3:Y:S01]  /*6ed0*/  @!P2 I2F.S16 R2, R2 ;  /* 0x000000020002a306 */ /* 0x000ee20000101400 */
[----:B-1----:R-:W-:Y:S01]  /*6ee0*/  SHF.R.S32.HI R24, RZ, 0x1f, R20 ;  /* 0x0000001fff187819 */ /* 0x002fe20000011414 */
[-C--:B----4-:R-:W-:Y:S01]  /*6ef0*/  @!P2 FMUL.FTZ R32, R19, R29.reuse ;  /* 0x0000001d1320a220 */ /* 0x090fe20000410000 */
[----:B------:R-:W-:Y:S01]  /*6f00*/  IADD3 R20, P4, R23, R20, RZ ;  /* 0x0000001417147210 */ /* 0x000fe20007f9e0ff */
[-C--:B0-----:R-:W-:Y:S01]  /*6f10*/  @!P2 FMUL.FTZ R34, R16, R29.reuse ;  /* 0x0000001d1022a220 */ /* 0x081fe20000410000 */
[----:B--2---:R-:W-:-:S02]  /*6f20*/  @!P2 FMUL.FTZ R35, R6, R29 ;  /* 0x0000001d0623a220 */ /* 0x004fc40000410000 */
[----:B------:R-:W-:Y:S01]  /*6f30*/  LEA.HI.X.SX32 R23, R23, R24, 0x1, P4 ;  /* 0x0000001817177211 */ /* 0x000fe200020f0eff */
[----:B---3--:R-:W-:Y:S01]  /*6f40*/  FADD.FTZ R12, R32, R12 ;  /* 0x0000000c200c7221 */ /* 0x008fe20000010000 */
[----:B------:R-:W-:Y:S01]  /*6f50*/  LEA R4, P4, R20, UR4, 0x2 ;  /* 0x0000000414047c11 */ /* 0x000fe2000f8810ff */
[----:B------:R-:W-:Y:S01]  /*6f60*/  FADD.FTZ R14, R34, R14 ;  /* 0x0000000e220e7221 */ /* 0x000fe20000010000 */
[----:B------:R-:W-:Y:S01]  /*6f70*/  @!P2 FMUL.FTZ R33, R2, R29 ;  /* 0x0000001d0221a220 */ /* 0x000fe20000410000 */
[----:B------:R-:W-:-:S03]  /*6f80*/  FADD.FTZ R15, R35, R15 ;  /* 0x0000000f230f7221 */ /* 0x000fc60000010000 */
[----:B------:R-:W-:Y:S01]  /*6f90*/  FADD.FTZ R13, R33, R13 ;  /* 0x0000000d210d7221 */ /* 0x000fe20000010000 */
[----:B------:R-:W-:Y:S01]  /*6fa0*/  LEA.HI.X R5, R20, UR5, R23, 0x2, P4 ;  /* 0x0000000514057c11 */ /* 0x000fe2000a0f1417 */
[----:B------:R-:W-:Y:S01]  /*6fb0*/  @P0 FMUL.FTZ R12, R12, R36 ;  /* 0x000000240c0c0220 */ /* 0x000fe20000410000 */
[----:B------:R-:W-:Y:S01]  /*6fc0*/  @P0 FMUL.FTZ R14, R14, R38 ;  /* 0x000000260e0e0220 */ /* 0x000fe20000410000 */
[----:B------:R-:W-:Y:S01]  /*6fd0*/  @P0 FMUL.FTZ R15, R15, R39 ;  /* 0x000000270f0f0220 */ /* 0x000fe20000410000 */
[----:B------:R-:W-:-:S05]  /*6fe0*/  @P0 FMUL.FTZ R13, R13, R37 ;  /* 0x000000250d0d0220 */ /* 0x000fca0000410000 */
[----:B------:R1:W-:Y:S01]  /*6ff0*/  STG.E.128 desc[UR36][R4.64], R12 ;  /* 0x0000000c04007986 */ /* 0x0003e2000c101d24 */
[C---:B------:R-:W-:Y:S01]  /*7000*/  FFMA.FTZ R8, R7.reuse, R12, R8 ;  /* 0x0000000c07087223 */ /* 0x040fe20000010008 */
[C---:B------:R-:W-:Y:S01]  /*7010*/  FFMA.FTZ R10, R7.reuse, R14, R10 ;  /* 0x0000000e070a7223 */ /* 0x040fe2000001000a */
[C---:B------:R-:W-:Y:S01]  /*7020*/  FFMA.FTZ R11, R7.reuse, R15, R11 ;  /* 0x0000000f070b7223 */ /* 0x040fe2000001000b */
[----:B------:R-:W-:-:S07]  /*7030*/  FFMA.FTZ R9, R7, R13, R9 ;  /* 0x0000000d07097223 */ /* 0x000fce0000010009 */
.L_x_2924:
[----:B------:R-:W-:Y:S05]  /*7040*/  BSYNC B0 ;  /* 0x0000000000007941 */ /* 0x000fea0003800000 */
.L_x_2923:
[----:B------:R-:W-:Y:S06]  /*7050*/  BAR.SYNC.DEFER_BLOCKING 0x0 ;  /* 0x0000000000007b1d */ /* 0x000fec0000010000 */
[----:B------:R-:W-:Y:S05]  /*7060*/  @P1 BRA `(.L_x_2925) ;  /* 0x0000000000641947 */ /* 0x000fea0003800000 */
        /* <DEDUP_REMOVED lines=11> */
[----:B01----:R-:W0:Y:S02]  /*7120*/  @!P1 LDS.128 R4, [R21] ;  /* 0x0000000015049984 */ /* 0x003e240000000c00 */
        /* <DEDUP_REMOVED lines=13> */
.L_x_2925:
[----:B------:R-:W-:Y:S05]  /*7200*/  @P3 EXIT ;  /* 0x000000000000394d */ /* 0x000fea0003800000 */
[----:B------:R-:W3:Y:S02]  /*7210*/  LDC R0, c[0x0][0x308] ;  /* 0x0000c200ff007b82 */ /* 0x000ee40000000800 */
[----:B---3--:R-:W-:-:S13]  /*7220*/  ISETP.NE.AND P0, PT, R0, 0x2, PT ;  /* 0x000000020000780c */ /* 0x008fda0003f05270 */
[----:B-1----:R-:W1:Y:S01]  /*7230*/  @P0 LDC.64 R4, c[0x0][0x210] ;  /* 0x00008400ff040b82 */ /* 0x002e620000000a00 */
[----:B0-----:R-:W-:-:S04]  /*7240*/  @P0 IMAD R7, R22, 0x50, R3 ;  /* 0x0000005016070824 */ /* 0x001fc800078e0203 */
[----:B-1----:R-:W-:-:S05]  /*7250*/  @P0 IMAD.WIDE R4, R7, 0x4, R4 ;  /* 0x0000000407040825 */ /* 0x002fca00078e0204 */
[----:B------:R0:W-:Y:S01]  /*7260*/  @P0 STG.E.128 desc[UR36][R4.64], R8 ;  /* 0x0000000804000986 */ /* 0x0001e2000c101d24 */
[----:B------:R-:W-:Y:S05]  /*7270*/  @P0 EXIT ;  /* 0x000000000000094d */ /* 0x000fea0003800000 */
[----:B0-----:R-:W0:Y:S01]  /*7280*/  LDC.64 R4, c[0x0][0x300] ;  /* 0x0000c000ff047b82 */ /* 0x001e220000000a00 */
[----:B------:R-:W-:Y:S01]  /*7290*/  IMAD R3, R22, 0x50, R3 ;  /* 0x0000005016037824 */ /* 0x000fe200078e0203 */
[----:B------:R-:W-:Y:S01]  /*72a0*/  ULDC.64 UR4, c[0x0][0x210] ;  /* 0x0000840000047ab9 */ /* 0x000fe20000000a00 */
[----:B0-----:R-:W3:Y:S02]  /*72b0*/  LDG.E R4, desc[UR36][R4.64] ;  /* 0x0000002404047981 */ /* 0x001ee4000c1e1900 */
[C---:B---3--:R-:W-:Y:S01]  /*72c0*/  FMUL.FTZ R8, R4.reuse, R8 ;  /* 0x0000000804087220 */ /* 0x048fe20000410000 */
        /* <DEDUP_REMOVED lines=23> */
.L_x_2880:
[----:B------:R-:W-:Y:S02]  /*7440*/  IMAD.MOV.U32 R12, RZ, RZ, 0x10 ;  /* 0x00000010ff0c7424 */ /* 0x000fe400078e00ff */
[----:B------:R-:W-:Y:S02]  /*7450*/  IMAD.MOV.U32 R11, RZ, RZ, 0x1f ;  /* 0x0000001fff0b7424 */ /* 0x000fe400078e00ff */
[----:B0-----:R-:W-:-:S07]  /*7460*/  IMAD.MOV.U32 R15, RZ, RZ, -0x1 ;  /* 0xffffffffff0f7424 */ /* 0x001fce00078e00ff */
[----:B-1---5:R-:W-:Y:S05]  /*7470*/  WARPSYNC.COLLECTIVE R15, `(.L_x_2926) ;  /* 0x000000000f087348 */ /* 0x022fea0003c00000 */
[----:B------:R0:W2:Y:S02]  /*7480*/  SHFL.BFLY P6, R14, R13, R12, R11 ;  /* 0x0c00000c0d0e7389 */ /* 0x0000a400000c000b */
[----:B012--5:R-:W-:Y:S01]  /*7490*/  ENDCOLLECTIVE ;  /* 0x000000000000791b */ /* 0x027fe20003800000 */
.L_x_2926:
[----:B------:R-:W-:Y:S02]  /*74a0*/  IMAD.MOV.U32 R12, RZ, RZ, 0x8 ;  /* 0x00000008ff0c7424 */ /* 0x000fe400078e00ff */
[----:B------:R-:W-:-:S05]  /*74b0*/  FADD.FTZ R0, R13, R14 ;  /* 0x0000000e0d007221 */ /* 0x000fca0000010000 */
[----:B------:R-:W-:-:S07]  /*74c0*/  MOV R13, R0 ;  /* 0x00000000000d7202 */ /* 0x000fce0000000f00 */
[----:B------:R-:W-:Y:S05]  /*74d0*/  WARPSYNC.COLLECTIVE R15, `(.L_x_2927) ;  /* 0x000000000f087348 */ /* 0x000fea0003c00000 */
[----:B------:R0:W1:Y:S02]  /*74e0*/  SHFL.BFLY P6, R14, R13, R12, R11 ;  /* 0x0c00000c0d0e7389 */ /* 0x00006400000c000b */
[----:B01----:R-:W-:Y:S01]  /*74f0*/  ENDCOLLECTIVE ;  /* 0x000000000000791b */ /* 0x003fe20003800000 */
.L_x_2927:
[----:B------:R-:W-:Y:S02]  /*7500*/  IMAD.MOV.U32 R12, RZ, RZ, 0x4 ;  /* 0x00000004ff0c7424 */ /* 0x000fe400078e00ff */
[----:B------:R-:W-:-:S04]  /*7510*/  FADD.FTZ R3, R0, R14 ;  /* 0x0000000e00037221 */ /* 0x000fc80000010000 */
[----:B------:R-:W-:-:S07]  /*7520*/  IMAD.MOV.U32 R13, RZ, RZ, R3 ;  /* 0x000000ffff0d7224 */ /* 0x000fce00078e0003 */
[----:B------:R-:W-:Y:S05]  /*7530*/  WARPSYNC.COLLECTIVE R15, `(.L_x_2928) ;  /* 0x000000000f087348 */ /* 0x000fea0003c00000 */
[----:B------:R0:W1:Y:S02]  /*7540*/  SHFL.BFLY P6, R14, R13, R12, R11 ;  /* 0x0c00000c0d0e7389 */ /* 0x00006400000c000b */
[----:B01----:R-:W-:Y:S01]  /*7550*/  ENDCOLLECTIVE ;  /* 0x000000000000791b */ /* 0x003fe20003800000 */
.L_x_2928:
[----:B------:R-:W-:Y:S01]  /*7560*/  HFMA2.MMA R12, -RZ, RZ, 0, 1.1920928955078125e-07 ;  /* 0x00000002ff0c7435 */ /* 0x000fe200000001ff */
[----:B------:R-:W-:-:S04]  /*7570*/  FADD.FTZ R4, R3, R14 ;  /* 0x0000000e03047221 */ /* 0x000fc80000010000 */
[----:B------:R-:W-:-:S07]  /*7580*/  IMAD.MOV.U32 R13, RZ, RZ, R4 ;  /* 0x000000ffff0d7224 */ /* 0x000fce00078e0004 */
[----:B------:R-:W-:Y:S05]  /*7590*/  WARPSYNC.COLLECTIVE R15, `(.L_x_2929) ;  /* 0x000000000f087348 */ /* 0x000fea0003c00000 */
[----:B------:R0:W1:Y:S02]  /*75a0*/  SHFL.BFLY P6, R14, R13, R12, R11 ;  /* 0x0c00000c0d0e7389 */ /* 0x00006400000c000b */
[----:B01----:R-:W-:Y:S01]  /*75b0*/  ENDCOLLECTIVE ;  /* 0x000000000000791b */ /* 0x003fe20003800000 */
.L_x_2929:
[----:B------:R-:W-:Y:S02]  /*75c0*/  IMAD.MOV.U32 R12, RZ, RZ, 0x1 ;  /* 0x00000001ff0c7424 */ /* 0x000fe400078e00ff */
[----:B------:R-:W-:-:S04]  /*75d0*/  FADD.FTZ R5, R4, R14 ;  /* 0x0000000e04057221 */ /* 0x000fc80000010000 */
[----:B------:R-:W-:-:S07]  /*75e0*/  IMAD.MOV.U32 R13, RZ, RZ, R5 ;  /* 0x000000ffff0d7224 */ /* 0x000fce00078e0005 */
[----:B------:R-:W-:Y:S05]  /*75f0*/  WARPSYNC.COLLECTIVE R15, `(.L_x_2930) ;  /* 0x000000000f087348 */ /* 0x000fea0003c00000 */
[----:B------:R0:W1:Y:S02]  /*7600*/  SHFL.BFLY P6, R14, R13, R12, R11 ;  /* 0x0c00000c0d0e7389 */ /* 0x00006400000c000b */
[----:B01----:R-:W-:Y:S01]  /*7610*/  ENDCOLLECTIVE ;  /* 0x000000000000791b */ /* 0x003fe20003800000 */
.L_x_2930:
[----:B------:R-:W-:Y:S05]  /*7620*/  BRA `(.L_x_2931) ;  /* 0xffffffa400207947 */ /* 0x000fea000383ffff */
.L_x_2885:
[----:B------:R-:W-:Y:S01]  /*7630*/  BSSY B1, `(.L_x_2932) ;  /* 0x0000007000017945 */ /* 0x000fe20003800000 */
[----:B------:R-:W-:Y:S01]  /*7640*/  IMAD.MOV.U32 R12, RZ, RZ, 0x1 ;  /* 0x00000001ff0c7424 */ /* 0x000fe200078e00ff */
[----:B------:R-:W-:Y:S01]  /*7650*/  MOV R15, 0xffffffff ;  /* 0xffffffff000f7802 */ /* 0x000fe20000000f00 */
[----:B------:R-:W-:-:S07]  /*7660*/  IMAD.MOV.U32 R11, RZ, RZ, 0x1f ;  /* 0x0000001fff0b7424 */ /* 0x000fce00078e00ff */
[----:B-----5:R-:W-:Y:S05]  /*7670*/  WARPSYNC.COLLECTIVE R15, `(.L_x_2933) ;  /* 0x000000000f087348 */ /* 0x020fea0003c00000 */
[----:B------:R0:W1:Y:S02]  /*7680*/  SHFL.BFLY P6, R14, R13, R12, R11 ;  /* 0x0c00000c0d0e7389 */ /* 0x00006400000c000b */
[----:B01---5:R-:W-:Y:S01]  /*7690*/  ENDCOLLECTIVE ;  /* 0x000000000000791b */ /* 0x023fe20003800000 */
.L_x_2933:
[----:B------:R-:W-:Y:S05]  /*76a0*/  BSYNC B1 ;  /* 0x0000000000017941 */ /* 0x000fea0003800000 */
.L_x_2932:
[----:B------:R-:W-:Y:S05]  /*76b0*/  BRA `(.L_x_2934) ;  /* 0xffffffd0000c7947 */ /* 0x000fea000383ffff */
.L_x_2889:
[----:B------:R-:W-:Y:S01]  /*76c0*/  BSSY B0, `(.L_x_2935) ;  /* 0x0000008000007945 */ /* 0x000fe20003800000 */
[----:B0-----:R-:W-:Y:S02]  /*76d0*/  IMAD.MOV.U32 R13, RZ, RZ, R29 ;  /* 0x000000ffff0d7224 */ /* 0x001fe400078e001d */
[----:B-1----:R-:W-:Y:S02]  /*76e0*/  IMAD.MOV.U32 R12, RZ, RZ, 0x10 ;  /* 0x00000010ff0c7424 */ /* 0x002fe400078e00ff */
[----:B------:R-:W-:Y:S02]  /*76f0*/  IMAD.MOV.U32 R11, RZ, RZ, 0x1f ;  /* 0x0000001fff0b7424 */ /* 0x000fe400078e00ff */
[----:B------:R-:W-:-:S07]  /*7700*/  IMAD.MOV.U32 R15, RZ, RZ, -0x1 ;  /* 0xffffffffff0f7424 */ /* 0x000fce00078e00ff */
[----:B--23-5:R-:W-:Y:S05]  /*7710*/  WARPSYNC.COLLECTIVE R15, `(.L_x_2936) ;  /* 0x000000000f087348 */ /* 0x02cfea0003c00000 */
[----:B------:R0:W1:Y:S02]  /*7720*/  SHFL.BFLY P6, R14, R13, R12, R11 ;  /* 0x0c00000c0d0e7389 */ /* 0x00006400000c000b */
[----:B0123-5:R-:W-:Y:S01]  /*7730*/  ENDCOLLECTIVE ;  /* 0x000000000000791b */ /* 0x02ffe20003800000 */
.L_x_2936:
[----:B------:R-:W-:Y:S05]  /*7740*/  BSYNC B0 ;  /* 0x0000000000007941 */ /* 0x000fea0003800000 */
.L_x_2935:
[----:B------:R-:W-:Y:S01]  /*7750*/  HFMA2.MMA R12, -RZ, RZ, 0, 4.76837158203125e-07 ;  /* 0x00000008ff0c7435 */ /* 0x000fe200000001ff */
[----:B------:R-:W-:Y:S01]  /*7760*/  FMNMX.FTZ R13, R14, R29, !PT ;  /* 0x0000001d0e0d7209 */ /* 0x000fe20007810000 */
[----:B------:R-:W-:Y:S02]  /*7770*/  IMAD.MOV.U32 R11, RZ, RZ, 0x1f ;  /* 0x0000001fff0b7424 */ /* 0x000fe400078e00ff */
[----:B------:R-:W-:-:S07]  /*7780*/  IMAD.MOV.U32 R15, RZ, RZ, -0x1 ;  /* 0xffffffffff0f7424 */ /* 0x000fce00078e00ff */
[----:B------:R-:W-:Y:S05]  /*7790*/  WARPSYNC.COLLECTIVE R15, `(.L_x_2937) ;  /* 0x000000000f087348 */ /* 0x000fea0003c00000 */
[----:B------:R0:W1:Y:S02]  /*77a0*/  SHFL.BFLY P6, R14, R13, R12, R11 ;  /* 0x0c00000c0d0e7389 */ /* 0x00006400000c000b */
[----:B01----:R-:W-:Y:S01]  /*77b0*/  ENDCOLLECTIVE ;  /* 0x000000000000791b */ /* 0x003fe20003800000 */
.L_x_2937:
[----:B------:R-:W-:Y:S02]  /*77c0*/  MOV R12, 0x4 ;  /* 0x00000004000c7802 */ /* 0x000fe40000000f00 */
[----:B------:R-:W-:-:S05]  /*77d0*/  FMNMX.FTZ R3, R13, R14, !PT ;  /* 0x0000000e0d037209 */ /* 0x000fca0007810000 */
[----:B------:R-:W-:-:S07]  /*77e0*/  IMAD.MOV.U32 R13, RZ, RZ, R3 ;  /* 0x000000ffff0d7224 */ /* 0x000fce00078e0003 */
[----:B------:R-:W-:Y:S05]  /*77f0*/  WARPSYNC.COLLECTIVE R15, `(.L_x_2938) ;  /* 0x000000000f087348 */ /* 0x000fea0003c00000 */
[----:B------:R0:W1:Y:S02]  /*7800*/  SHFL.BFLY P6, R14, R13, R12, R11 ;  /* 0x0c00000c0d0e7389 */ /* 0x00006400000c000b */
[----:B01----:R-:W-:Y:S01]  /*7810*/  ENDCOLLECTIVE ;  /* 0x000000000000791b */ /* 0x003fe20003800000 */
.L_x_2938:
[----:B------:R-:W-:Y:S01]  /*7820*/  IMAD.MOV.U32 R12, RZ, RZ, 0x2 ;  /* 0x00000002ff0c7424 */ /* 0x000fe200078e00ff */
[----:B------:R-:W-:-:S05]  /*7830*/  FMNMX.FTZ R5, R3, R14, !PT ;  /* 0x0000000e03057209 */ /* 0x000fca0007810000 */
[----:B------:R-:W-:-:S07]  /*7840*/  IMAD.MOV.U32 R13, RZ, RZ, R5 ;  /* 0x000000ffff0d7224 */ /* 0x000fce00078e0005 */
[----:B------:R-:W-:Y:S05]  /*7850*/  WARPSYNC.COLLECTIVE R15, `(.L_x_2939) ;  /* 0x000000000f087348 */ /* 0x000fea0003c00000 */
[----:B------:R0:W1:Y:S02]  /*7860*/  SHFL.BFLY P6, R14, R13, R12, R11 ;  /* 0x0c00000c0d0e7389 */ /* 0x00006400000c000b */
[----:B01----:R-:W-:Y:S01]  /*7870*/  ENDCOLLECTIVE ;  /* 0x000000000000791b */ /* 0x003fe20003800000 */
.L_x_2939:
[----:B------:R-:W-:Y:S05]  /*7880*/  BRA `(.L_x_2940) ;  /* 0xffffffd000447947 */ /* 0x000fea000383ffff */
.L_x_2941:
        /* <DEDUP_REMOVED lines=15> */
.L_x_3338:


//--------------------- .text._ZN4mmha33masked_multihead_attention_kernelIfLi80ELi128ELi4ELi32ELi64ELb0ELb1EEEv26Multihead_attention_paramsIT_XT5_EE --------------------------
	.section	.text._ZN4mmha33masked_multihead_attention_kernelIfLi80ELi128ELi4ELi32ELi64ELb0ELb1EEEv26Multihead_attention_paramsIT_XT5_EE,"ax",@progbits
	.align	128
        .global         _ZN4mmha33masked_multihead_attention_kernelIfLi80ELi128ELi4ELi32ELi64ELb0ELb1EEEv26Multihead_attention_paramsIT_XT5_EE
        .type           _ZN4mmha33masked_multihead_attention_kernelIfLi80ELi128ELi4ELi32ELi64ELb0ELb1EEEv26Multihead_attention_paramsIT_XT5_EE,@function
        .size           _ZN4mmha33masked_multihead_attention_kernelIfLi80ELi128ELi4ELi32ELi64ELb0ELb1EEEv26Multihead_attention_paramsIT_XT5_EE,(.L_x_3339 - _ZN4mmha33masked_multihead_attention_kernelIfLi80ELi128ELi4ELi32ELi64ELb0ELb1EEEv26Multihead_attention_paramsIT_XT5_EE)
        .other          _ZN4mmha33masked_multihead_attention_kernelIfLi80ELi128ELi4ELi32ELi64ELb0ELb1EEEv26Multihead_attention_paramsIT_XT5_EE,@"STO_CUDA_ENTRY STV_DEFAULT"
_ZN4mmha33masked_multihead_attention_kernelIfLi80ELi128ELi4ELi32ELi64ELb0ELb1EEEv26Multihead_attention_paramsIT_XT5_EE:
.text._ZN4mmha33masked_multihead_attention_kernelIfLi80ELi128ELi4ELi32ELi64ELb0ELb1EEEv26Multihead_attention_paramsIT_XT5_EE:
        /* <DEDUP_REMOVED lines=14> */
.L_x_2942:
        /* <DEDUP_REMOVED lines=8> */
[----:B------:R-:W-:-:S04]  /*0160*/  ULDC UR42, c[0x0][0x278] ;  /* 0x00009e00002a7ab9 */ /* 0x000fc80000000800 */
[----:B------:R-:W-:-:S05]  /*0170*/  PLOP3.LUT P4, PT, PT, PT, UP0, 0x80, 0x0 ;  /* 0x000000000000781c */ /* 0x000fca0003f8f008 */
[----:B------:R-:W-:Y:S02]  /*0180*/  @UP0 ULDC.64 UR4, c[0x0][0x330] ;  /* 0x0000cc0000040ab9 */ /* 0x000fe40000000a00 */
[----:B-1----:R-:W-:Y:S01]  /*0190*/  @UP0 UIMAD.WIDE UR4, UR6, 0x4, UR4 ;  /* 0x00000004060408a5 */ /* 0x002fe2000f8e0204 */
[----:B--2---:R-:W-:-:S05]  /*01a0*/  IABS R7, R11 ;  /* 0x0000000b00077213 */ /* 0x004fca0000000000 */
[----:B------:R-:W-:Y:S01]  /*01b0*/  IMAD.U32 R2, RZ, RZ, UR4 ;  /* 0x00000004ff027e24 */ /* 0x000fe2000f8e00ff */
[----:B------:R-:W-:Y:S01]  /*01c0*/  MOV R3, UR5 ;  /* 0x0000000500037c02 */ /* 0x000fe20008000f00 */
[----:B------:R-:W1:Y:S01]  /*01d0*/  I2F.RP R0, R7 ;  /* 0x0000000700007306 */ /* 0x000e620000209400 */
[----:B------:R-:W-:Y:S01]  /*01e0*/  ULDC UR5, c[0x0][0x284] ;  /* 0x0000a10000057ab9 */ /* 0x000fe20000000800 */
[----:B------:R-:W-:Y:S02]  /*01f0*/  @UP0 ULDC UR4, c[0x0][0x2c0] ;  /* 0x0000b00000040ab9 */ /* 0x000fe40000000800 */
[----:B------:R2:W4:Y:S04]  /*0200*/  @P4 LDG.E R10, desc[UR36][R2.64] ;  /* 0x00000024020a4981 */ /* 0x000528000c1e1900 */
[----:B-1----:R-:W1:Y:S02]  /*0210*/  MUFU.RCP R0, R0 ;  /* 0x0000000000007308 */ /* 0x002e640000001000 */
[----:B-1----:R-:W-:-:S06]  /*0220*/  VIADD R4, R0, 0xffffffe ;  /* 0x0ffffffe00047836 */ /* 0x002fcc0000000000 */
[----:B------:R1:W0:Y:S02]  /*0230*/  F2I.FTZ.U32.TRUNC.NTZ R5, R4 ;  /* 0x0000000400057305 */ /* 0x000224000021f000 */
[----:B-1----:R-:W-:Y:S02]  /*0240*/  IMAD.MOV.U32 R4, RZ, RZ, RZ ;  /* 0x000000ffff047224 */ /* 0x002fe400078e00ff */
[----:B0-----:R-:W-:-:S04]  /*0250*/  IMAD.MOV R0, RZ, RZ, -R5 ;  /* 0x000000ffff007224 */ /* 0x001fc800078e0a05 */
[----:B------:R-:W-:Y:S01]  /*0260*/  IMAD R9, R0, R7, RZ ;  /* 0x0000000700097224 */ /* 0x000fe200078e02ff */
[----:B---3--:R-:W-:-:S03]  /*0270*/  IABS R0, R6 ;  /* 0x0000000600007213 */ /* 0x008fc60000000000 */
[----:B------:R-:W-:Y:S02]  /*0280*/  IMAD.HI.U32 R4, R5, R9, R4 ;  /* 0x0000000905047227 */ /* 0x000fe400078e0004 */
[----:B------:R-:W0:Y:S04]  /*0290*/  LDC.64 R8, c[0x0][0x2f0] ;  /* 0x0000bc00ff087b82 */ /* 0x000e280000000a00 */
[----:B------:R-:W-:-:S04]  /*02a0*/  IMAD.HI.U32 R4, R4, R0, RZ ;  /* 0x0000000004047227 */ /* 0x000fc800078e00ff */
[----:B------:R-:W-:-:S04]  /*02b0*/  IMAD.MOV R5, RZ, RZ, -R4 ;  /* 0x000000ffff057224 */ /* 0x000fc800078e0a04 */
[----:B------:R-:W-:-:S05]  /*02c0*/  IMAD R0, R7, R5, R0 ;  /* 0x0000000507007224 */ /* 0x000fca00078e0200 */
[----:B------:R-:W-:Y:S02]  /*02d0*/  ISETP.GT.U32.AND P2, PT, R7, R0, PT ;  /* 0x000000000700720c */ /* 0x000fe40003f44070 */
[----:B0-----:R-:W-:-:S04]  /*02e0*/  ISETP.NE.U32.AND P0, PT, R8, RZ, PT ;  /* 0x000000ff0800720c */ /* 0x001fc80003f05070 */
[----:B------:R-:W-:-:S07]  /*02f0*/  ISETP.NE.AND.EX P0, PT, R9, RZ, PT, P0 ;  /* 0x000000ff0900720c */ /* 0x000fce0003f05300 */
[----:B------:R-:W-:-:S05]  /*0300*/  @!P2 IMAD.IADD R0, R0, 0x1, -R7 ;  /* 0x000000010000a824 */ /* 0x000fca00078e0a07 */
[----:B------:R-:W-:Y:S02]  /*0310*/  ISETP.GE.U32.AND P1, PT, R0, R7, PT ;  /* 0x000000070000720c */ /* 0x000fe40003f26070 */
[C---:B------:R-:W-:Y:S01]  /*0320*/  LOP3.LUT R0, R11.reuse, UR6, RZ, 0x3c, !PT ;  /* 0x000000060b007c12 */ /* 0x040fe2000f8e3cff */
[----:B--2---:R-:W0:Y:S03]  /*0330*/  @P0 LDC.64 R2, c[0x0][0x2f0] ;  /* 0x0000bc00ff020b82 */ /* 0x004e260000000a00 */
[----:B------:R-:W-:Y:S02]  /*0340*/  ISETP.GE.AND P3, PT, R0, RZ, PT ;  /* 0x000000ff0000720c */ /* 0x000fe40003f66270 */
[----:B------:R-:W-:Y:S02]  /*0350*/  @!P2 IADD3 R4, R4, 0x1, RZ ;  /* 0x000000010404a810 */ /* 0x000fe40007ffe0ff */
[----:B------:R-:W-:-:S03]  /*0360*/  ISETP.NE.AND P2, PT, R11, RZ, PT ;  /* 0x000000ff0b00720c */ /* 0x000fc60003f45270 */
[----:B------:R-:W-:-:S04]  /*0370*/  @P1 VIADD R4, R4, 0x1 ;  /* 0x0000000104041836 */ /* 0x000fc80000000000 */
[----:B------:R-:W-:-:S04]  /*0380*/  IMAD.MOV.U32 R19, RZ, RZ, R4 ;  /* 0x000000ffff137224 */ /* 0x000fc800078e0004 */
[----:B------:R-:W-:Y:S02]  /*0390*/  @!P3 IMAD.MOV R19, RZ, RZ, -R19 ;  /* 0x000000ffff13b224 */ /* 0x000fe400078e0a13 */
[----:B------:R-:W-:-:S05]  /*03a0*/  @!P2 LOP3.LUT R19, RZ, R11, RZ, 0x33, !PT ;  /* 0x0000000bff13a212 */ /* 0x000fca00078e33ff */
[----:B0-----:R-:W-:-:S06]  /*03b0*/  @P0 IMAD.WIDE R2, R19, 0x4, R2 ;  /* 0x0000000413020825 */ /* 0x001fcc00078e0202 */
[----:B------:R0:W2:Y:S01]  /*03c0*/  @P0 LDG.E R3, desc[UR36][R2.64] ;  /* 0x0000002402030981 */ /* 0x0000a2000c1e1900 */
[----:B------:R-:W-:-:S05]  /*03d0*/  IMAD.U32 R0, RZ, RZ, UR5 ;  /* 0x00000005ff007e24 */ /* 0x000fca000f8e00ff */
[----:B------:R-:W-:-:S04]  /*03e0*/  IABS R7, R0 ;  /* 0x0000000000077213 */ /* 0x000fc80000000000 */
[----:B------:R-:W1:Y:S08]  /*03f0*/  I2F.RP R0, R7 ;  /* 0x0000000700007306 */ /* 0x000e700000209400 */
[----:B-1----:R-:W1:Y:S02]  /*0400*/  MUFU.RCP R0, R0 ;  /* 0x0000000000007308 */ /* 0x002e640000001000 */
[----:B-1----:R-:W-:-:S02]  /*0410*/  IADD3 R4, R0, 0xffffffe, RZ ;  /* 0x0ffffffe00047810 */ /* 0x002fc40007ffe0ff */
[----:B------:R-:W1:Y:S04]  /*0420*/  LDC R0, c[0x0][0x308] ;  /* 0x0000c200ff007b82 */ /* 0x000e680000000800 */
[----:B------:R3:W0:Y:S02]  /*0430*/  F2I.FTZ.U32.TRUNC.NTZ R5, R4 ;  /* 0x0000000400057305 */ /* 0x000624000021f000 */
[----:B---3--:R-:W-:Y:S02]  /*0440*/  IMAD.MOV.U32 R4, RZ, RZ, RZ ;  /* 0x000000ffff047224 */ /* 0x008fe400078e00ff */
[----:B0-----:R-:W-:-:S04]  /*0450*/  IMAD.MOV R2, RZ, RZ, -R5 ;  /* 0x000000ffff027224 */ /* 0x001fc800078e0a05 */
[----:B------:R-:W-:-:S04]  /*0460*/  IMAD R11, R2, R7, RZ ;  /* 0x00000007020b7224 */ /* 0x000fc800078e02ff */
[----:B------:R-:W-:Y:S01]  /*0470*/  IMAD.HI.U32 R5, R5, R11, R4 ;  /* 0x0000000b05057227 */ /* 0x000fe200078e0004 */
[----:B------:R-:W-:Y:S01]  /*0480*/  UMOV UR38, URZ ;  /* 0x0000003f00267c82 */ /* 0x000fe20008000000 */
[----:B-----5:R-:W-:Y:S01]  /*0490*/  UIMAD UR41, UR6, UR7, UR45 ;  /* 0x00000007062972a4 */ /* 0x020fe2000f8e022d */
[----:B----4-:R-:W-:-:S03]  /*04a0*/  ISETP.GE.AND P2, PT, R16, 0x14, PT ;  /* 0x000000141000780c */ /* 0x010fc60003f46270 */
[----:B------:R-:W-:Y:S01]  /*04b0*/  UIMAD UR41, UR41, 0x50, URZ ;  /* 0x00000050292978a4 */ /* 0x000fe2000f8e023f */
[----:B------:R-:W-:Y:S01]  /*04c0*/  IMAD.SHL.U32 R17, R16, 0x4, RZ ;  /* 0x0000000410117824 */ /* 0x000fe200078e00ff */
[----:B------:R-:W-:Y:S01]  /*04d0*/  UIMAD UR44, UR6, UR5, URZ ;  /* 0x00000005062c72a4 */ /* 0x000fe2000f8e023f */
[----:B------:R-:W-:Y:S01]  /*04e0*/  BSSY B0, `(.L_x_2943) ;  /* 0x0000036000007945 */ /* 0x000fe20003800000 */
[----:B-1----:R-:W-:Y:S02]  /*04f0*/  ISETP.NE.AND P3, PT, R0, 0x2, PT ;  /* 0x000000020000780c */ /* 0x002fe40003f65270 */
[----:B------:R-:W-:-:S13]  /*0500*/  @P4 R2UR UR40, R10 ;  /* 0x000000000a2842ca */ /* 0x000fda00000e0000 */
[----:B------:R-:W-:-:S07]  /*0510*/  @UP0 UIADD3 UR40, UR40, UR4, URZ ;  /* 0x0000000428280290 */ /* 0x000fce000fffe03f */
[----:B------:R-:W-:Y:S02]  /*0520*/  @!UP0 ULDC UR40, c[0x0][0x29c] ;  /* 0x0000a70000288ab9 */ /* 0x000fe40000000800 */
[----:B------:R-:W-:-:S05]  /*0530*/  IABS R2, UR40 ;  /* 0x0000002800027c13 */ /* 0x000fca0008000000 */
[----:B------:R-:W-:-:S04]  /*0540*/  IMAD.HI.U32 R5, R5, R2, RZ ;  /* 0x0000000205057227 */ /* 0x000fc800078e00ff */
[----:B------:R-:W-:-:S04]  /*0550*/  IMAD.MOV R5, RZ, RZ, -R5 ;  /* 0x000000ffff057224 */ /* 0x000fc800078e0a05 */
[----:B------:R-:W-:-:S05]  /*0560*/  IMAD R2, R7, R5, R2 ;  /* 0x0000000507027224 */ /* 0x000fca00078e0202 */
[----:B------:R-:W-:-:S13]  /*0570*/  ISETP.GT.U32.AND P1, PT, R7, R2, PT ;  /* 0x000000020700720c */ /* 0x000fda0003f24070 */
[----:B------:R-:W-:-:S05]  /*0580*/  @!P1 IMAD.IADD R2, R2, 0x1, -R7 ;  /* 0x0000000102029824 */ /* 0x000fca00078e0a07 */
[----:B------:R-:W-:Y:S01]  /*0590*/  ISETP.GT.U32.AND P1, PT, R7, R2, PT ;  /* 0x000000020700720c */ /* 0x000fe20003f24070 */
[----:B------:R-:W-:Y:S02]  /*05a0*/  UIMAD UR4, UR45, 0x50, URZ ;  /* 0x000000502d0478a4 */ /* 0x000fe4000f8e023f */
[----:B------:R-:W-:Y:S02]  /*05b0*/  UISETP.NE.AND UP0, UPT, UR42, URZ, UPT ;  /* 0x0000003f2a00728c */ /* 0x000fe4000bf05270 */
[----:B------:R-:W-:-:S08]  /*05c0*/  UIMAD UR42, UR6, UR42, UR4 ;  /* 0x0000002a062a72a4 */ /* 0x000fd0000f8e0204 */
[----:B------:R-:W-:Y:S02]  /*05d0*/  @!P1 IADD3 R2, R2, -R7, RZ ;  /* 0x8000000702029210 */ /* 0x000fe40007ffe0ff */
[----:B------:R-:W-:Y:S01]  /*05e0*/  ISETP.LE.AND P1, PT, RZ, UR40, PT ;  /* 0x00000028ff007c0c */ /* 0x000fe2000bf23270 */
[----:B------:R-:W-:Y:S02]  /*05f0*/  UIADD3 UR43, UR40, 0x1, -UR5 ;  /* 0x00000001282b7890 */ /* 0x000fe4000fffe805 */
[----:B------:R-:W-:Y:S02]  /*0600*/  USEL UR42, UR41, UR42, !UP0 ;  /* 0x0000002a292a7287 */ /* 0x000fe4000c000000 */
[----:B------:R-:W-:Y:S01]  /*0610*/  UISETP.LT.AND UP0, UPT, URZ, UR43, UPT ;  /* 0x0000002b3f00728c */ /* 0x000fe2000bf01270 */
[----:B------:R-:W-:-:S03]  /*0620*/  VIADD R25, R17, UR4 ;  /* 0x0000000411197c36 */ /* 0x000fc60008000000 */
[----:B------:R-:W-:-:S04]  /*0630*/  USEL UR43, URZ, UR43, !UP0 ;  /* 0x0000002b3f2b7287 */ /* 0x000fc8000c000000 */
[----:B------:R-:W-:Y:S02]  /*0640*/  @!P1 IADD3 R2, -R2, RZ, RZ ;  /* 0x000000ff02029210 */ /* 0x000fe40007ffe1ff */
[----:B------:R-:W-:Y:S01]  /*0650*/  @P2 CS2R R6, SRZ ;  /* 0x0000000000062805 */ /* 0x000fe2000001ff00 */
[----:B------:R-:W-:Y:S02]  /*0660*/  @P2 IMAD.MOV.U32 R5, RZ, RZ, RZ ;  /* 0x000000ffff052224 */ /* 0x000fe400078e00ff */
[----:B------:R-:W-:Y:S01]  /*0670*/  @P2 IMAD.MOV.U32 R4, RZ, RZ, RZ ;  /* 0x000000ffff042224 */ /* 0x000fe200078e00ff */
[----:B--2---:R-:W-:Y:S02]  /*0680*/  @P0 R2UR UR38, R3 ;  /* 0x00000000032602ca */ /* 0x004fe400000e0000 */
[----:B------:R-:W-:Y:S01]  /*0690*/  ISETP.NE.AND P0, PT, RZ, UR5, PT ;  /* 0x00000005ff007c0c */ /* 0x000fe2000bf05270 */
[----:B------:R-:W-:-:S12]  /*06a0*/  VIADD R3, R17, UR42 ;  /* 0x0000002a11037c36 */ /* 0x000fd80008000000 */
[----:B------:R-:W-:Y:S01]  /*06b0*/  @!P0 LOP3.LUT R2, RZ, UR5, RZ, 0x33, !PT ;  /* 0x00000005ff028c12 */ /* 0x000fe2000f8e33ff */
        /* <DEDUP_REMOVED lines=24> */
.L_x_2944:
[----:B------:R-:W-:Y:S05]  /*0840*/  BSYNC B0 ;  /* 0x0000000000007941 */ /* 0x000fea0003800000 */
.L_x_2943:
[----:B------:R-:W-:Y:S01]  /*0850*/  BSSY B0, `(.L_x_2945) ;  /* 0x000001d000007945 */ /* 0x000fe20003800000 */
[----:B------:R-:W-:-:S03]  /*0860*/  IMAD R19, R19, UR7, RZ ;  /* 0x0000000713137c24 */ /* 0x000fc6000f8e02ff */
[----:B------:R-:W-:Y:S05]  /*0870*/  @!P3 BRA `(.L_x_2946) ;  /* 0x000000000020b947 */ /* 0x000fea0003800000 */
[----:B------:R-:W-:Y:S02]  /*0880*/  ISETP.GT.AND P0, PT, R16, 0x13, PT ;  /* 0x000000131000780c */ /* 0x000fe40003f04270 */
[----:B------:R-:W-:Y:S02]  /*0890*/  CS2R R12, SRZ ;  /* 0x00000000000c7805 */ /* 0x000fe4000001ff00 */
[----:B------:R-:W-:-:S09]  /*08a0*/  CS2R R14, SRZ ;  /* 0x00000000000e7805 */ /* 0x000fd2000001ff00 */
[----:B------:R-:W-:Y:S05]  /*08b0*/  @P0 BRA `(.L_x_2947) ;  /* 0x0000000000580947 */ /* 0x000fea0003800000 */
[----:B------:R-:W0:Y:S02]  /*08c0*/  LDC.64 R12, c[0x0][0x228] ;  /* 0x00008a00ff0c7b82 */ /* 0x000e240000000a00 */
[----:B0-----:R-:W-:-:S06]  /*08d0*/  IMAD.WIDE R12, R3, 0x4, R12 ;  /* 0x00000004030c7825 */ /* 0x001fcc00078e020c */
[----:B------:R-:W5:Y:S01]  /*08e0*/  LDG.E.128 R12, desc[UR36][R12.64] ;  /* 0x000000240c0c7981 */ /* 0x000f62000c1e1d00 */
[----:B------:R-:W-:Y:S05]  /*08f0*/  BRA `(.L_x_2947) ;  /* 0x0000000000487947 */ /* 0x000fea0003800000 */
.L_x_2946:
        /* <DEDUP_REMOVED lines=18> */
.L_x_2947:
[----:B------:R-:W-:Y:S05]  /*0a20*/  BSYNC B0 ;  /* 0x0000000000007941 */ /* 0x000fea0003800000 */
.L_x_2945:
[----:B------:R-:W-:Y:S01]  /*0a30*/  ULDC.64 UR4, c[0x0][0x220] ;  /* 0x0000880000047ab9 */ /* 0x000fe20000000a00 */
[----:B------:R-:W-:Y:S01]  /*0a40*/  ULDC.64 UR8, c[0x0][0x230] ;  /* 0x00008c0000087ab9 */ /* 0x000fe20000000a00 */
[----:B------:R-:W-:Y:S02]  /*0a50*/  ISETP.GT.AND P1, PT, R16, 0x13, PT ;  /* 0x000000131000780c */ /* 0x000fe40003f24270 */
[----:B------:R-:W-:Y:S02]  /*0a60*/  CS2R R36, SRZ ;  /* 0x0000000000247805 */ /* 0x000fe4000001ff00 */
[----:B------:R-:W-:Y:S02]  /*0a70*/  ISETP.EQ.U32.AND P0, PT, RZ, UR4, PT ;  /* 0x00000004ff007c0c */ /* 0x000fe4000bf02070 */
[----:B------:R-:W-:Y:S02]  /*0a80*/  CS2R R38, SRZ ;  /* 0x0000000000267805 */ /* 0x000fe4000001ff00 */
[----:B------:R-:W-:-:S02]  /*0a90*/  ISETP.EQ.U32.AND P2, PT, RZ, UR8, PT ;  /* 0x00000008ff007c0c */ /* 0x000fc4000bf42070 */
[----:B------:R-:W-:Y:S01]  /*0aa0*/  ISETP.EQ.OR.EX P0, PT, RZ, UR5, P1, P0 ;  /* 0x00000005ff007c0c */ /* 0x000fe20008f02700 */
[----:B------:R-:W-:Y:S01]  /*0ab0*/  ULDC.64 UR4, c[0x0][0x2a8] ;  /* 0x0000aa0000047ab9 */ /* 0x000fe20000000a00 */
[----:B------:R-:W-:Y:S01]  /*0ac0*/  P2R R0, PR, RZ, 0x2 ;  /* 0x00000002ff007803 */ /* 0x000fe20000000000 */
[----:B------:R-:W-:Y:S01]  /*0ad0*/  UISETP.NE.U32.AND UP0, UPT, UR4, URZ, UPT ;  /* 0x0000003f0400728c */ /* 0x000fe2000bf05070 */
[----:B------:R-:W-:Y:S02]  /*0ae0*/  ISETP.EQ.OR.EX P2, PT, RZ, UR9, P1, P2 ;  /* 0x00000009ff007c0c */ /* 0x000fe40008f42720 */
[----:B------:R-:W-:Y:S01]  /*0af0*/  ISETP.EQ.U32.AND P1, PT, R8, RZ, PT ;  /* 0x000000ff0800720c */ /* 0x000fe20003f22070 */
[----:B------:R-:W-:Y:S01]  /*0b00*/  UISETP.NE.AND.EX UP0, UPT, UR5, URZ, UPT, UP0 ;  /* 0x0000003f0500728c */ /* 0x000fe2000bf05300 */
[----:B------:R-:W-:-:S04]  /*0b10*/  ISETP.GT.AND P3, PT, R16, 0x1f, PT ;  /* 0x0000001f1000780c */ /* 0x000fc80003f64270 */
[----:B------:R-:W-:Y:S01]  /*0b20*/  ISETP.EQ.OR.EX P1, PT, R9, RZ, P3, P1 ;  /* 0x000000ff0900720c */ /* 0x000fe20001f22710 */
[----:B------:R-:W0:Y:S01]  /*0b30*/  @!P0 LDC.64 R10, c[0x0][0x220] ;  /* 0x00008800ff0a8b82 */ /* 0x000e220000000a00 */
[----:B------:R-:W-:Y:S02]  /*0b40*/  P2R R0, PR, RZ, 0x8 ;  /* 0x00000008ff007803 */ /* 0x000fe40000000000 */
[----:B------:R-:W-:Y:S02]  /*0b50*/  PLOP3.LUT P3, PT, PT, PT, UP0, 0x80, 0x0 ;  /* 0x000000000000781c */ /* 0x000fe40003f6f008 */
[----:B------:R-:W-:Y:S02]  /*0b60*/  @UP0 ULDC.64 UR4, c[0x0][0x2a8] ;  /* 0x0000aa0000040ab9 */ /* 0x000fe40000000a00 */
[----:B------:R-:W-:Y:S01]  /*0b70*/  @UP0 UIMAD.WIDE UR4, UR6, 0x4, UR4 ;  /* 0x00000004060408a5 */ /* 0x000fe2000f8e0204 */
[----:B------:R-:W1:Y:S04]  /*0b80*/  @!P2 LDC.64 R20, c[0x0][0x230] ;  /* 0x00008c00ff14ab82 */ /* 0x000e680000000a00 */
[----:B------:R-:W-:-:S04]  /*0b90*/  VOTEU.ALL UP1, P1 ;  /* 0x00000000003f7886 */ /* 0x000fc80000820000 */
[----:B------:R-:W2:Y:S01]  /*0ba0*/  @!P1 LDC.64 R22, c[0x0][0x2e0] ;  /* 0x0000b800ff169b82 */ /* 0x000ea20000000a00 */
[----:B------:R-:W-:Y:S01]  /*0bb0*/  IMAD.U32 R28, RZ, RZ, UR4 ;  /* 0x00000004ff1c7e24 */ /* 0x000fe2000f8e00ff */
[----:B------:R-:W-:Y:S01]  /*0bc0*/  @!UP1 UIMAD UR6, UR38, UR7, UR45 ;  /* 0x00000007260692a4 */ /* 0x000fe2000f8e022d */
[----:B------:R-:W-:Y:S01]  /*0bd0*/  IMAD.U32 R29, RZ, RZ, UR5 ;  /* 0x00000005ff1d7e24 */ /* 0x000fe2000f8e00ff */
[----:B------:R-:W-:Y:S02]  /*0be0*/  CS2R R32, SRZ ;  /* 0x0000000000207805 */ /* 0x000fe4000001ff00 */
[----:B------:R-:W-:Y:S01]  /*0bf0*/  CS2R R34, SRZ ;  /* 0x0000000000227805 */ /* 0x000fe2000001ff00 */
[----:B------:R-:W-:Y:S01]  /*0c00*/  UMOV UR39, URZ ;  /* 0x0000003f00277c82 */ /* 0x000fe20008000000 */
[----:B------:R-:W-:Y:S01]  /*0c10*/  ULDC.U8 UR4, c[0x0][0x294] ;  /* 0x0000a50000047ab9 */ /* 0x000fe20000000000 */
[----:B------:R-:W3:Y:S01]  /*0c20*/  @P3 LDG.E R28, desc[UR36][R28.64] ;  /* 0x000000241c1c3981 */ /* 0x000ee2000c1e1900 */
[----:B------:R-:W-:-:S02]  /*0c30*/  IMAD.U32 R0, RZ, RZ, UR6 ;  /* 0x00000006ff007e24 */ /* 0x000fc4000f8e00ff */
[----:B0-----:R-:W-:-:S04]  /*0c40*/  @!P0 IMAD.WIDE R8, R25, 0x4, R10 ;  /* 0x0000000419088825 */ /* 0x001fc800078e020a */
[----:B-1----:R-:W-:Y:S01]  /*0c50*/  @!P2 IMAD.WIDE R10, R25, 0x4, R20 ;  /* 0x00000004190aa825 */ /* 0x002fe200078e0214 */
[----:B------:R0:W4:Y:S03]  /*0c60*/  @!P0 LDG.E.128 R36, desc[UR36][R8.64] ;  /* 0x0000002408248981 */ /* 0x000126000c1e1d00 */
[----:B------:R-:W-:Y:S01]  /*0c70*/  @!P1 IMAD R21, R0, 0x50, R17 ;  /* 0x0000005000159824 */ /* 0x000fe200078e0211 */
[----:B------:R-:W4:Y:S03]  /*0c80*/  @!P2 LDG.E.128 R32, desc[UR36][R10.64] ;  /* 0x000000240a20a981 */ /* 0x000f26000c1e1d00 */
[----:B--2---:R-:W-:Y:S01]  /*0c90*/  @!P1 IMAD.WIDE R20, R21, 0x4, R22 ;  /* 0x0000000415149825 */ /* 0x004fe200078e0216 */
[----:B0-----:R-:W0:Y:S05]  /*0ca0*/  LDC R8, c[0x0][0x290] ;  /* 0x0000a400ff087b82 */ /* 0x001e2a0000000800 */
[----:B------:R-:W2:Y:S01]  /*0cb0*/  @!P1 LDG.E.128 R20, desc[UR36][R20.64] ;  /* 0x0000002414149981 */ /* 0x000ea2000c1e1d00 */
[----:B------:R-:W-:-:S02]  /*0cc0*/  ISETP.NE.AND P2, PT, RZ, UR4, PT ;  /* 0x00000004ff007c0c */ /* 0x000fc4000bf45270 */
[----:B------:R-:W-:Y:S02]  /*0cd0*/  ISETP.GE.AND P0, PT, R16, 0x20, PT ;  /* 0x000000201000780c */ /* 0x000fe40003f06270 */
[----:B---3--:R-:W-:Y:S02]  /*0ce0*/  @P3 R2UR UR39, R28 ;  /* 0x000000001c2732ca */ /* 0x008fe400000e0000 */
[----:B0-----:R-:W-:Y:S01]  /*0cf0*/  ISETP.GT.AND P3, PT, R8, RZ, PT ;  /* 0x000000ff0800720c */ /* 0x001fe20003f64270 */
[----:B----45:R-:W-:Y:S01]  /*0d00*/  FADD.FTZ R24, R36, R4 ;  /* 0x0000000424187221 */ /* 0x030fe20000010000 */
[----:B------:R-:W-:Y:S01]  /*0d10*/  FADD.FTZ R28, R32, R12 ;  /* 0x0000000c201c7221 */ /* 0x000fe20000010000 */
[----:B------:R-:W-:Y:S01]  /*0d20*/  FADD.FTZ R29, R33, R13 ;  /* 0x0000000d211d7221 */ /* 0x000fe20000010000 */
[----:B------:R-:W-:Y:S01]  /*0d30*/  FADD.FTZ R30, R34, R14 ;  /* 0x0000000e221e7221 */ /* 0x000fe20000010000 */
[----:B------:R-:W-:Y:S01]  /*0d40*/  FADD.FTZ R31, R35, R15 ;  /* 0x0000000f231f7221 */ /* 0x000fe20000010000 */
[----:B------:R-:W-:Y:S01]  /*0d50*/  FADD.FTZ R25, R37, R5 ;  /* 0x0000000525197221 */ /* 0x000fe20000010000 */
[----:B------:R-:W-:Y:S01]  /*0d60*/  FADD.FTZ R26, R38, R6 ;  /* 0x00000006261a7221 */ /* 0x000fe20000010000 */
[----:B------:R-:W-:Y:S01]  /*0d70*/  FADD.FTZ R27, R39, R7 ;  /* 0x00000007271b7221 */ /* 0x000fe20000010000 */
[----:B--2---:R-:W-:Y:S01]  /*0d80*/  @!P1 FMUL.FTZ R28, R28, R20 ;  /* 0x000000141c1c9220 */ /* 0x004fe20000410000 */
        /* <DEDUP_REMOVED lines=47> */
[----:B------:R-:W-:Y:S01]  /*1080*/  MOV R10, UR6 ;  /* 0x00000006000a7c02 */ /* 0x000fe20008000f00 */
        /* <DEDUP_REMOVED lines=8> */
.L_x_2950:
[----:B------:R-:W0:Y:S01]  /*1110*/  S2R R4, SR_CgaCtaId ;  /* 0x0000000000047919 */ /* 0x000e220000008800 */
[----:B------:R-:W1:Y:S01]  /*1120*/  LDC R6, c[0x0][0x290] ;  /* 0x0000a400ff067b82 */ /* 0x000e620000000800 */
[----:B------:R-:W-:Y:S01]  /*1130*/  MOV R0, 0x400 ;  /* 0x0000040000007802 */ /* 0x000fe20000000f00 */
[----:B------:R-:W-:Y:S05]  /*1140*/  WARPSYNC.ALL ;  /* 0x0000000000007948 */ /* 0x000fea0003800000 */
[----:B------:R-:W-:Y:S01]  /*1150*/  IADD3 R3, R0, 0x210, RZ ;  /* 0x0000021000037810 */ /* 0x000fe20007ffe0ff */
[----:B------:R-:W-:Y:S01]  /*1160*/  IMAD R0, R18, R23, R22 ;  /* 0x0000001712007224 */ /* 0x000fe200078e0216 */
[----:B------:R-:W-:-:S02]  /*1170*/  ISETP.NE.AND P6, PT, R32, RZ, PT ;  /* 0x000000ff2000720c */ /* 0x000fc40003fc5270 */
[----:B0-----:R-:W-:-:S05]  /*1180*/  LEA R3, R4, R3, 0x18 ;  /* 0x0000000304037211 */ /* 0x001fca00078ec0ff */
[----:B------:R-:W-:-:S04]  /*1190*/  IMAD R13, R0, 0x4, R3 ;  /* 0x00000004000d7824 */ /* 0x000fc800078e0203 */
[----:B-1----:R-:W-:Y:S02]  /*11a0*/  IMAD R14, R6, 0x4, R13 ;  /* 0x00000004060e7824 */ /* 0x002fe400078e020d */
        /* <DEDUP_REMOVED lines=17> */
[----:B0-----:R0:W1:Y:S01]  /*12c0*/  LDS R24, [R15] ;  /* 0x000000000f187984 */ /* 0x0010620000000800 */
[----:B------:R-:W-:-:S03]  /*12d0*/  IMAD.SHL.U32 R0, R0, 0x2, RZ ;  /* 0x0000000200007824 */ /* 0x000fc600078e00ff */
[----:B------:R-:W-:Y:S01]  /*12e0*/  IMAD R20, R6, 0x4, R18 ;  /* 0x0000000406147824 */ /* 0x000fe200078e0212 */
        /* <DEDUP_REMOVED lines=13> */
[----:B------:R-:W-:Y:S02]  /*13c0*/  UIADD3 UR4, -UR39, UR4, URZ ;  /* 0x0000000427047290 */ /* 0x000fe4000fffe13f */
        /* <DEDUP_REMOVED lines=9> */
[----:B------:R-:W1:Y:S01]  /*1460*/  MUFU.EX2 R3, -R3 ;  /* 0x8000000300037308 */ /* 0x000e620000000800 */
        /* <DEDUP_REMOVED lines=26> */
.L_x_2954:
[----:B------:R-:W-:Y:S05]  /*1610*/  BSYNC B1 ;  /* 0x0000000000017941 */ /* 0x000fea0003800000 */
.L_x_2953:
        /* <DEDUP_REMOVED lines=8> */
.L_x_2952:
[----:B------:R-:W-:Y:S05]  /*16a0*/  BSYNC B0 ;  /* 0x0000000000007941 */ /* 0x000fea0003800000 */
.L_x_2951:
[----:B------:R-:W-:Y:S06]  /*16b0*/  BAR.SYNC.DEFER_BLOCKING 0x0 ;  /* 0x0000000000007b1d */ /* 0x000fec0000010000 */
[----:B0-----:R0:W1:Y:S04]  /*16c0*/  @P6 LDS.128 R24, [R13] ;  /* 0x000000000d186984 */ /* 0x0010680000000c00 */
[----:B------:R0:W2:Y:S01]  /*16d0*/  @P6 LDS.128 R28, [R14] ;  /* 0x000000000e1c6984 */ /* 0x0000a20000000c00 */
[----:B------:R-:W-:Y:S06]  /*16e0*/  BAR.SYNC.DEFER_BLOCKING 0x0 ;  /* 0x0000000000007b1d */ /* 0x000fec0000010000 */
[----:B------:R-:W-:Y:S05]  /*16f0*/  BRA `(.L_x_2949) ;  /* 0x0000000000b07947 */ /* 0x000fea0003800000 */
.L_x_2948:
        /* <DEDUP_REMOVED lines=43> */
.L_x_2955:
[----:B------:R-:W-:Y:S05]  /*19b0*/  BSYNC B0 ;  /* 0x0000000000007941 */ /* 0x000fea0003800000 */
.L_x_2949:
[----:B------:R-:W-:Y:S01]  /*19c0*/  ISETP.GT.AND P0, PT, R16, 0x1f, PT ;  /* 0x0000001f1000780c */ /* 0x000fe20003f04270 */
[----:B------:R-:W-:Y:S01]  /*19d0*/  BSSY B0, `(.L_x_2956) ;  /* 0x0000021000007945 */ /* 0x000fe20003800000 */
[----:B------:R-:W-:-:S11]  /*19e0*/  IMAD.MOV.U32 R5, RZ, RZ, RZ ;  /* 0x000000ffff057224 */ /* 0x000fd600078e00ff */
[----:B------:R-:W-:Y:S05]  /*19f0*/  @P0 BRA `(.L_x_2957) ;  /* 0x0000000000780947 */ /* 0x000fea0003800000 */
[----:B------:R-:W-:Y:S01]  /*1a00*/  ISETP.GT.AND P0, PT, R16, 0x13, PT ;  /* 0x000000131000780c */ /* 0x000fe20003f04270 */
[----:B------:R-:W3:Y:S01]  /*1a10*/  S2UR UR5, SR_CgaCtaId ;  /* 0x00000000000579c3 */ /* 0x000ee20000008800 */
[----:B------:R-:W-:Y:S01]  /*1a20*/  UMOV UR4, 0x400 ;  /* 0x0000040000047882 */ /* 0x000fe20000000000 */
[----:B-12---:R-:W-:Y:S01]  /*1a30*/  FMUL.FTZ R6, R28, R24 ;  /* 0x000000181c067220 */ /* 0x006fe20000410000 */
[----:B------:R-:W-:-:S09]  /*1a40*/  UIADD3 UR4, UR4, 0x10, URZ ;  /* 0x0000001004047890 */ /* 0x000fd2000fffe03f */
[----:B------:R-:W1:Y:S01]  /*1a50*/  @!P0 LDC R3, c[0x0][0x284] ;  /* 0x0000a100ff038b82 */ /* 0x000e620000000800 */
[----:B------:R-:W-:Y:S01]  /*1a60*/  @!P0 IADD3 R17, R17, UR41, RZ ;  /* 0x0000002911118c10 */ /* 0x000fe2000fffe0ff */
[----:B------:R-:W-:-:S06]  /*1a70*/  @!P0 IMAD.SHL.U32 R0, R2, 0x4, RZ ;  /* 0x0000000402008824 */ /* 0x000fcc00078e00ff */
        /* <DEDUP_REMOVED lines=9> */
[----:B0-----:R-:W-:Y:S01]  /*1b10*/  FFMA.FTZ R13, R31, R27, R6 ;  /* 0x0000001b1f0d7223 */ /* 0x001fe20000010006 */
        /* <DEDUP_REMOVED lines=11> */
.L_x_3009:
[----:B01----:R-:W-:-:S07]  /*1bd0*/  FADD.FTZ R5, R5, R14 ;  /* 0x0000000e05057221 */ /* 0x003fce0000010000 */
.L_x_2957:
[----:B------:R-:W-:Y:S05]  /*1be0*/  BSYNC B0 ;  /* 0x0000000000007941 */ /* 0x000fea0003800000 */
.L_x_2956:
[----:B------:R-:W3:Y:S01]  /*1bf0*/  S2R R9, SR_CgaCtaId ;  /* 0x0000000000097919 */ /* 0x000ee20000008800 */
[----:B------:R-:W-:Y:S01]  /*1c00*/  ISETP.NE.AND P0, PT, R16, RZ, PT ;  /* 0x000000ff1000720c */ /* 0x000fe20003f05270 */
[----:B------:R-:W-:Y:S01]  /*1c10*/  IMAD.U32 R3, RZ, RZ, UR43 ;  /* 0x0000002bff037e24 */ /* 0x000fe2000f8e00ff */
[----:B------:R-:W-:-:S04]  /*1c20*/  MOV R7, 0x400 ;  /* 0x0000040000077802 */ /* 0x000fc80000000f00 */
[----:B------:R-:W-:Y:S01]  /*1c30*/  IADD3 R3, -R3, UR40, RZ ;  /* 0x0000002803037c10 */ /* 0x000fe2000fffe1ff */
[----:B------:R-:W-:-:S06]  /*1c40*/  VIADD R0, R7, 0x210 ;  /* 0x0000021007007836 */ /* 0x000fcc0000000000 */
[----:B------:R-:W-:Y:S01]  /*1c50*/  @P0 IMAD.MOV.U32 R81, RZ, RZ, -0x800001 ;  /* 0xff7fffffff510424 */ /* 0x000fe200078e00ff */
[----:B---3--:R-:W-:Y:S01]  /*1c60*/  LEA R0, R9, R0, 0x18 ;  /* 0x0000000009007211 */ /* 0x008fe200078ec0ff */
        /* <DEDUP_REMOVED lines=8> */
[----:B------:R-:W-:Y:S01]  /*1cf0*/  UIADD3 UR4, -UR39, UR40, URZ ;  /* 0x0000002827047290 */ /* 0x000fe2000fffe13f */
[----:B------:R-:W-:-:S03]  /*1d00*/  ULDC UR6, c[0x0][0x2d0] ;  /* 0x0000b40000067ab9 */ /* 0x000fc60000000800 */
[----:B------:R-:W-:-:S04]  /*1d10*/  UIMAD UR5, UR45, UR6, UR4 ;  /* 0x000000062d0572a4 */ /* 0x000fc8000f8e0204 */
[----:B------:R-:W-:-:S03]  /*1d20*/  UIMAD UR6, UR5, UR6, UR4 ;  /* 0x00000006050672a4 */ /* 0x000fc6000f8e0204 */
[----:B------:R-:W-:Y:S02]  /*1d30*/  ULDC.64 UR4, c[0x0][0x2c8] ;  /* 0x0000b20000047ab9 */ /* 0x000fe40000000a00 */
[----:B------:R-:W-:-:S06]  /*1d40*/  UIMAD.WIDE UR4, UR6, 0x4, UR4 ;  /* 0x00000004060478a5 */ /* 0x000fcc000f8e0204 */
[----:B------:R-:W-:Y:S02]  /*1d50*/  IMAD.U32 R4, RZ, RZ, UR4 ;  /* 0x00000004ff047e24 */ /* 0x000fe4000f8e00ff */
[----:B------:R-:W-:-:S05]  /*1d60*/  IMAD.U32 R5, RZ, RZ, UR5 ;  /* 0x00000005ff057e24 */ /* 0x000fca000f8e00ff */
[----:B------:R-:W3:Y:S02]  /*1d70*/  LDG.E R4, desc[UR36][R4.64] ;  /* 0x0000002404047981 */ /* 0x000ee4000c1e1900 */
[----:B---3--:R-:W-:-:S07]  /*1d80*/  FADD.FTZ R81, R81, R4 ;  /* 0x0000000451517221 */ /* 0x008fce0000010000 */
.L_x_2960:
[----:B------:R3:W-:Y:S02]  /*1d90*/  STS [R6], R81 ;  /* 0x0000005106007388 */ /* 0x0007e40000000800 */
.L_x_2959:
[----:B------:R-:W-:Y:S05]  /*1da0*/  WARPSYNC.ALL ;  /* 0x0000000000007948 */ /* 0x000fea0003800000 */
[----:B------:R-:W-:Y:S01]  /*1db0*/  VIADD R4, R3, 0x7 ;  /* 0x0000000703047836 */ /* 0x000fe20000000000 */
[----:B------:R-:W4:Y:S01]  /*1dc0*/  LDC.64 R10, c[0x0][0x280] ;  /* 0x0000a000ff0a7b82 */ /* 0x000f220000000a00 */
[----:B------:R-:W-:Y:S01]  /*1dd0*/  SHF.R.S32.HI R3, RZ, 0x1f, R16 ;  /* 0x0000001fff037819 */ /* 0x000fe20000011410 */
[----:B------:R-:W-:Y:S01]  /*1de0*/  ULDC UR13, c[0x0][0x284] ;  /* 0x0000a100000d7ab9 */ /* 0x000fe20000000800 */
[----:B------:R-:W-:Y:S01]  /*1df0*/  ULDC UR12, c[0x0][0x2a0] ;  /* 0x0000a800000c7ab9 */ /* 0x000fe20000000800 */
[----:B------:R-:W-:Y:S01]  /*1e00*/  SHF.R.S32.HI R5, RZ, 0x1f, R4 ;  /* 0x0000001fff057819 */ /* 0x000fe20000011404 */
[----:B------:R-:W-:Y:S01]  /*1e10*/  ULDC.64 UR16, c[0x0][0x2d8] ;  /* 0x0000b60000107ab9 */ /* 0x000fe20000000a00 */
[----:B------:R-:W-:Y:S01]  /*1e20*/  LEA.HI R3, R3, R16, RZ, 0x2 ;  /* 0x0000001003037211 */ /* 0x000fe200078f10ff */
[----:B------:R-:W-:Y:S01]  /*1e30*/  ULDC.64 UR8, c[0x0][0x258] ;  /* 0x0000960000087ab9 */ /* 0x000fe20000000a00 */
[----:B------:R-:W-:Y:S01]  /*1e40*/  LEA.HI R5, R5, R4, RZ, 0x3 ;  /* 0x0000000405057211 */ /* 0x000fe200078f18ff */
[----:B------:R-:W-:Y:S01]  /*1e50*/  ULDC.64 UR6, c[0x0][0x2b0] ;  /* 0x0000ac0000067ab9 */ /* 0x000fe20000000a00 */
[----:B------:R-:W-:Y:S01]  /*1e60*/  LEA.HI.SX32 R79, R3, UR43, 0x1e ;  /* 0x0000002b034f7c11 */ /* 0x000fe2000f8ff2ff */
[----:B------:R-:W-:Y:S01]  /*1e70*/  ULDC.64 UR14, c[0x0][0x2c8] ;  /* 0x0000b200000e7ab9 */ /* 0x000fe20000000a00 */
[----:B------:R-:W-:Y:S01]  /*1e80*/  LOP3.LUT R5, R5, 0xfffffff8, RZ, 0xc0, !PT ;  /* 0xfffffff805057812 */ /* 0x000fe200078ec0ff */
[----:B------:R-:W-:Y:S01]  /*1e90*/  ULDC.64 UR10, c[0x0][0x2d8] ;  /* 0x0000b600000a7ab9 */ /* 0x000fe20000000a00 */
[----:B------:R-:W-:Y:S03]  /*1ea0*/  BSSY B0, `(.L_x_2961) ;  /* 0x0000294000007945 */ /* 0x000fe60003800000 */
[----:B---3--:R-:W-:Y:S01]  /*1eb0*/  VIADD R6, R5, UR43 ;  /* 0x0000002b05067c36 */ /* 0x008fe20008000000 */
[----:B------:R-:W-:Y:S04]  /*1ec0*/  BAR.SYNC.DEFER_BLOCKING 0x0 ;  /* 0x0000000000007b1d */ /* 0x000fe80000010000 */
[----:B------:R-:W-:Y:S01]  /*1ed0*/  ISETP.GE.AND P0, PT, R79, R6, PT ;  /* 0x000000064f00720c */ /* 0x000fe20003f06270 */
[----:B----4-:R-:W-:-:S04]  /*1ee0*/  IMAD R4, R19, R10, UR45 ;  /* 0x0000002d13047e24 */ /* 0x010fc8000f8e020a */
[----:B------:R-:W-:-:S08]  /*1ef0*/  IMAD R4, R4, 0x50, RZ ;  /* 0x0000005004047824 */ /* 0x000fd000078e02ff */
[----:B------:R-:W-:Y:S05]  /*1f00*/  @P0 BRA `(.L_x_2962) ;  /* 0x0000002800340947 */ /* 0x000fea0003800000 */
[----:B------:R-:W-:Y:S01]  /*1f10*/  LOP3.LUT R3, R3, 0xfffffffc, RZ, 0xc0, !PT ;  /* 0xfffffffc03037812 */ /* 0x000fe200078ec0ff */
[----:B------:R-:W3:Y:S01]  /*1f20*/  LDC R18, c[0x0][0x2c0] ;  /* 0x0000b000ff127b82 */ /* 0x000ee20000000800 */
[----:B------:R-:W-:Y:S01]  /*1f30*/  IADD3 R6, R7, 0x10, RZ ;  /* 0x0000001007067810 */ /* 0x000fe20007ffe0ff */
[----:B------:R-:W-:Y:S01]  /*1f40*/  ULDC UR4, c[0x0][0x2d0] ;  /* 0x0000b40000047ab9 */ /* 0x000fe20000000800 */
[----:B0-----:R-:W-:Y:S01]  /*1f50*/  IMAD.U32 R14, RZ, RZ, UR45 ;  /* 0x0000002dff0e7e24 */ /* 0x001fe2000f8e00ff */
[----:B------:R-:W-:Y:S01]  /*1f60*/  IABS R17, R11 ;  /* 0x0000000b00117213 */ /* 0x000fe20000000000 */
[----:B------:R-:W-:Y:S01]  /*1f70*/  IMAD.IADD R10, R16, 0x1, -R3 ;  /* 0x00000001100a7824 */ /* 0x000fe200078e0a03 */
[----:B------:R-:W-:Y:S01]  /*1f80*/  LEA R9, R9, R6, 0x18 ;  /* 0x0000000609097211 */ /* 0x000fe200078ec0ff */
[----:B------:R-:W-:-:S04]  /*1f90*/  IMAD R16, R11, 0x50, RZ ;  /* 0x000000500b107824 */ /* 0x000fc800078e02ff */
[----:B------:R-:W-:Y:S02]  /*1fa0*/  IMAD R12, R10, 0x4, R9 ;  /* 0x000000040a0c7824 */ /* 0x000fe400078e0209 */
[----:B------:R-:W-:Y:S01]  /*1fb0*/  IMAD.U32 R9, RZ, RZ, UR4 ;  /* 0x00000004ff097e24 */ /* 0x000fe2000f8e00ff */
[----:B------:R-:W-:Y:S01]  /*1fc0*/  ULDC UR4, c[0x0][0x298] ;  /* 0x0000a60000047ab9 */ /* 0x000fe20000000800 */
[----:B------:R-:W-:Y:S01]  /*1fd0*/  IMAD R10, R4, R11, R10 ;  /* 0x0000000b040a7224 */ /* 0x000fe200078e020a */
[----:B------:R0:W4:Y:S01]  /*1fe0*/  LDS R80, [R12] ;  /* 0x000000000c507984 */ /* 0x0001220000000800 */
[----:B------:R-:W-:-:S03]  /*1ff0*/  IMAD R9, R9, R14, UR40 ;  /* 0x0000002809097e24 */ /* 0x000fc6000f8e020e */
[----:B------:R0:W0:Y:S04]  /*2000*/  LDS R78, [R12+0x10] ;  /* 0x000010000c4e7984 */ /* 0x0000280000000800 */
[----:B------:R0:W0:Y:S01]  /*2010*/  LDS R77, [R12+0x20] ;  /* 0x000020000c4d7984 */ /* 0x0000220000000800 */
[----:B---3--:R-:W-:-:S03]  /*2020*/  IADD3 R18, R18, UR4, RZ ;  /* 0x0000000412127c10 */ /* 0x008fc6000fffe0ff */
        /* <DEDUP_REMOVED lines=28> */
[----:B----4-:R3:W0:Y:S02]  /*21f0*/  LDS R8, [R12+0x1f0] ;  /* 0x0001f0000c087984 */ /* 0x0106240000000800 */
.L_x_2966:
[----:B-1----:R-:W4:Y:S01]  /*2200*/  I2F.RP R11, R17 ;  /* 0x00000011000b7306 */ /* 0x002f220000209400 */
[----:B------:R-:W5:Y:S01]  /*2210*/  LDC R14, c[0x0][0x284] ;  /* 0x0000a100ff0e7b82 */ /* 0x000f620000000800 */
[----:B------:R-:W-:Y:S01]  /*2220*/  IABS R50, R79 ;  /* 0x0000004f00327213 */ /* 0x000fe20000000000 */
[----:B------:R-:W-:Y:S01]  /*2230*/  USHF.R.S32.HI UR4, URZ, 0x1f, UR44 ;  /* 0x0000001f3f047899 */ /* 0x000fe2000801142c */
[----:B------:R-:W-:-:S04]  /*2240*/  ISETP.GE.AND P1, PT, R79, RZ, PT ;  /* 0x000000ff4f00720c */ /* 0x000fc80003f26270 */
[----:B----4-:R-:W4:Y:S01]  /*2250*/  MUFU.RCP R11, R11 ;  /* 0x0000000b000b7308 */ /* 0x010f220000001000 */
[----:B-----5:R-:W-:Y:S01]  /*2260*/  ISETP.NE.AND P2, PT, R14, RZ, PT ;  /* 0x000000ff0e00720c */ /* 0x020fe20003f45270 */
[----:B0---4-:R-:W-:-:S06]  /*2270*/  VIADD R13, R11, 0xffffffe ;  /* 0x0ffffffe0b0d7836 */ /* 0x011fcc0000000000 */
[----:B------:R-:W0:Y:S02]  /*2280*/  F2I.FTZ.U32.TRUNC.NTZ R13, R13 ;  /* 0x0000000d000d7305 */ /* 0x000e24000021f000 */
[----:B0--3--:R-:W-:-:S04]  /*2290*/  IMAD.MOV R12, RZ, RZ, -R13 ;  /* 0x000000ffff0c7224 */ /* 0x009fc800078e0a0d */
[----:B------:R-:W-:Y:S02]  /*22a0*/  IMAD R15, R12, R17, RZ ;  /* 0x000000110c0f7224 */ /* 0x000fe400078e02ff */
[----:B------:R-:W-:-:S04]  /*22b0*/  IMAD.MOV.U32 R12, RZ, RZ, RZ ;  /* 0x000000ffff0c7224 */ /* 0x000fc800078e00ff */
[----:B------:R-:W-:Y:S01]  /*22c0*/  IMAD.HI.U32 R15, R13, R15, R12 ;  /* 0x0000000f0d0f7227 */ /* 0x000fe200078e000c */
[----:B------:R-:W-:-:S03]  /*22d0*/  IABS R13, R14 ;  /* 0x0000000e000d7213 */ /* 0x000fc60000000000 */
[----:B------:R-:W-:-:S04]  /*22e0*/  IMAD.MOV.U32 R12, RZ, RZ, R50 ;  /* 0x000000ffff0c7224 */ /* 0x000fc800078e0032 */
[----:B------:R-:W-:-:S05]  /*22f0*/  IMAD.HI.U32 R11, R15, R12, RZ ;  /* 0x0000000c0f0b7227 */ /* 0x000fca00078e00ff */
[----:B------:R-:W-:-:S05]  /*2300*/  IADD3 R11, -R11, RZ, RZ ;  /* 0x000000ff0b0b7210 */ /* 0x000fca0007ffe1ff */
[----:B------:R-:W-:-:S05]  /*2310*/  IMAD R12, R13, R11, R12 ;  /* 0x0000000b0d0c7224 */ /* 0x000fca00078e020c */
[----:B------:R-:W-:-:S13]  /*2320*/  ISETP.GT.U32.AND P0, PT, R17, R12, PT ;  /* 0x0000000c1100720c */ /* 0x000fda0003f04070 */
[----:B------:R-:W-:-:S05]  /*2330*/  @!P0 IMAD.IADD R12, R12, 0x1, -R13 ;  /* 0x000000010c0c8824 */ /* 0x000fca00078e0a0d */
[----:B------:R-:W-:-:S13]  /*2340*/  ISETP.GT.U32.AND P0, PT, R17, R12, PT ;  /* 0x0000000c1100720c */ /* 0x000fda0003f04070 */
[----:B------:R-:W-:Y:S01]  /*2350*/  @!P0 IMAD.IADD R12, R12, 0x1, -R13 ;  /* 0x000000010c0c8824 */ /* 0x000fe200078e0a0d */
[----:B------:R-:W-:-:S03]  /*2360*/  ISETP.GE.AND P0, PT, R79, UR40, PT ;  /* 0x000000284f007c0c */ /* 0x000fc6000bf06270 */
[----:B------:R-:W-:Y:S01]  /*2370*/  @!P1 IMAD.MOV R12, RZ, RZ, -R12 ;  /* 0x000000ffff0c9224 */ /* 0x000fe200078e0a0c */
[----:B------:R-:W-:-:S04]  /*2380*/  @!P2 LOP3.LUT R12, RZ, R14, RZ, 0x33, !PT ;  /* 0x0000000eff0ca212 */ /* 0x000fc800078e33ff */
[C---:B------:R-:W-:Y:S01]  /*2390*/  IADD3 R13, P1, R12.reuse, UR44, RZ ;  /* 0x0000002c0c0d7c10 */ /* 0x040fe2000ff3e0ff */
[----:B------:R-:W-:-:S03]  /*23a0*/  VIADD R15, R12, UR13 ;  /* 0x0000000d0c0f7c36 */ /* 0x000fc60008000000 */
[----:B------:R-:W-:Y:S02]  /*23b0*/  LEA.HI.X.SX32 R14, R12, UR4, 0x1, P1 ;  /* 0x000000040c0e7c11 */ /* 0x000fe400088f0eff */
[----:B------:R-:W-:Y:S02]  /*23c0*/  SHF.L.U32 R11, R15, 0x2, RZ ;  /* 0x000000020f0b7819 */ /* 0x000fe400000006ff */
[----:B------:R-:W-:Y:S02]  /*23d0*/  LEA R50, P1, R13, UR8, 0x2 ;  /* 0x000000080d327c11 */ /* 0x000fe4000f8210ff */
[----:B------:R-:W-:Y:S02]  /*23e0*/  ISETP.GE.OR P5, PT, R11, R16, P0 ;  /* 0x000000100b00720c */ /* 0x000fe400007a6670 */
[----:B------:R-:W-:-:S11]  /*23f0*/  LEA.HI.X R51, R13, UR9, R14, 0x2, P1 ;  /* 0x000000090d337c11 */ /* 0x000fd600088f140e */
[----:B------:R-:W3:Y:S01]  /*2400*/  @!P5 LDG.E R82, desc[UR36][R50.64] ;  /* 0x000000243252d981 */ /* 0x000ee2000c1e1900 */
[----:B------:R-:W-:Y:S01]  /*2410*/  VIADD R13, R15, UR13 ;  /* 0x0000000d0f0d7c36 */ /* 0x000fe20008000000 */
[----:B------:R-:W3:Y:S03]  /*2420*/  @!P5 LDC R83, c[0x0][0x288] ;  /* 0x0000a200ff53db82 */ /* 0x000ee60000000800 */
[----:B------:R-:W-:-:S05]  /*2430*/  IMAD.SHL.U32 R91, R13, 0x4, RZ ;  /* 0x000000040d5b7824 */ /* 0x000fca00078e00ff */
[----:B------:R-:W-:-:S13]  /*2440*/  ISETP.GE.OR P2, PT, R91, R16, P0 ;  /* 0x000000105b00720c */ /* 0x000fda0000746670 */
[----:B------:R-:W4:Y:S01]  /*2450*/  @!P2 LDG.E R88, desc[UR36][R50.64] ;  /* 0x000000243258a981 */ /* 0x000f22000c1e1900 */
[----:B------:R-:W-:-:S04]  /*2460*/  VIADD R13, R13, UR13 ;  /* 0x0000000d0d0d7c36 */ /* 0x000fc80008000000 */
[----:B------:R-:W-:-:S05]  /*2470*/  IMAD.SHL.U32 R13, R13, 0x4, RZ ;  /* 0x000000040d0d7824 */ /* 0x000fca00078e00ff */
[----:B------:R-:W-:-:S13]  /*2480*/  ISETP.GE.OR P3, PT, R13, R16, P0 ;  /* 0x000000100d00720c */ /* 0x000fda0000766670 */
[----:B------:R-:W5:Y:S01]  /*2490*/  @!P3 LDG.E R87, desc[UR36][R50.64] ;  /* 0x000000243257b981 */ /* 0x000f62000c1e1900 */
[----:B------:R-:W-:-:S05]  /*24a0*/  MOV R15, UR13 ;  /* 0x0000000d000f7c02 */ /* 0x000fca0008000f00 */
[----:B------:R-:W-:Y:S02]  /*24b0*/  IMAD R90, R15, 0x4, R12 ;  /* 0x000000040f5a7824 */ /* 0x000fe400078e020c */
[----:B------:R-:W0:Y:S02]  /*24c0*/  @!P5 LDC.64 R14, c[0x0][0x248] ;  /* 0x00009200ff0edb82 */ /* 0x000e240000000a00 */
[----:B------:R-:W-:-:S05]  /*24d0*/  IMAD.SHL.U32 R89, R90, 0x4, RZ ;  /* 0x000000045a597824 */ /* 0x000fca00078e00ff */
[----:B------:R-:W-:-:S13]  /*24e0*/  ISETP.GE.OR P6, PT, R89, R16, P0 ;  /* 0x000000105900720c */ /* 0x000fda00007c6670 */
[----:B------:R-:W2:Y:S01]  /*24f0*/  @!P6 LDG.E R86, desc[UR36][R50.64] ;  /* 0x000000243256e981 */ /* 0x000ea2000c1e1900 */
[----:B------:R-:W-:-:S05]  /*2500*/  VIADD R90, R90, UR13 ;  /* 0x0000000d5a5a7c36 */ /* 0x000fca0008000000 */
[----:B------:R-:W-:-:S04]  /*2510*/  SHF.L.U32 R85, R90, 0x2, RZ ;  /* 0x000000025a557819 */ /* 0x000fc800000006ff */
[----:B------:R-:W-:Y:S01]  /*2520*/  ISETP.GE.OR P4, PT, R85, R16, P0 ;  /* 0x000000105500720c */ /* 0x000fe20000786670 */
[----:B------:R-:W-:Y:S02]  /*2530*/  VIADD R90, R90, UR13 ;  /* 0x0000000d5a5a7c36 */ /* 0x000fe40008000000 */
[----:B---3--:R-:W-:-:S04]  /*2540*/  @!P5 IMAD R82, R82, R83, RZ ;  /* 0x000000535252d224 */ /* 0x008fc800078e02ff */
[----:B------:R-:W-:-:S04]  /*2550*/  @!P5 IMAD R82, R82, 0x50, RZ ;  /* 0x000000505252d824 */ /* 0x000fc800078e02ff */
[----:B------:R-:W-:Y:S01]  /*2560*/  @!P5 IMAD R82, R82, UR13, R11 ;  /* 0x0000000d5252dc24 */ /* 0x000fe2000f8e020b */
[----:B------:R-:W-:-:S04]  /*2570*/  SHF.R.S32.HI R11, RZ, 0x1f, R10 ;  /* 0x0000001fff0b7819 */ /* 0x000fc8000001140a */
[----:B------:R-:W-:-:S04]  /*2580*/  @!P5 IADD3 R83, P1, R10, R82, RZ ;  /* 0x000000520a53d210 */ /* 0x000fc80007f3e0ff */
[----:B------:R-:W-:Y:S02]  /*2590*/  @!P5 LEA.HI.X.SX32 R84, R82, R11, 0x1, P1 ;  /* 0x0000000b5254d211 */ /* 0x000fe400008f0eff */
[----:B0-----:R-:W-:-:S04]  /*25a0*/  @!P5 LEA R82, P1, R83, R14, 0x2 ;  /* 0x0000000e5352d211 */ /* 0x001fc800078210ff */
[----:B------:R-:W-:Y:S02]  /*25b0*/  @!P5 LEA.HI.X R83, R83, R15, R84, 0x2, P1 ;  /* 0x0000000f5353d211 */ /* 0x000fe400008f1454 */
[----:B------:R-:W4:Y:S01]  /*25c0*/  @!P2 LDC R15, c[0x0][0x288] ;  /* 0x0000a200ff0fab82 */ /* 0x000f220000000800 */
[----:B------:R-:W3:Y:S01]  /*25d0*/  @!P4 LDG.E R84, desc[UR36][R50.64] ;  /* 0x000000243254c981 */ /* 0x000ee2000c1e1900 */
[----:B------:R-:W-:-:S04]  /*25e0*/  ISETP.GE.AND P1, PT, R79, UR40, PT ;  /* 0x000000284f007c0c */ /* 0x000fc8000bf26270 */
[----:B------:R-:W-:-:S06]  /*25f0*/  FSEL R19, R19, RZ, P1 ;  /* 0x000000ff13137208 */ /* 0x000fcc0000800000 */
[----:B------:R0:W3:Y:S01]  /*2600*/  @!P5 LDG.E R19, desc[UR36][R82.64] ;  /* 0x000000245213d981 */ /* 0x0000e2000c1e1900 */
[----:B----4-:R-:W-:Y:S02]  /*2610*/  @!P2 IMAD R88, R88, R15, RZ ;  /* 0x0000000f5858a224 */ /* 0x010fe400078e02ff */
[----:B------:R-:W4:Y:S02]  /*2620*/  @!P2 LDC.64 R14, c[0x0][0x248] ;  /* 0x00009200ff0eab82 */ /* 0x000f240000000a00 */
[----:B------:R-:W-:-:S04]  /*2630*/  @!P2 IMAD R88, R88, 0x50, RZ ;  /* 0x000000505858a824 */ /* 0x000fc800078e02ff */
[----:B------:R-:W-:-:S05]  /*2640*/  @!P2 IMAD R91, R88, UR13, R91 ;  /* 0x0000000d585bac24 */ /* 0x000fca000f8e025b */
[----:B------:R-:W-:Y:S01]  /*2650*/  @!P2 IADD3 R88, P5, R10, R91, RZ ;  /* 0x0000005b0a58a210 */ /* 0x000fe20007fbe0ff */
[----:B0-----:R-:W-:-:S03]  /*2660*/  IMAD.SHL.U32 R83, R90, 0x4, RZ ;  /* 0x000000045a537824 */ /* 0x001fc600078e00ff */
[----:B------:R-:W-:Y:S02]  /*2670*/  @!P2 LEA.HI.X.SX32 R91, R91, R11, 0x1, P5 ;  /* 0x0000000b5b5ba211 */ /* 0x000fe400028f0eff */
[C---:B----4-:R-:W-:Y:S02]  /*2680*/  @!P2 LEA R92, P5, R88.reuse, R14, 0x2 ;  /* 0x0000000e585ca211 */ /* 0x050fe400078a10ff */
[----:B------:R-:W5:Y:S02]  /*2690*/  @!P3 LDC R14, c[0x0][0x288] ;  /* 0x0000a200ff0ebb82 */ /* 0x000f640000000800 */
[----:B------:R-:W-:Y:S02]  /*26a0*/  @!P2 LEA.HI.X R93, R88, R15, R91, 0x2, P5 ;  /* 0x0000000f585da211 */ /* 0x000fe400028f145b */
[----:B------:R-:W-:-:S13]  /*26b0*/  ISETP.GE.OR P5, PT, R83, R16, P0 ;  /* 0x000000105300720c */ /* 0x000fda00007a6670 */
[----:B------:R-:W4:Y:S01]  /*26c0*/  @!P5 LDG.E R82, desc[UR36][R50.64] ;  /* 0x000000243252d981 */ /* 0x000f22000c1e1900 */
[----:B-----5:R-:W-:-:S04]  /*26d0*/  @!P3 IMAD R14, R87, R14, RZ ;  /* 0x0000000e570eb224 */ /* 0x020fc800078e02ff */
[----:B------:R-:W-:-:S04]  /*26e0*/  @!P3 IMAD R14, R14, 0x50, RZ ;  /* 0x000000500e0eb824 */ /* 0x000fc800078e02ff */
[----:B------:R-:W-:Y:S02]  /*26f0*/  @!P3 IMAD R13, R14, UR13, R13 ;  /* 0x0000000d0e0dbc24 */ /* 0x000fe4000f8e020d */
[----:B------:R-:W0:Y:S01]  /*2700*/  @!P3 LDC.64 R14, c[0x0][0x248] ;  /* 0x00009200ff0ebb82 */ /* 0x000e220000000a00 */
[----:B------:R-:W-:-:S06]  /*2710*/  FSEL R20, R20, RZ, P1 ;  /* 0x000000ff14147208 */ /* 0x000fcc0000800000 */
[----:B------:R5:W4:Y:S01]  /*2720*/  @!P2 LDG.E R20, desc[UR36][R92.64] ;  /* 0x000000245c14a981 */ /* 0x000b22000c1e1900 */
[----:B------:R-:W-:-:S04]  /*2730*/  @!P3 IADD3 R87, P2, R10, R13, RZ ;  /* 0x0000000d0a57b210 */ /* 0x000fc80007f5e0ff */
[----:B------:R-:W-:Y:S01]  /*2740*/  @!P3 LEA.HI.X.SX32 R88, R13, R11, 0x1, P2 ;  /* 0x0000000b0d58b211 */ /* 0x000fe200010f0eff */
[----:B------:R-:W-:Y:S01]  /*2750*/  IMAD.U32 R13, RZ, RZ, UR13 ;  /* 0x0000000dff0d7e24 */ /* 0x000fe2000f8e00ff */
[----:B0-----:R-:W-:-:S04]  /*2760*/  @!P3 LEA R90, P2, R87, R14, 0x2 ;  /* 0x0000000e575ab211 */ /* 0x001fc800078410ff */
[----:B------:R-:W-:Y:S01]  /*2770*/  @!P3 LEA.HI.X R91, R87, R15, R88, 0x2, P2 ;  /* 0x0000000f575bb211 */ /* 0x000fe200010f1458 */
[----:B------:R-:W-:Y:S01]  /*2780*/  IMAD R88, R13, 0x7, R12 ;  /* 0x000000070d587824 */ /* 0x000fe200078e020c */
[----:B------:R-:W2:Y:S04]  /*2790*/  @!P6 LDC R15, c[0x0][0x288] ;  /* 0x0000a200ff0feb82 */ /* 0x000ea80000000800 */
[----:B------:R-:W-:-:S04]  /*27a0*/  SHF.L.U32 R13, R88, 0x2, RZ ;  /* 0x00000002580d7819 */ /* 0x000fc800000006ff */
[----:B------:R-:W-:-:S13]  /*27b0*/  ISETP.GE.OR P2, PT, R13, R16, P0 ;  /* 0x000000100d00720c */ /* 0x000fda0000746670 */
[----:B------:R-:W4:Y:S01]  /*27c0*/  @!P2 LDG.E R87, desc[UR36][R50.64] ;  /* 0x000000243257a981 */ /* 0x000f22000c1e1900 */
[----:B--2---:R-:W-:Y:S02]  /*27d0*/  @!P6 IMAD R86, R86, R15, RZ ;  /* 0x0000000f5656e224 */ /* 0x004fe400078e02ff */
[----:B------:R-:W5:Y:S02]  /*27e0*/  @!P6 LDC.64 R14, c[0x0][0x248] ;  /* 0x00009200ff0eeb82 */ /* 0x000f640000000a00 */
[----:B------:R-:W-:Y:S01]  /*27f0*/  @!P6 IMAD R86, R86, 0x50, RZ ;  /* 0x000000505656e824 */ /* 0x000fe200078e02ff */
[----:B------:R-:W-:-:S03]  /*2800*/  FSEL R21, R21, RZ, P1 ;  /* 0x000000ff15157208 */ /* 0x000fc60000800000 */
[----:B------:R-:W-:-:S03]  /*2810*/  @!P6 IMAD R89, R86, UR13, R89 ;  /* 0x0000000d5659ec24 */ /* 0x000fc6000f8e0259 */
[----:B------:R-:W2:Y:S02]  /*2820*/  @!P3 LDG.E R21, desc[UR36][R90.64] ;  /* 0x000000245a15b981 */ /* 0x000ea4000c1e1900 */
[----:B------:R-:W-:-:S04]  /*2830*/  @!P6 IADD3 R86, P3, R10, R89, RZ ;  /* 0x000000590a56e210 */ /* 0x000fc80007f7e0ff */
[----:B------:R-:W-:Y:S01]  /*2840*/  @!P6 LEA.HI.X.SX32 R89, R89, R11, 0x1, P3 ;  /* 0x0000000b5959e211 */ /* 0x000fe200018f0eff */
[----:B------:R-:W-:Y:S01]  /*2850*/  VIADD R88, R88, UR13 ;  /* 0x0000000d58587c36 */ /* 0x000fe20008000000 */
[----:B-----5:R-:W-:-:S04]  /*2860*/  @!P6 LEA R92, P3, R86, R14, 0x2 ;  /* 0x0000000e565ce211 */ /* 0x020fc800078610ff */
[----:B------:R-:W-:Y:S02]  /*2870*/  @!P6 LEA.HI.X R93, R86, R15, R89, 0x2, P3 ;  /* 0x0000000f565de211 */ /* 0x000fe400018f1459 */
[----:B------:R-:W3:Y:S01]  /*2880*/  @!P4 LDC R15, c[0x0][0x288] ;  /* 0x0000a200ff0fcb82 */ /* 0x000ee20000000800 */
[----:B------:R-:W-:-:S05]  /*2890*/  IMAD.SHL.U32 R89, R88, 0x4, RZ ;  /* 0x0000000458597824 */ /* 0x000fca00078e00ff */
[----:B------:R-:W-:-:S13]  /*28a0*/  ISETP.GE.OR P3, PT, R89, R16, P0 ;  /* 0x000000105900720c */ /* 0x000fda0000766670 */
[----:B------:R-:W5:Y:S01]  /*28b0*/  @!P3 LDG.E R86, desc[UR36][R50.64] ;  /* 0x000000243256b981 */ /* 0x000f62000c1e1900 */
[----:B------:R-:W-:-:S06]  /*28c0*/  FSEL R22, R22, RZ, P1 ;  /* 0x000000ff16167208 */ /* 0x000fcc0000800000 */
[----:B------:R0:W2:Y:S01]  /*28d0*/  @!P6 LDG.E R22, desc[UR36][R92.64] ;  /* 0x000000245c16e981 */ /* 0x0000a2000c1e1900 */
[----:B------:R-:W-:Y:S01]  /*28e0*/  FSEL R23, R23, RZ, P1 ;  /* 0x000000ff17177208 */ /* 0x000fe20000800000 */
[----:B0-----:R-:W0:Y:S01]  /*28f0*/  @!P2 LDC R92, c[0x0][0x288] ;  /* 0x0000a200ff5cab82 */ /* 0x001e220000000800 */
[----:B---3--:R-:W-:-:S07]  /*2900*/  @!P4 IMAD R84, R84, R15, RZ ;  /* 0x0000000f5454c224 */ /* 0x008fce00078e02ff */
[----:B------:R-:W3:Y:S01]  /*2910*/  @!P4 LDC.64 R14, c[0x0][0x248] ;  /* 0x00009200ff0ecb82 */ /* 0x000ee20000000a00 */
[----:B------:R-:W-:-:S04]  /*2920*/  @!P4 IMAD R84, R84, 0x50, RZ ;  /* 0x000000505454c824 */ /* 0x000fc800078e02ff */
[----:B------:R-:W-:-:S05]  /*2930*/  @!P4 IMAD R85, R84, UR13, R85 ;  /* 0x0000000d5455cc24 */ /* 0x000fca000f8e0255 */
[----:B------:R-:W-:-:S04]  /*2940*/  @!P4 IADD3 R84, P6, R10, R85, RZ ;  /* 0x000000550a54c210 */ /* 0x000fc80007fde0ff */
[----:B------:R-:W-:Y:S02]  /*2950*/  @!P4 LEA.HI.X.SX32 R85, R85, R11, 0x1, P6 ;  /* 0x0000000b5555c211 */ /* 0x000fe400030f0eff */
[----:B---3--:R-:W-:-:S04]  /*2960*/  @!P4 LEA R90, P6, R84, R14, 0x2 ;  /* 0x0000000e545ac211 */ /* 0x008fc800078c10ff */
[----:B------:R-:W-:Y:S02]  /*2970*/  @!P4 LEA.HI.X R91, R84, R15, R85, 0x2, P6 ;  /* 0x0000000f545bc211 */ /* 0x000fe400030f1455 */
[----:B------:R-:W4:Y:S01]  /*2980*/  @!P5 LDC R15, c[0x0][0x288] ;  /* 0x0000a200ff0fdb82 */ /* 0x000f220000000800 */
[----:B------:R-:W-:Y:S02]  /*2990*/  VIADD R85, R88, UR13 ;  /* 0x0000000d58557c36 */ /* 0x000fe40008000000 */
[----:B------:R-:W3:Y:S03]  /*29a0*/  @!P4 LDG.E R23, desc[UR36][R90.64] ;  /* 0x000000245a17c981 */ /* 0x000ee6000c1e1900 */
[----:B------:R-:W-:-:S04]  /*29b0*/  SHF.L.U32 R85, R85, 0x2, RZ ;  /* 0x0000000255557819 */ /* 0x000fc800000006ff */
[----:B------:R-:W-:-:S13]  /*29c0*/  ISETP.GE.OR P6, PT, R85, R16, P0 ;  /* 0x000000105500720c */ /* 0x000fda00007c6670 */
[----:B------:R-:W2:Y:S01]  /*29d0*/  @!P6 LDG.E R84, desc[UR36][R50.64] ;  /* 0x000000243254e981 */ /* 0x000ea2000c1e1900 */
[----:B----4-:R-:W-:-:S04]  /*29e0*/  @!P5 IMAD R15, R82, R15, RZ ;  /* 0x0000000f520fd224 */ /* 0x010fc800078e02ff */
[----:B------:R-:W-:-:S04]  /*29f0*/  @!P5 IMAD R14, R15, 0x50, RZ ;  /* 0x000000500f0ed824 */ /* 0x000fc800078e02ff */
[----:B------:R-:W-:Y:S02]  /*2a00*/  @!P5 IMAD R83, R14, UR13, R83 ;  /* 0x0000000d0e53dc24 */ /* 0x000fe4000f8e0253 */
[----:B------:R-:W4:Y:S03]  /*2a10*/  @!P5 LDC.64 R14, c[0x0][0x248] ;  /* 0x00009200ff0edb82 */ /* 0x000f260000000a00 */
[----:B------:R-:W-:-:S04]  /*2a20*/  @!P5 IADD3 R82, P4, R10, R83, RZ ;  /* 0x000000530a52d210 */ /* 0x000fc80007f9e0ff */
[----:B------:R-:W-:Y:S02]  /*2a30*/  @!P5 LEA.HI.X.SX32 R83, R83, R11, 0x1, P4 ;  /* 0x0000000b5353d211 */ /* 0x000fe400020f0eff */
[----:B----4-:R-:W-:-:S04]  /*2a40*/  @!P5 LEA R14, P4, R82, R14, 0x2 ;  /* 0x0000000e520ed211 */ /* 0x010fc800078810ff */
[----:B------:R-:W-:Y:S01]  /*2a50*/  @!P5 LEA.HI.X R15, R82, R15, R83, 0x2, P4 ;  /* 0x0000000f520fd211 */ /* 0x000fe200020f1453 */
[----:B------:R-:W-:-:S04]  /*2a60*/  IMAD.U32 R83, RZ, RZ, UR13 ;  /* 0x0000000dff537e24 */ /* 0x000fc8000f8e00ff */
[----:B------:R-:W-:-:S04]  /*2a70*/  IMAD R88, R83, 0xa, R12 ;  /* 0x0000000a53587824 */ /* 0x000fc800078e020c */
[----:B------:R-:W-:-:S05]  /*2a80*/  IMAD.SHL.U32 R83, R88, 0x4, RZ ;  /* 0x0000000458537824 */ /* 0x000fca00078e00ff */
[----:B------:R-:W-:-:S13]  /*2a90*/  ISETP.GE.OR P4, PT, R83, R16, P0 ;  /* 0x000000105300720c */ /* 0x000fda0000786670 */
[----:B------:R-:W4:Y:S01]  /*2aa0*/  @!P4 LDG.E R82, desc[UR36][R50.64] ;  /* 0x000000243252c981 */ /* 0x000f22000c1e1900 */
[----:B-1----:R-:W-:-:S06]  /*2ab0*/  FSEL R24, R24, RZ, P1 ;  /* 0x000000ff18187208 */ /* 0x002fcc0000800000 */
[----:B------:R1:W3:Y:S01]  /*2ac0*/  @!P5 LDG.E R24, desc[UR36][R14.64] ;  /* 0x000000240e18d981 */ /* 0x0002e2000c1e1900 */
[----:B0-----:R-:W-:Y:S01]  /*2ad0*/  @!P2 IMAD R87, R87, R92, RZ ;  /* 0x0000005c5757a224 */ /* 0x001fe200078e02ff */
[----:B-1----:R-:W0:Y:S03]  /*2ae0*/  @!P2 LDC.64 R14, c[0x0][0x248] ;  /* 0x00009200ff0eab82 */ /* 0x002e260000000a00 */
[----:B------:R-:W-:-:S04]  /*2af0*/  @!P2 IMAD R90, R87, 0x50, RZ ;  /* 0x00000050575aa824 */ /* 0x000fc800078e02ff */
[----:B------:R-:W-:Y:S02]  /*2b00*/  @!P2 IMAD R13, R90, UR13, R13 ;  /* 0x0000000d5a0dac24 */ /* 0x000fe4000f8e020d */
[----:B------:R-:W-:-:S03]  /*2b10*/  VIADD R88, R88, UR13 ;  /* 0x0000000d58587c36 */ /* 0x000fc60008000000 */
[----:B------:R-:W-:-:S04]  /*2b20*/  @!P2 IADD3 R87, P5, R10, R13, RZ ;  /* 0x0000000d0a57a210 */ /* 0x000fc80007fbe0ff */
[----:B------:R-:W-:Y:S02]  /*2b30*/  @!P2 LEA.HI.X.SX32 R90, R13, R11, 0x1, P5 ;  /* 0x0000000b0d5aa211 */ /* 0x000fe400028f0eff */
[----:B------:R-:W-:Y:S02]  /*2b40*/  SHF.L.U32 R13, R88, 0x2, RZ ;  /* 0x00000002580d7819 */ /* 0x000fe400000006ff */
[----:B0-----:R-:W-:-:S04]  /*2b50*/  @!P2 LEA R92, P5, R87, R14, 0x2 ;  /* 0x0000000e575ca211 */ /* 0x001fc800078a10ff */
[----:B------:R-:W-:Y:S02]  /*2b60*/  @!P2 LEA.HI.X R93, R87, R15, R90, 0x2, P5 ;  /* 0x0000000f575da211 */ /* 0x000fe400028f145a */
[----:B------:R-:W-:Y:S01]  /*2b70*/  ISETP.GE.OR P5, PT, R13, R16, P0 ;  /* 0x000000100d00720c */ /* 0x000fe200007a6670 */
[----:B------:R-:W5:-:S12]  /*2b80*/  @!P3 LDC R15, c[0x0][0x288] ;  /* 0x0000a200ff0fbb82 */ /* 0x000f580000000800 */
[----:B------:R-:W3:Y:S01]  /*2b90*/  @!P5 LDG.E R87, desc[UR36][R50.64] ;  /* 0x000000243257d981 */ /* 0x000ee2000c1e1900 */
[----:B-----5:R-:W-:Y:S02]  /*2ba0*/  @!P3 IMAD R86, R86, R15, RZ ;  /* 0x0000000f5656b224 */ /* 0x020fe400078e02ff */
[----:B------:R-:W0:Y:S02]  /*2bb0*/  @!P3 LDC.64 R14, c[0x0][0x248] ;  /* 0x00009200ff0ebb82 */ /* 0x000e240000000a00 */
[----:B------:R-:W-:Y:S01]  /*2bc0*/  @!P3 IMAD R86, R86, 0x50, RZ ;  /* 0x000000505656b824 */ /* 0x000fe200078e02ff */
[----:B------:R-:W-:-:S03]  /*2bd0*/  FSEL R25, R25, RZ, P1 ;  /* 0x000000ff19197208 */ /* 0x000fc60000800000 */
[----:B------:R-:W-:-:S03]  /*2be0*/  @!P3 IMAD R89, R86, UR13, R89 ;  /* 0x0000000d5659bc24 */ /* 0x000fc6000f8e0259 */
[----:B------:R1:W5:Y:S02]  /*2bf0*/  @!P2 LDG.E R25, desc[UR36][R92.64] ;  /* 0x000000245c19a981 */ /* 0x000364000c1e1900 */
[----:B------:R-:W-:-:S04]  /*2c00*/  @!P3 IADD3 R86, P2, R10, R89, RZ ;  /* 0x000000590a56b210 */ /* 0x000fc80007f5e0ff */
[----:B------:R-:W-:Y:S02]  /*2c10*/  @!P3 LEA.HI.X.SX32 R89, R89, R11, 0x1, P2 ;  /* 0x0000000b5959b211 */ /* 0x000fe400010f0eff */
[----:B------:R-:W-:Y:S01]  /*2c20*/  FSEL R26, R26, RZ, P1 ;  /* 0x000000ff1a1a7208 */ /* 0x000fe20000800000 */
[----:B-1----:R-:W4:Y:S01]  /*2c30*/  @!P4 LDC R93, c[0x0][0x288] ;  /* 0x0000a200ff5dcb82 */ /* 0x002f220000000800 */
[----:B0-----:R-:W-:-:S04]  /*2c40*/  @!P3 LEA R90, P2, R86, R14, 0x2 ;  /* 0x0000000e565ab211 */ /* 0x001fc800078410ff */
[----:B------:R-:W-:Y:S01]  /*2c50*/  @!P3 LEA.HI.X R91, R86, R15, R89, 0x2, P2 ;  /* 0x0000000f565bb211 */ /* 0x000fe200010f1459 */
[----:B------:R-:W-:Y:S02]  /*2c60*/  VIADD R89, R88, UR13 ;  /* 0x0000000d58597c36 */ /* 0x000fe40008000000 */
[----:B------:R-:W2:Y:S02]  /*2c70*/  @!P6 LDC R15, c[0x0][0x288] ;  /* 0x0000a200ff0feb82 */ /* 0x000ea40000000800 */
[----:B------:R-:W-:Y:S01]  /*2c80*/  IMAD.SHL.U32 R89, R89, 0x4, RZ ;  /* 0x0000000459597824 */ /* 0x000fe200078e00ff */
[----:B------:R-:W5:Y:S04]  /*2c90*/  @!P3 LDG.E R26, desc[UR36][R90.64] ;  /* 0x000000245a1ab981 */ /* 0x000f68000c1e1900 */
[----:B------:R-:W-:-:S13]  /*2ca0*/  ISETP.GE.OR P2, PT, R89, R16, P0 ;  /* 0x000000105900720c */ /* 0x000fda0000746670 */
[----:B------:R-:W5:Y:S01]  /*2cb0*/  @!P2 LDG.E R86, desc[UR36][R50.64] ;  /* 0x000000243256a981 */ /* 0x000f62000c1e1900 */
[----:B------:R-:W-:Y:S01]  /*2cc0*/  FSEL R27, R27, RZ, P1 ;  /* 0x000000ff1b1b7208 */ /* 0x000fe20000800000 */
[----:B--2---:R-:W-:-:S04]  /*2cd0*/  @!P6 IMAD R15, R84, R15, RZ ;  /* 0x0000000f540fe224 */ /* 0x004fc800078e02ff */
[----:B------:R-:W-:-:S04]  /*2ce0*/  @!P6 IMAD R14, R15, 0x50, RZ ;  /* 0x000000500f0ee824 */ /* 0x000fc800078e02ff */
[----:B------:R-:W-:Y:S02]  /*2cf0*/  @!P6 IMAD R85, R14, UR13, R85 ;  /* 0x0000000d0e55ec24 */ /* 0x000fe4000f8e0255 */
[----:B------:R-:W0:Y:S03]  /*2d00*/  @!P6 LDC.64 R14, c[0x0][0x248] ;  /* 0x00009200ff0eeb82 */ /* 0x000e260000000a00 */
[----:B------:R-:W-:-:S04]  /*2d10*/  @!P6 IADD3 R84, P3, R10, R85, RZ ;  /* 0x000000550a54e210 */ /* 0x000fc80007f7e0ff */
[----:B------:R-:W-:Y:S02]  /*2d20*/  @!P6 LEA.HI.X.SX32 R85, R85, R11, 0x1, P3 ;  /* 0x0000000b5555e211 */ /* 0x000fe400018f0eff */
[----:B0-----:R-:W-:-:S04]  /*2d30*/  @!P6 LEA R14, P3, R84, R14, 0x2 ;  /* 0x0000000e540ee211 */ /* 0x001fc800078610ff */
[----:B------:R-:W-:Y:S01]  /*2d40*/  @!P6 LEA.HI.X R15, R84, R15, R85, 0x2, P3 ;  /* 0x0000000f540fe211 */ /* 0x000fe200018f1455 */
[----:B------:R-:W-:-:S04]  /*2d50*/  IMAD.U32 R85, RZ, RZ, UR13 ;  /* 0x0000000dff557e24 */ /* 0x000fc8000f8e00ff */
[----:B------:R-:W-:Y:S01]  /*2d60*/  IMAD R88, R85, 0xd, R12 ;  /* 0x0000000d55587824 */ /* 0x000fe200078e020c */
[----:B------:R0:W2:Y:S04]  /*2d70*/  @!P6 LDG.E R27, desc[UR36][R14.64] ;  /* 0x000000240e1be981 */ /* 0x0000a8000c1e1900 */
[----:B------:R-:W-:-:S04]  /*2d80*/  SHF.L.U32 R85, R88, 0x2, RZ ;  /* 0x0000000258557819 */ /* 0x000fc800000006ff */
[----:B------:R-:W-:Y:S01]  /*2d90*/  ISETP.GE.OR P3, PT, R85, R16, P0 ;  /* 0x000000105500720c */ /* 0x000fe20000766670 */
[----:B0-----:R-:W0:-:S12]  /*2da0*/  @!P4 LDC.64 R14, c[0x0][0x248] ;  /* 0x00009200ff0ecb82 */ /* 0x001e180000000a00 */
[----:B------:R-:W2:Y:S01]  /*2db0*/  @!P3 LDG.E R84, desc[UR36][R50.64] ;  /* 0x000000243254b981 */ /* 0x000ea2000c1e1900 */
[----:B----4-:R-:W-:-:S04]  /*2dc0*/  @!P4 IMAD R82, R82, R93, RZ ;  /* 0x0000005d5252c224 */ /* 0x010fc800078e02ff */
[----:B------:R-:W-:-:S04]  /*2dd0*/  @!P4 IMAD R82, R82, 0x50, RZ ;  /* 0x000000505252c824 */ /* 0x000fc800078e02ff */
[----:B------:R-:W-:-:S05]  /*2de0*/  @!P4 IMAD R83, R82, UR13, R83 ;  /* 0x0000000d5253cc24 */ /* 0x000fca000f8e0253 */
[----:B------:R-:W-:Y:S01]  /*2df0*/  @!P4 IADD3 R82, P6, R10, R83, RZ ;  /* 0x000000530a52c210 */ /* 0x000fe20007fde0ff */
[----:B------:R-:W-:-:S03]  /*2e00*/  VIADD R88, R88, UR13 ;  /* 0x0000000d58587c36 */ /* 0x000fc60008000000 */
[----:B------:R-:W-:Y:S02]  /*2e10*/  @!P4 LEA.HI.X.SX32 R83, R83, R11, 0x1, P6 ;  /* 0x0000000b5353c211 */ /* 0x000fe400030f0eff */
[C---:B0-----:R-:W-:Y:S02]  /*2e20*/  @!P4 LEA R92, P6, R82.reuse, R14, 0x2 ;  /* 0x0000000e525cc211 */ /* 0x041fe400078c10ff */
[----:B------:R-:W3:Y:S02]  /*2e30*/  @!P5 LDC R14, c[0x0][0x288] ;  /* 0x0000a200ff0edb82 */ /* 0x000ee40000000800 */
[----:B------:R-:W-:Y:S01]  /*2e40*/  @!P4 LEA.HI.X R93, R82, R15, R83, 0x2, P6 ;  /* 0x0000000f525dc211 */ /* 0x000fe200030f1453 */
[----:B------:R-:W-:-:S05]  /*2e50*/  IMAD.SHL.U32 R83, R88, 0x4, RZ ;  /* 0x0000000458537824 */ /* 0x000fca00078e00ff */
[----:B------:R-:W-:-:S13]  /*2e60*/  ISETP.GE.OR P6, PT, R83, R16, P0 ;  /* 0x000000105300720c */ /* 0x000fda00007c6670 */
[----:B------:R-:W4:Y:S01]  /*2e70*/  @!P6 LDG.E R82, desc[UR36][R50.64] ;  /* 0x000000243252e981 */ /* 0x000f22000c1e1900 */
[----:B------:R-:W-:-:S06]  /*2e80*/  FSEL R28, R28, RZ, P1 ;  /* 0x000000ff1c1c7208 */ /* 0x000fcc0000800000 */
[----:B------:R0:W4:Y:S01]  /*2e90*/  @!P4 LDG.E R28, desc[UR36][R92.64] ;  /* 0x000000245c1cc981 */ /* 0x000122000c1e1900 */
[----:B------:R-:W-:Y:S01]  /*2ea0*/  FSEL R29, R29, RZ, P1 ;  /* 0x000000ff1d1d7208 */ /* 0x000fe20000800000 */
[----:B0-----:R-:W2:Y:S01]  /*2eb0*/  @!P3 LDC R93, c[0x0][0x288] ;  /* 0x0000a200ff5dbb82 */ /* 0x001ea20000000800 */
[----:B---3--:R-:W-:-:S07]  /*2ec0*/  @!P5 IMAD R87, R87, R14, RZ ;  /* 0x0000000e5757d224 */ /* 0x008fce00078e02ff */
[----:B------:R-:W0:Y:S01]  /*2ed0*/  @!P5 LDC.64 R14, c[0x0][0x248] ;  /* 0x00009200ff0edb82 */ /* 0x000e220000000a00 */
[----:B------:R-:W-:-:S04]  /*2ee0*/  @!P5 IMAD R90, R87, 0x50, RZ ;  /* 0x00000050575ad824 */ /* 0x000fc800078e02ff */
[----:B------:R-:W-:-:S05]  /*2ef0*/  @!P5 IMAD R13, R90, UR13, R13 ;  /* 0x0000000d5a0ddc24 */ /* 0x000fca000f8e020d */
[----:B------:R-:W-:-:S04]  /*2f00*/  @!P5 IADD3 R87, P4, R10, R13, RZ ;  /* 0x0000000d0a57d210 */ /* 0x000fc80007f9e0ff */
[----:B------:R-:W-:Y:S02]  /*2f10*/  @!P5 LEA.HI.X.SX32 R13, R13, R11, 0x1, P4 ;  /* 0x0000000b0d0dd211 */ /* 0x000fe400020f0eff */
[----:B0-----:R-:W-:-:S04]  /*2f20*/  @!P5 LEA R90, P4, R87, R14, 0x2 ;  /* 0x0000000e575ad211 */ /* 0x001fc800078810ff */
[----:B------:R-:W-:Y:S01]  /*2f30*/  @!P5 LEA.HI.X R91, R87, R15, R13, 0x2, P4 ;  /* 0x0000000f575bd211 */ /* 0x000fe200020f140d */
[----:B------:R-:W-:Y:S01]  /*2f40*/  VIADD R87, R88, UR13 ;  /* 0x0000000d58577c36 */ /* 0x000fe20008000000 */
[----:B------:R-:W5:Y:S03]  /*2f50*/  @!P2 LDC R15, c[0x0][0x288] ;  /* 0x0000a200ff0fab82 */ /* 0x000f660000000800 */
[----:B------:R0:W3:Y:S01]  /*2f60*/  @!P5 LDG.E R29, desc[UR36][R90.64] ;  /* 0x000000245a1dd981 */ /* 0x0000e2000c1e1900 */
[----:B------:R-:W-:-:S04]  /*2f70*/  SHF.L.U32 R87, R87, 0x2, RZ ;  /* 0x0000000257577819 */ /* 0x000fc800000006ff */
[----:B------:R-:W-:Y:S02]  /*2f80*/  ISETP.GE.OR P4, PT, R87, R16, P0 ;  /* 0x000000105700720c */ /* 0x000fe40000786670 */
[----:B------:R-:W-:Y:S01]  /*2f90*/  FSEL R30, R30, RZ, P1 ;  /* 0x000000ff1e1e7208 */ /* 0x000fe20000800000 */
[----:B0-----:R-:W4:Y:S10]  /*2fa0*/  @!P6 LDC R91, c[0x0][0x288] ;  /* 0x0000a200ff5beb82 */ /* 0x001f340000000800 */
[----:B------:R-:W3:Y:S01]  /*2fb0*/  @!P4 LDG.E R13, desc[UR36][R50.64] ;  /* 0x00000024320dc981 */ /* 0x000ee2000c1e1900 */
[----:B-----5:R-:W-:-:S04]  /*2fc0*/  @!P2 IMAD R15, R86, R15, RZ ;  /* 0x0000000f560fa224 */ /* 0x020fc800078e02ff */
        /* <DEDUP_REMOVED lines=9> */
[----:B------:R0:W5:Y:S03]  /*3060*/  @!P2 LDG.E R30, desc[UR36][R14.64] ;  /* 0x000000240e1ea981 */ /* 0x000166000c1e1900 */
[----:B------:R-:W-:-:S05]  /*3070*/  IMAD.SHL.U32 R89, R88, 0x4, RZ ;  /* 0x0000000458597824 */ /* 0x000fca00078e00ff */
[----:B------:R-:W-:Y:S01]  /*3080*/  ISETP.GE.OR P5, PT, R89, R16, P0 ;  /* 0x000000105900720c */ /* 0x000fe200007a6670 */
[----:B0-----:R-:W0:-:S12]  /*3090*/  @!P3 LDC.64 R14, c[0x0][0x248] ;  /* 0x00009200ff0ebb82 */ /* 0x001e180000000a00 */
[----:B------:R-:W5:Y:S01]  /*30a0*/  @!P5 LDG.E R86, desc[UR36][R50.64] ;  /* 0x000000243256d981 */ /* 0x000f62000c1e1900 */
[----:B------:R-:W-:Y:S02]  /*30b0*/  IADD3 R88, R88, UR13, RZ ;  /* 0x0000000d58587c10 */ /* 0x000fe4000fffe0ff */
[----:B------:R-:W-:Y:S01]  /*30c0*/  FSEL R31, R31, RZ, P1 ;  /* 0x000000ff1f1f7208 */ /* 0x000fe20000800000 */
[----:B--2---:R-:W-:-:S04]  /*30d0*/  @!P3 IMAD R84, R84, R93, RZ ;  /* 0x0000005d5454b224 */ /* 0x004fc800078e02ff */
[----:B------:R-:W-:-:S04]  /*30e0*/  @!P3 IMAD R84, R84, 0x50, RZ ;  /* 0x000000505454b824 */ /* 0x000fc800078e02ff */
[----:B------:R-:W-:-:S05]  /*30f0*/  @!P3 IMAD R85, R84, UR13, R85 ;  /* 0x0000000d5455bc24 */ /* 0x000fca000f8e0255 */
[----:B------:R-:W-:-:S04]  /*3100*/  @!P3 IADD3 R84, P2, R10, R85, RZ ;  /* 0x000000550a54b210 */ /* 0x000fc80007f5e0ff */
[----:B------:R-:W-:Y:S02]  /*3110*/  @!P3 LEA.HI.X.SX32 R85, R85, R11, 0x1, P2 ;  /* 0x0000000b5555b211 */ /* 0x000fe400010f0eff */
[----:B0-----:R-:W-:-:S04]  /*3120*/  @!P3 LEA R92, P2, R84, R14, 0x2 ;  /* 0x0000000e545cb211 */ /* 0x001fc800078410ff */
[----:B------:R-:W-:Y:S01]  /*3130*/  @!P3 LEA.HI.X R93, R84, R15, R85, 0x2, P2 ;  /* 0x0000000f545db211 */ /* 0x000fe200010f1455 */
[----:B------:R-:W-:Y:S01]  /*3140*/  IMAD.SHL.U32 R85, R88, 0x4, RZ ;  /* 0x0000000458557824 */ /* 0x000fe200078e00ff */
[----:B------:R-:W0:Y:S03]  /*3150*/  @!P6 LDC.64 R14, c[0x0][0x248] ;  /* 0x00009200ff0eeb82 */ /* 0x000e260000000a00 */
[----:B------:R1:W2:Y:S01]  /*3160*/  @!P3 LDG.E R31, desc[UR36][R92.64] ;  /* 0x000000245c1fb981 */ /* 0x0002a2000c1e1900 */
[----:B------:R-:W-:Y:S01]  /*3170*/  ISETP.GE.OR P2, PT, R85, R16, P0 ;  /* 0x000000105500720c */ /* 0x000fe20000746670 */
[----:B----4-:R-:W-:-:S12]  /*3180*/  @!P6 IMAD R91, R82, R91, RZ ;  /* 0x0000005b525be224 */ /* 0x010fd800078e02ff */
[----:B------:R-:W4:Y:S01]  /*3190*/  @!P2 LDG.E R82, desc[UR36][R50.64] ;  /* 0x000000243252a981 */ /* 0x000f22000c1e1900 */
[----:B------:R-:W-:-:S04]  /*31a0*/  @!P6 IMAD R84, R91, 0x50, RZ ;  /* 0x000000505b54e824 */ /* 0x000fc800078e02ff */
[----:B------:R-:W-:-:S05]  /*31b0*/  @!P6 IMAD R83, R84, UR13, R83 ;  /* 0x0000000d5453ec24 */ /* 0x000fca000f8e0253 */
[----:B------:R-:W-:-:S04]  /*31c0*/  @!P6 IADD3 R84, P3, R10, R83, RZ ;  /* 0x000000530a54e210 */ /* 0x000fc80007f7e0ff */
[----:B------:R-:W-:Y:S02]  /*31d0*/  @!P6 LEA.HI.X.SX32 R83, R83, R11, 0x1, P3 ;  /* 0x0000000b5353e211 */ /* 0x000fe400018f0eff */
[C---:B0-----:R-:W-:Y:S02]  /*31e0*/  @!P6 LEA R90, P3, R84.reuse, R14, 0x2 ;  /* 0x0000000e545ae211 */ /* 0x041fe400078610ff */
[----:B------:R-:W3:Y:S02]  /*31f0*/  @!P4 LDC R14, c[0x0][0x288] ;  /* 0x0000a200ff0ecb82 */ /* 0x000ee40000000800 */
[----:B------:R-:W-:Y:S01]  /*3200*/  @!P6 LEA.HI.X R91, R84, R15, R83, 0x2, P3 ;  /* 0x0000000f545be211 */ /* 0x000fe200018f1453 */
[----:B------:R-:W-:-:S04]  /*3210*/  VIADD R83, R88, UR13 ;  /* 0x0000000d58537c36 */ /* 0x000fc80008000000 */
[----:B------:R-:W-:-:S05]  /*3220*/  IMAD.SHL.U32 R83, R83, 0x4, RZ ;  /* 0x0000000453537824 */ /* 0x000fca00078e00ff */
[----:B------:R-:W-:-:S13]  /*3230*/  ISETP.GE.OR P3, PT, R83, R16, P0 ;  /* 0x000000105300720c */ /* 0x000fda0000766670 */
[----:B------:R-:W2:Y:S01]  /*3240*/  @!P3 LDG.E R84, desc[UR36][R50.64] ;  /* 0x000000243254b981 */ /* 0x000ea2000c1e1900 */
[----:B------:R-:W-:-:S06]  /*3250*/  FSEL R32, R32, RZ, P1 ;  /* 0x000000ff20207208 */ /* 0x000fcc0000800000 */
[----:B------:R-:W2:Y:S01]  /*3260*/  @!P6 LDG.E R32, desc[UR36][R90.64] ;  /* 0x000000245a20e981 */ /* 0x000ea2000c1e1900 */
[----:B---3--:R-:W-:-:S04]  /*3270*/  @!P4 IMAD R13, R13, R14, RZ ;  /* 0x0000000e0d0dc224 */ /* 0x008fc800078e02ff */
[----:B------:R-:W-:-:S04]  /*3280*/  @!P4 IMAD R14, R13, 0x50, RZ ;  /* 0x000000500d0ec824 */ /* 0x000fc800078e02ff */
[----:B------:R-:W-:Y:S02]  /*3290*/  @!P4 IMAD R87, R14, UR13, R87 ;  /* 0x0000000d0e57cc24 */ /* 0x000fe4000f8e0257 */
[----:B------:R-:W1:Y:S03]  /*32a0*/  @!P4 LDC.64 R14, c[0x0][0x248] ;  /* 0x00009200ff0ecb82 */ /* 0x000e660000000a00 */
[----:B------:R-:W-:-:S04]  /*32b0*/  @!P4 IADD3 R13, P6, R10, R87, RZ ;  /* 0x000000570a0dc210 */ /* 0x000fc80007fde0ff */
[----:B------:R-:W-:Y:S02]  /*32c0*/  @!P4 LEA.HI.X.SX32 R88, R87, R11, 0x1, P6 ;  /* 0x0000000b5758c211 */ /* 0x000fe400030f0eff */
[----:B-1----:R-:W-:-:S04]  /*32d0*/  @!P4 LEA R92, P6, R13, R14, 0x2 ;  /* 0x0000000e0d5cc211 */ /* 0x002fc800078c10ff */
[----:B------:R-:W-:Y:S02]  /*32e0*/  @!P4 LEA.HI.X R93, R13, R15, R88, 0x2, P6 ;  /* 0x0000000f0d5dc211 */ /* 0x000fe400030f1458 */
[----:B------:R-:W-:Y:S01]  /*32f0*/  MOV R13, UR13 ;  /* 0x0000000d000d7c02 */ /* 0x000fe20008000f00 */
[----:B------:R-:W5:Y:S04]  /*3300*/  @!P5 LDC R15, c[0x0][0x288] ;  /* 0x0000a200ff0fdb82 */ /* 0x000f680000000800 */
[----:B------:R-:W-:-:S04]  /*3310*/  IMAD R88, R13, 0x13, R12 ;  /* 0x000000130d587824 */ /* 0x000fc800078e020c */
[----:B------:R-:W-:-:S05]  /*3320*/  IMAD.SHL.U32 R13, R88, 0x4, RZ ;  /* 0x00000004580d7824 */ /* 0x000fca00078e00ff */
[----:B------:R-:W-:-:S13]  /*3330*/  ISETP.GE.OR P6, PT, R13, R16, P0 ;  /* 0x000000100d00720c */ /* 0x000fda00007c6670 */
[----:B------:R-:W3:Y:S01]  /*3340*/  @!P6 LDG.E R87, desc[UR36][R50.64] ;  /* 0x000000243257e981 */ /* 0x000ee2000c1e1900 */
[----:B-----5:R-:W-:Y:S02]  /*3350*/  @!P5 IMAD R86, R86, R15, RZ ;  /* 0x0000000f5656d224 */ /* 0x020fe400078e02ff */
[----:B------:R-:W0:Y:S02]  /*3360*/  @!P5 LDC.64 R14, c[0x0][0x248] ;  /* 0x00009200ff0edb82 */ /* 0x000e240000000a00 */
[----:B------:R-:W-:Y:S01]  /*3370*/  @!P5 IMAD R86, R86, 0x50, RZ ;  /* 0x000000505656d824 */ /* 0x000fe200078e02ff */
[----:B------:R-:W-:-:S03]  /*3380*/  FSEL R33, R33, RZ, P1 ;  /* 0x000000ff21217208 */ /* 0x000fc60000800000 */
[----:B------:R-:W-:-:S03]  /*3390*/  @!P5 IMAD R89, R86, UR13, R89 ;  /* 0x0000000d5659dc24 */ /* 0x000fc6000f8e0259 */
[----:B------:R1:W5:Y:S02]  /*33a0*/  @!P4 LDG.E R33, desc[UR36][R92.64] ;  /* 0x000000245c21c981 */ /* 0x000364000c1e1900 */
[----:B------:R-:W-:Y:S01]  /*33b0*/  @!P5 IADD3 R86, P4, R10, R89, RZ ;  /* 0x000000590a56d210 */ /* 0x000fe20007f9e0ff */
[----:B------:R-:W-:-:S03]  /*33c0*/  VIADD R88, R88, UR13 ;  /* 0x0000000d58587c36 */ /* 0x000fc60008000000 */
[----:B------:R-:W-:Y:S01]  /*33d0*/  @!P5 LEA.HI.X.SX32 R89, R89, R11, 0x1, P4 ;  /* 0x0000000b5959d211 */ /* 0x000fe200020f0eff */
[----:B-1----:R-:W4:Y:S01]  /*33e0*/  @!P2 LDC R93, c[0x0][0x288] ;  /* 0x0000a200ff5dab82 */ /* 0x002f220000000800 */
[----:B0-----:R-:W-:Y:S02]  /*33f0*/  @!P5 LEA R90, P4, R86, R14, 0x2 ;  /* 0x0000000e565ad211 */ /* 0x001fe400078810ff */
[----:B------:R-:W-:-:S05]  /*3400*/  FSEL R34, R34, RZ, P1 ;  /* 0x000000ff22227208 */ /* 0x000fca0000800000 */
[----:B------:R-:W3:Y:S01]  /*3410*/  @!P6 LDC R92, c[0x0][0x288] ;  /* 0x0000a200ff5ceb82 */ /* 0x000ee20000000800 */
[----:B------:R-:W-:Y:S01]  /*3420*/  @!P5 LEA.HI.X R91, R86, R15, R89, 0x2, P4 ;  /* 0x0000000f565bd211 */ /* 0x000fe200020f1459 */
[----:B------:R-:W-:-:S04]  /*3430*/  IMAD.SHL.U32 R89, R88, 0x4, RZ ;  /* 0x0000000458597824 */ /* 0x000fc800078e00ff */
[----:B------:R0:W5:Y:S01]  /*3440*/  @!P5 LDG.E R34, desc[UR36][R90.64] ;  /* 0x000000245a22d981 */ /* 0x000162000c1e1900 */
[----:B------:R-:W-:Y:S01]  /*3450*/  ISETP.GE.OR P4, PT, R89, R16, P0 ;  /* 0x000000105900720c */ /* 0x000fe20000786670 */
[----:B------:R-:W0:Y:S01]  /*3460*/  @!P2 LDC.64 R14, c[0x0][0x248] ;  /* 0x00009200ff0eab82 */ /* 0x000e220000000a00 */
[----:B------:R-:W-:Y:S01]  /*3470*/  FSEL R35, R35, RZ, P1 ;  /* 0x000000ff23237208 */ /* 0x000fe20000800000 */
[----:B----4-:R-:W-:-:S10]  /*3480*/  @!P2 IMAD R93, R82, R93, RZ ;  /* 0x0000005d525da224 */ /* 0x010fd400078e02ff */
[----:B------:R-:W4:Y:S01]  /*3490*/  @!P4 LDG.E R82, desc[UR36][R50.64] ;  /* 0x000000243252c981 */ /* 0x000f22000c1e1900 */
[----:B------:R-:W-:-:S04]  /*34a0*/  @!P2 IMAD R86, R93, 0x50, RZ ;  /* 0x000000505d56a824 */ /* 0x000fc800078e02ff */
[----:B------:R-:W-:-:S05]  /*34b0*/  @!P2 IMAD R85, R86, UR13, R85 ;  /* 0x0000000d5655ac24 */ /* 0x000fca000f8e0255 */
[----:B------:R-:W-:-:S04]  /*34c0*/  @!P2 IADD3 R86, P5, R10, R85, RZ ;  /* 0x000000550a56a210 */ /* 0x000fc80007fbe0ff */
[----:B------:R-:W-:Y:S02]  /*34d0*/  @!P2 LEA.HI.X.SX32 R85, R85, R11, 0x1, P5 ;  /* 0x0000000b5555a211 */ /* 0x000fe400028f0eff */
[----:B0-----:R-:W-:-:S04]  /*34e0*/  @!P2 LEA R90, P5, R86, R14, 0x2 ;  /* 0x0000000e565aa211 */ /* 0x001fc800078a10ff */
[----:B------:R-:W-:Y:S02]  /*34f0*/  @!P2 LEA.HI.X R91, R86, R15, R85, 0x2, P5 ;  /* 0x0000000f565ba211 */ /* 0x000fe400028f1455 */
[----:B------:R-:W-:Y:S01]  /*3500*/  IADD3 R85, R88, UR13, RZ ;  /* 0x0000000d58557c10 */ /* 0x000fe2000fffe0ff */
[----:B------:R-:W2:Y:S02]  /*3510*/  @!P3 LDC R15, c[0x0][0x288] ;  /* 0x0000a200ff0fbb82 */ /* 0x000ea40000000800 */
[----:B------:R-:W5:Y:S02]  /*3520*/  @!P2 LDG.E R35, desc[UR36][R90.64] ;  /* 0x000000245a23a981 */ /* 0x000f64000c1e1900 */
[----:B------:R-:W-:-:S05]  /*3530*/  IMAD.SHL.U32 R85, R85, 0x4, RZ ;  /* 0x0000000455557824 */ /* 0x000fca00078e00ff */
[----:B------:R-:W-:-:S13]  /*3540*/  ISETP.GE.OR P5, PT, R85, R16, P0 ;  /* 0x000000105500720c */ /* 0x000fda00007a6670 */
[----:B------:R-:W5:Y:S01]  /*3550*/  @!P5 LDG.E R86, desc[UR36][R50.64] ;  /* 0x000000243256d981 */ /* 0x000f62000c1e1900 */
        /* <DEDUP_REMOVED lines=9> */
[----:B------:R-:W-:-:S04]  /*35f0*/  IMAD R88, R83, 0x16, R12 ;  /* 0x0000001653587824 */ /* 0x000fc800078e020c */
[----:B------:R-:W-:-:S05]  /*3600*/  IMAD.SHL.U32 R83, R88, 0x4, RZ ;  /* 0x0000000458537824 */ /* 0x000fca00078e00ff */
[----:B------:R-:W-:Y:S02]  /*3610*/  ISETP.GE.OR P2, PT, R83, R16, P0 ;  /* 0x000000105300720c */ /* 0x000fe40000746670 */
[----:B------:R-:W-:-:S06]  /*3620*/  FSEL R36, R36, RZ, P1 ;  /* 0x000000ff24247208 */ /* 0x000fcc0000800000 */
[----:B------:R0:W2:Y:S05]  /*3630*/  @!P3 LDG.E R36, desc[UR36][R14.64] ;  /* 0x000000240e24b981 */ /* 0x0000aa000c1e1900 */
[----:B------:R-:W2:Y:S01]  /*3640*/  @!P2 LDG.E R84, desc[UR36][R50.64] ;  /* 0x000000243254a981 */ /* 0x000ea2000c1e1900 */
[----:B0-----:R-:W0:Y:S01]  /*3650*/  @!P6 LDC.64 R14, c[0x0][0x248] ;  /* 0x00009200ff0eeb82 */ /* 0x001e220000000a00 */
[----:B------:R-:W-:Y:S01]  /*3660*/  IADD3 R88, R88, UR13, RZ ;  /* 0x0000000d58587c10 */ /* 0x000fe2000fffe0ff */
[----:B---3--:R-:W-:-:S04]  /*3670*/  @!P6 IMAD R87, R87, R92, RZ ;  /* 0x0000005c5757e224 */ /* 0x008fc800078e02ff */
[----:B------:R-:W-:-:S04]  /*3680*/  @!P6 IMAD R90, R87, 0x50, RZ ;  /* 0x00000050575ae824 */ /* 0x000fc800078e02ff */
[----:B------:R-:W-:-:S05]  /*3690*/  @!P6 IMAD R13, R90, UR13, R13 ;  /* 0x0000000d5a0dec24 */ /* 0x000fca000f8e020d */
[----:B------:R-:W-:-:S04]  /*36a0*/  @!P6 IADD3 R87, P3, R10, R13, RZ ;  /* 0x0000000d0a57e210 */ /* 0x000fc80007f7e0ff */
[----:B------:R-:W-:Y:S01]  /*36b0*/  @!P6 LEA.HI.X.SX32 R90, R13, R11, 0x1, P3 ;  /* 0x0000000b0d5ae211 */ /* 0x000fe200018f0eff */
[----:B------:R-:W-:Y:S01]  /*36c0*/  IMAD.SHL.U32 R13, R88, 0x4, RZ ;  /* 0x00000004580d7824 */ /* 0x000fe200078e00ff */
[----:B0-----:R-:W-:-:S04]  /*36d0*/  @!P6 LEA R92, P3, R87, R14, 0x2 ;  /* 0x0000000e575ce211 */ /* 0x001fc800078610ff */
[----:B------:R-:W-:Y:S02]  /*36e0*/  @!P6 LEA.HI.X R93, R87, R15, R90, 0x2, P3 ;  /* 0x0000000f575de211 */ /* 0x000fe400018f145a */
[----:B------:R-:W-:Y:S01]  /*36f0*/  ISETP.GE.OR P3, PT, R13, R16, P0 ;  /* 0x000000100d00720c */ /* 0x000fe20000766670 */
[----:B------:R-:W4:-:S12]  /*3700*/  @!P4 LDC R15, c[0x0][0x288] ;  /* 0x0000a200ff0fcb82 */ /* 0x000f180000000800 */
[----:B------:R-:W3:Y:S01]  /*3710*/  @!P3 LDG.E R87, desc[UR36][R50.64] ;  /* 0x000000243257b981 */ /* 0x000ee2000c1e1900 */
[----:B------:R-:W-:-:S06]  /*3720*/  FSEL R37, R37, RZ, P1 ;  /* 0x000000ff25257208 */ /* 0x000fcc0000800000 */
[----:B------:R0:W3:Y:S01]  /*3730*/  @!P6 LDG.E R37, desc[UR36][R92.64] ;  /* 0x000000245c25e981 */ /* 0x0000e2000c1e1900 */
[----:B------:R-:W-:Y:S01]  /*3740*/  FSEL R41, R41, RZ, P1 ;  /* 0x000000ff29297208 */ /* 0x000fe20000800000 */
[----:B0-----:R-:W2:Y:S01]  /*3750*/  @!P2 LDC R93, c[0x0][0x288] ;  /* 0x0000a200ff5dab82 */ /* 0x001ea20000000800 */
[----:B----4-:R-:W-:-:S07]  /*3760*/  @!P4 IMAD R82, R82, R15, RZ ;  /* 0x0000000f5252c224 */ /* 0x010fce00078e02ff */
[----:B------:R-:W0:Y:S01]  /*3770*/  @!P4 LDC.64 R14, c[0x0][0x248] ;  /* 0x00009200ff0ecb82 */ /* 0x000e220000000a00 */
[----:B------:R-:W-:-:S04]  /*3780*/  @!P4 IMAD R82, R82, 0x50, RZ ;  /* 0x000000505252c824 */ /* 0x000fc800078e02ff */
[----:B------:R-:W-:-:S05]  /*3790*/  @!P4 IMAD R89, R82, UR13, R89 ;  /* 0x0000000d5259cc24 */ /* 0x000fca000f8e0259 */
[----:B------:R-:W-:-:S04]  /*37a0*/  @!P4 IADD3 R82, P6, R10, R89, RZ ;  /* 0x000000590a52c210 */ /* 0x000fc80007fde0ff */
[----:B------:R-:W-:Y:S02]  /*37b0*/  @!P4 LEA.HI.X.SX32 R89, R89, R11, 0x1, P6 ;  /* 0x0000000b5959c211 */ /* 0x000fe400030f0eff */
[----:B0-----:R-:W-:-:S04]  /*37c0*/  @!P4 LEA R90, P6, R82, R14, 0x2 ;  /* 0x0000000e525ac211 */ /* 0x001fc800078c10ff */
[----:B------:R-:W-:Y:S02]  /*37d0*/  @!P4 LEA.HI.X R91, R82, R15, R89, 0x2, P6 ;  /* 0x0000000f525bc211 */ /* 0x000fe400030f1459 */
[----:B------:R-:W5:Y:S01]  /*37e0*/  @!P5 LDC R15, c[0x0][0x288] ;  /* 0x0000a200ff0fdb82 */ /* 0x000f620000000800 */
[----:B------:R-:W-:Y:S02]  /*37f0*/  VIADD R89, R88, UR13 ;  /* 0x0000000d58597c36 */ /* 0x000fe40008000000 */
[----:B------:R-:W4:Y:S02]  /*3800*/  @!P4 LDG.E R41, desc[UR36][R90.64] ;  /* 0x000000245a29c981 */ /* 0x000f24000c1e1900 */
[----:B------:R-:W-:-:S05]  /*3810*/  IMAD.SHL.U32 R89, R89, 0x4, RZ ;  /* 0x0000000459597824 */ /* 0x000fca00078e00ff */
[----:B------:R-:W-:-:S13]  /*3820*/  ISETP.GE.OR P6, PT, R89, R16, P0 ;  /* 0x000000105900720c */ /* 0x000fda00007c6670 */
[----:B------:R-:W4:Y:S01]  /*3830*/  @!P6 LDG.E R82, desc[UR36][R50.64] ;  /* 0x000000243252e981 */ /* 0x000f22000c1e1900 */
[----:B-----5:R-:W-:Y:S02]  /*3840*/  @!P5 IMAD R86, R86, R15, RZ ;  /* 0x0000000f5656d224 */ /* 0x020fe400078e02ff */
[----:B------:R-:W0:Y:S02]  /*3850*/  @!P5 LDC.64 R14, c[0x0][0x248] ;  /* 0x00009200ff0edb82 */ /* 0x000e240000000a00 */
[----:B------:R-:W-:-:S04]  /*3860*/  @!P5 IMAD R86, R86, 0x50, RZ ;  /* 0x000000505656d824 */ /* 0x000fc800078e02ff */
[----:B------:R-:W-:-:S05]  /*3870*/  @!P5 IMAD R85, R86, UR13, R85 ;  /* 0x0000000d5655dc24 */ /* 0x000fca000f8e0255 */
[----:B------:R-:W-:-:S04]  /*3880*/  @!P5 IADD3 R86, P4, R10, R85, RZ ;  /* 0x000000550a56d210 */ /* 0x000fc80007f9e0ff */
[----:B------:R-:W-:Y:S02]  /*3890*/  @!P5 LEA.HI.X.SX32 R85, R85, R11, 0x1, P4 ;  /* 0x0000000b5555d211 */ /* 0x000fe400020f0eff */
[----:B0-----:R-:W-:-:S04]  /*38a0*/  @!P5 LEA R14, P4, R86, R14, 0x2 ;  /* 0x0000000e560ed211 */ /* 0x001fc800078810ff */
[----:B------:R-:W-:Y:S02]  /*38b0*/  @!P5 LEA.HI.X R15, R86, R15, R85, 0x2, P4 ;  /* 0x0000000f560fd211 */ /* 0x000fe400020f1455 */
[----:B------:R-:W-:-:S05]  /*38c0*/  MOV R85, UR13 ;  /* 0x0000000d00557c02 */ /* 0x000fca0008000f00 */
[----:B------:R-:W-:-:S04]  /*38d0*/  IMAD R88, R85, 0x19, R12 ;  /* 0x0000001955587824 */ /* 0x000fc800078e020c */
[----:B------:R-:W-:-:S05]  /*38e0*/  IMAD.SHL.U32 R85, R88, 0x4, RZ ;  /* 0x0000000458557824 */ /* 0x000fca00078e00ff */
[----:B------:R-:W-:Y:S02]  /*38f0*/  ISETP.GE.OR P4, PT, R85, R16, P0 ;  /* 0x000000105500720c */ /* 0x000fe40000786670 */
[----:B------:R-:W-:-:S06]  /*3900*/  FSEL R39, R39, RZ, P1 ;  /* 0x000000ff27277208 */ /* 0x000fcc0000800000 */
[----:B------:R0:W5:Y:S05]  /*3910*/  @!P5 LDG.E R39, desc[UR36][R14.64] ;  /* 0x000000240e27d981 */ /* 0x00016a000c1e1900 */
[----:B------:R-:W5:Y:S01]  /*3920*/  @!P4 LDG.E R86, desc[UR36][R50.64] ;  /* 0x000000243256c981 */ /* 0x000f62000c1e1900 */
[----:B0-----:R-:W0:Y:S01]  /*3930*/  @!P2 LDC.64 R14, c[0x0][0x248] ;  /* 0x00009200ff0eab82 */ /* 0x001e220000000a00 */
[----:B--2---:R-:W-:-:S04]  /*3940*/  @!P2 IMAD R84, R84, R93, RZ ;  /* 0x0000005d5454a224 */ /* 0x004fc800078e02ff */
        /* <DEDUP_REMOVED lines=10> */
[----:B------:R-:W2:Y:S01]  /*39f0*/  @!P5 LDG.E R84, desc[UR36][R50.64] ;  /* 0x000000243254d981 */ /* 0x000ea2000c1e1900 */
[----:B---3--:R-:W-:Y:S02]  /*3a00*/  @!P3 IMAD R87, R87, R14, RZ ;  /* 0x0000000e5757b224 */ /* 0x008fe400078e02ff */
[----:B------:R-:W0:Y:S02]  /*3a10*/  @!P3 LDC.64 R14, c[0x0][0x248] ;  /* 0x00009200ff0ebb82 */ /* 0x000e240000000a00 */
[----:B------:R-:W-:Y:S01]  /*3a20*/  @!P3 IMAD R90, R87, 0x50, RZ ;  /* 0x00000050575ab824 */ /* 0x000fe200078e02ff */
[----:B------:R-:W-:-:S03]  /*3a30*/  FSEL R42, R42, RZ, P1 ;  /* 0x000000ff2a2a7208 */ /* 0x000fc60000800000 */
[----:B------:R-:W-:-:S03]  /*3a40*/  @!P3 IMAD R13, R90, UR13, R13 ;  /* 0x0000000d5a0dbc24 */ /* 0x000fc6000f8e020d */
[----:B------:R1:W3:Y:S02]  /*3a50*/  @!P2 LDG.E R42, desc[UR36][R92.64] ;  /* 0x000000245c2aa981 */ /* 0x0002e4000c1e1900 */
[----:B------:R-:W-:-:S04]  /*3a60*/  @!P3 IADD3 R87, P2, R10, R13, RZ ;  /* 0x0000000d0a57b210 */ /* 0x000fc80007f5e0ff */
[----:B------:R-:W-:Y:S01]  /*3a70*/  @!P3 LEA.HI.X.SX32 R13, R13, R11, 0x1, P2 ;  /* 0x0000000b0d0db211 */ /* 0x000fe200010f0eff */
[----:B-1----:R-:W5:Y:S01]  /*3a80*/  @!P4 LDC R93, c[0x0][0x288] ;  /* 0x0000a200ff5dcb82 */ /* 0x002f620000000800 */
[----:B0-----:R-:W-:-:S04]  /*3a90*/  @!P3 LEA R90, P2, R87, R14, 0x2 ;  /* 0x0000000e575ab211 */ /* 0x001fc800078410ff */
[----:B------:R-:W-:Y:S02]  /*3aa0*/  @!P3 LEA.HI.X R91, R87, R15, R13, 0x2, P2 ;  /* 0x0000000f575bb211 */ /* 0x000fe400010f140d */
[----:B------:R-:W-:Y:S01]  /*3ab0*/  IADD3 R13, R88, UR13, RZ ;  /* 0x0000000d580d7c10 */ /* 0x000fe2000fffe0ff */
[----:B------:R-:W4:Y:S04]  /*3ac0*/  @!P6 LDC R15, c[0x0][0x288] ;  /* 0x0000a200ff0feb82 */ /* 0x000f280000000800 */
[----:B------:R-:W-:-:S05]  /*3ad0*/  IMAD.SHL.U32 R13, R13, 0x4, RZ ;  /* 0x000000040d0d7824 */ /* 0x000fca00078e00ff */
[----:B------:R-:W-:-:S13]  /*3ae0*/  ISETP.GE.OR P2, PT, R13, R16, P0 ;  /* 0x000000100d00720c */ /* 0x000fda0000746670 */
[----:B------:R-:W3:Y:S01]  /*3af0*/  @!P2 LDG.E R87, desc[UR36][R50.64] ;  /* 0x000000243257a981 */ /* 0x000ee2000c1e1900 */
[----:B------:R-:W-:-:S06]  /*3b00*/  FSEL R43, R43, RZ, P1 ;  /* 0x000000ff2b2b7208 */ /* 0x000fcc0000800000 */
[----:B------:R0:W3:Y:S01]  /*3b10*/  @!P3 LDG.E R43, desc[UR36][R90.64] ;  /* 0x000000245a2bb981 */ /* 0x0000e2000c1e1900 */
[----:B------:R-:W-:Y:S01]  /*3b20*/  FSEL R38, R38, RZ, P1 ;  /* 0x000000ff26267208 */ /* 0x000fe20000800000 */
[----:B0-----:R-:W-:Y:S01]  /*3b30*/  IMAD.U32 R91, RZ, RZ, UR13 ;  /* 0x0000000dff5b7e24 */ /* 0x001fe2000f8e00ff */
[----:B------:R-:W-:Y:S01]  /*3b40*/  FSEL R52, R52, RZ, P1 ;  /* 0x000000ff34347208 */ /* 0x000fe20000800000 */
[----:B----4-:R-:W-:Y:S02]  /*3b50*/  @!P6 IMAD R82, R82, R15, RZ ;  /* 0x0000000f5252e224 */ /* 0x010fe400078e02ff */
[----:B------:R-:W0:Y:S02]  /*3b60*/  @!P6 LDC.64 R14, c[0x0][0x248] ;  /* 0x00009200ff0eeb82 */ /* 0x000e240000000a00 */
[----:B------:R-:W-:-:S04]  /*3b70*/  @!P6 IMAD R82, R82, 0x50, RZ ;  /* 0x000000505252e824 */ /* 0x000fc800078e02ff */
[----:B------:R-:W-:-:S05]  /*3b80*/  @!P6 IMAD R89, R82, UR13, R89 ;  /* 0x0000000d5259ec24 */ /* 0x000fca000f8e0259 */
[----:B------:R-:W-:-:S04]  /*3b90*/  @!P6 IADD3 R82, P3, R10, R89, RZ ;  /* 0x000000590a52e210 */ /* 0x000fc80007f7e0ff */
[----:B------:R-:W-:Y:S02]  /*3ba0*/  @!P6 LEA.HI.X.SX32 R89, R89, R11, 0x1, P3 ;  /* 0x0000000b5959e211 */ /* 0x000fe400018f0eff */
[----:B0-----:R-:W-:-:S04]  /*3bb0*/  @!P6 LEA R88, P3, R82, R14, 0x2 ;  /* 0x0000000e5258e211 */ /* 0x001fc800078610ff */
[----:B------:R-:W-:Y:S02]  /*3bc0*/  @!P6 LEA.HI.X R89, R82, R15, R89, 0x2, P3 ;  /* 0x0000000f5259e211 */ /* 0x000fe400018f1459 */
[----:B------:R-:W0:Y:S01]  /*3bd0*/  @!P4 LDC.64 R14, c[0x0][0x248] ;  /* 0x00009200ff0ecb82 */ /* 0x000e220000000a00 */
[----:B------:R-:W-:Y:S02]  /*3be0*/  IMAD R82, R91, 0x1c, R12 ;  /* 0x0000001c5b527824 */ /* 0x000fe400078e020c */
[----:B------:R0:W4:Y:S01]  /*3bf0*/  @!P6 LDG.E R38, desc[UR36][R88.64] ;  /* 0x000000245826e981 */ /* 0x000122000c1e1900 */
        /* <DEDUP_REMOVED lines=9> */
[----:B------:R-:W2:Y:S01]  /*3c90*/  @!P5 LDC R15, c[0x0][0x288] ;  /* 0x0000a200ff0fdb82 */ /* 0x000ea20000000800 */
[----:B------:R-:W5:Y:S04]  /*3ca0*/  @!P3 LDG.E R86, desc[UR36][R50.64] ;  /* 0x000000243256b981 */ /* 0x000f68000c1e1900 */
[----:B------:R0:W4:Y:S01]  /*3cb0*/  @!P4 LDG.E R52, desc[UR36][R88.64] ;  /* 0x000000245834c981 */ /* 0x000122000c1e1900 */
[----:B--2---:R-:W-:Y:S02]  /*3cc0*/  @!P5 IMAD R84, R84, R15, RZ ;  /* 0x0000000f5454d224 */ /* 0x004fe400078e02ff */
[----:B------:R-:W1:Y:S02]  /*3cd0*/  @!P5 LDC.64 R14, c[0x0][0x248] ;  /* 0x00009200ff0edb82 */ /* 0x000e640000000a00 */
[----:B------:R-:W-:-:S04]  /*3ce0*/  @!P5 IMAD R84, R84, 0x50, RZ ;  /* 0x000000505454d824 */ /* 0x000fc800078e02ff */
[----:B------:R-:W-:Y:S01]  /*3cf0*/  @!P5 IMAD R84, R84, UR13, R83 ;  /* 0x0000000d5454dc24 */ /* 0x000fe2000f8e0253 */
[----:B------:R-:W-:-:S04]  /*3d00*/  SHF.L.U32 R83, R12, 0x2, RZ ;  /* 0x000000020c537819 */ /* 0x000fc800000006ff */
[----:B------:R-:W-:Y:S02]  /*3d10*/  ISETP.GE.OR P4, PT, R83, R16, P0 ;  /* 0x000000105300720c */ /* 0x000fe40000786670 */
[----:B------:R-:W-:-:S04]  /*3d20*/  @!P5 IADD3 R90, P6, R10, R84, RZ ;  /* 0x000000540a5ad210 */ /* 0x000fc80007fde0ff */
[----:B------:R-:W-:Y:S02]  /*3d30*/  @!P5 LEA.HI.X.SX32 R84, R84, R11, 0x1, P6 ;  /* 0x0000000b5454d211 */ /* 0x000fe400030f0eff */
[C---:B-1----:R-:W-:Y:S02]  /*3d40*/  @!P5 LEA R92, P6, R90.reuse, R14, 0x2 ;  /* 0x0000000e5a5cd211 */ /* 0x042fe400078c10ff */
[----:B------:R-:W3:Y:S02]  /*3d50*/  @!P2 LDC R14, c[0x0][0x288] ;  /* 0x0000a200ff0eab82 */ /* 0x000ee40000000800 */
[----:B------:R-:W-:Y:S02]  /*3d60*/  @!P5 LEA.HI.X R93, R90, R15, R84, 0x2, P6 ;  /* 0x0000000f5a5dd211 */ /* 0x000fe400030f1454 */
[----:B------:R-:W2:Y:S01]  /*3d70*/  @!P4 LDG.E R84, desc[UR36][R50.64] ;  /* 0x000000243254c981 */ /* 0x000ea2000c1e1900 */
[----:B------:R-:W-:Y:S01]  /*3d80*/  FSEL R40, R40, RZ, P1 ;  /* 0x000000ff28287208 */ /* 0x000fe20000800000 */
[----:B------:R-:W-:-:S05]  /*3d90*/  VIADD R82, R82, UR13 ;  /* 0x0000000d52527c36 */ /* 0x000fca0008000000 */
[----:B------:R1:W4:Y:S01]  /*3da0*/  @!P5 LDG.E R40, desc[UR36][R92.64] ;  /* 0x000000245c28d981 */ /* 0x000322000c1e1900 */
[----:B---3--:R-:W-:Y:S02]  /*3db0*/  @!P2 IMAD R87, R87, R14, RZ ;  /* 0x0000000e5757a224 */ /* 0x008fe400078e02ff */
[----:B------:R-:W3:Y:S02]  /*3dc0*/  @!P2 LDC.64 R14, c[0x0][0x248] ;  /* 0x00009200ff0eab82 */ /* 0x000ee40000000a00 */
[----:B0-----:R-:W-:-:S04]  /*3dd0*/  @!P2 IMAD R88, R87, 0x50, RZ ;  /* 0x000000505758a824 */ /* 0x001fc800078e02ff */
[----:B------:R-:W-:-:S05]  /*3de0*/  @!P2 IMAD R13, R88, UR13, R13 ;  /* 0x0000000d580dac24 */ /* 0x000fca000f8e020d */
[----:B------:R-:W-:-:S04]  /*3df0*/  @!P2 IADD3 R87, P5, R10, R13, RZ ;  /* 0x0000000d0a57a210 */ /* 0x000fc80007fbe0ff */
[----:B------:R-:W-:Y:S01]  /*3e00*/  @!P2 LEA.HI.X.SX32 R88, R13, R11, 0x1, P5 ;  /* 0x0000000b0d58a211 */ /* 0x000fe200028f0eff */
[----:B------:R-:W-:Y:S01]  /*3e10*/  IMAD.SHL.U32 R89, R82, 0x4, RZ ;  /* 0x0000000452597824 */ /* 0x000fe200078e00ff */
[----:B---3--:R-:W-:-:S04]  /*3e20*/  @!P2 LEA R90, P5, R87, R14, 0x2 ;  /* 0x0000000e575aa211 */ /* 0x008fc800078a10ff */
[----:B------:R-:W-:Y:S01]  /*3e30*/  @!P2 LEA.HI.X R91, R87, R15, R88, 0x2, P5 ;  /* 0x0000000f575ba211 */ /* 0x000fe200028f1458 */
[----:B------:R-:W-:Y:S01]  /*3e40*/  VIADD R87, R82, UR13 ;  /* 0x0000000d52577c36 */ /* 0x000fe20008000000 */
[----:B------:R-:W-:Y:S01]  /*3e50*/  ISETP.GE.OR P5, PT, R89, R16, P0 ;  /* 0x000000105900720c */ /* 0x000fe200007a6670 */
[----:B------:R-:W-:Y:S01]  /*3e60*/  IMAD.U32 R13, RZ, RZ, UR13 ;  /* 0x0000000dff0d7e24 */ /* 0x000fe2000f8e00ff */
[----:B------:R-:W5:Y:S02]  /*3e70*/  @!P3 LDC R15, c[0x0][0x288] ;  /* 0x0000a200ff0fbb82 */ /* 0x000f640000000800 */
[----:B------:R-:W-:-:S04]  /*3e80*/  SHF.L.U32 R87, R87, 0x2, RZ ;  /* 0x0000000257577819 */ /* 0x000fc800000006ff */
[----:B------:R-:W-:-:S05]  /*3e90*/  ISETP.GE.OR P6, PT, R87, R16, P0 ;  /* 0x000000105700720c */ /* 0x000fca00007c6670 */
[----:B------:R-:W3:Y:S08]  /*3ea0*/  @!P5 LDG.E R88, desc[UR36][R50.64] ;  /* 0x000000243258d981 */ /* 0x000ef0000c1e1900 */
[----:B------:R-:W4:Y:S01]  /*3eb0*/  @!P6 LDG.E R82, desc[UR36][R50.64] ;  /* 0x000000243252e981 */ /* 0x000f22000c1e1900 */
[----:B------:R-:W-:-:S04]  /*3ec0*/  IMAD R13, R13, 0x1f, R12 ;  /* 0x0000001f0d0d7824 */ /* 0x000fc800078e020c */
[----:B------:R-:W-:-:S05]  /*3ed0*/  IMAD.SHL.U32 R13, R13, 0x4, RZ ;  /* 0x000000040d0d7824 */ /* 0x000fca00078e00ff */
[----:B------:R-:W-:-:S13]  /*3ee0*/  ISETP.GE.OR P0, PT, R13, R16, P0 ;  /* 0x000000100d00720c */ /* 0x000fda0000706670 */
[----:B------:R0:W4:Y:S01]  /*3ef0*/  @!P0 LDG.E R12, desc[UR36][R50.64] ;  /* 0x00000024320c8981 */ /* 0x000122000c1e1900 */
[----:B------:R-:W-:-:S06]  /*3f00*/  FSEL R48, R48, RZ, P1 ;  /* 0x000000ff30307208 */ /* 0x000fcc0000800000 */
[----:B------:R-:W4:Y:S01]  /*3f10*/  @!P2 LDG.E R48, desc[UR36][R90.64] ;  /* 0x000000245a30a981 */ /* 0x000f22000c1e1900 */
[----:B------:R-:W-:Y:S01]  /*3f20*/  FSEL R49, R49, RZ, P1 ;  /* 0x000000ff31317208 */ /* 0x000fe20000800000 */
[----:B-----5:R-:W-:Y:S02]  /*3f30*/  @!P3 IMAD R86, R86, R15, RZ ;  /* 0x0000000f5656b224 */ /* 0x020fe400078e02ff */
        /* <DEDUP_REMOVED lines=10> */
[----:B------:R-:W-:-:S04]  /*3fe0*/  @!P4 IMAD R84, R84, 0x50, RZ ;  /* 0x000000505454c824 */ /* 0x000fc800078e02ff */
[----:B------:R-:W-:-:S05]  /*3ff0*/  @!P4 IMAD R84, R84, UR13, R83 ;  /* 0x0000000d5454cc24 */ /* 0x000fca000f8e0253 */
[----:B0-----:R-:W-:-:S04]  /*4000*/  @!P4 IADD3 R50, P2, R10, R84, RZ ;  /* 0x000000540a32c210 */ /* 0x001fc80007f5e0ff */
[----:B------:R-:W-:Y:S02]  /*4010*/  @!P4 LEA.HI.X.SX32 R51, R84, R11, 0x1, P2 ;  /* 0x0000000b5433c211 */ /* 0x000fe400010f0eff */
[----:B-1----:R-:W-:-:S04]  /*4020*/  @!P4 LEA R84, P2, R50, R14, 0x2 ;  /* 0x0000000e3254c211 */ /* 0x002fc800078410ff */
[----:B------:R-:W-:Y:S02]  /*4030*/  @!P4 LEA.HI.X R85, R50, R15, R51, 0x2, P2 ;  /* 0x0000000f3255c211 */ /* 0x000fe400010f1433 */
[----:B------:R-:W3:Y:S03]  /*4040*/  @!P5 LDC R15, c[0x0][0x288] ;  /* 0x0000a200ff0fdb82 */ /* 0x000ee60000000800 */
[----:B------:R0:W2:Y:S05]  /*4050*/  @!P4 LDG.E R49, desc[UR36][R84.64] ;  /* 0x000000245431c981 */ /* 0x0000aa000c1e1900 */
[----:B------:R-:W4:Y:S01]  /*4060*/  @!P6 LDC R51, c[0x0][0x288] ;  /* 0x0000a200ff33eb82 */ /* 0x000f220000000800 */
[----:B------:R-:W-:-:S06]  /*4070*/  FSEL R46, R46, RZ, P1 ;  /* 0x000000ff2e2e7208 */ /* 0x000fcc0000800000 */
[----:B------:R-:W5:Y:S01]  /*4080*/  @!P3 LDG.E R46, desc[UR36][R92.64] ;  /* 0x000000245c2eb981 */ /* 0x000f62000c1e1900 */
[----:B0-----:R-:W0:Y:S01]  /*4090*/  @!P0 LDC R85, c[0x0][0x288] ;  /* 0x0000a200ff558b82 */ /* 0x001e220000000800 */
[----:B---3--:R-:W-:-:S07]  /*40a0*/  @!P5 IMAD R88, R88, R15, RZ ;  /* 0x0000000f5858d224 */ /* 0x008fce00078e02ff */
[----:B------:R-:W1:Y:S01]  /*40b0*/  @!P5 LDC.64 R14, c[0x0][0x248] ;  /* 0x00009200ff0edb82 */ /* 0x000e620000000a00 */
[----:B----4-:R-:W-:-:S07]  /*40c0*/  @!P6 IMAD R82, R82, R51, RZ ;  /* 0x000000335252e224 */ /* 0x010fce00078e02ff */
[----:B------:R-:W3:Y:S01]  /*40d0*/  @!P6 LDC.64 R50, c[0x0][0x248] ;  /* 0x00009200ff32eb82 */ /* 0x000ee20000000a00 */
[----:B------:R-:W-:Y:S02]  /*40e0*/  @!P5 IMAD R88, R88, 0x50, RZ ;  /* 0x000000505858d824 */ /* 0x000fe400078e02ff */
[----:B------:R-:W-:Y:S02]  /*40f0*/  @!P6 IMAD R82, R82, 0x50, RZ ;  /* 0x000000505252e824 */ /* 0x000fe400078e02ff */
[----:B------:R-:W-:Y:S02]  /*4100*/  @!P5 IMAD R89, R88, UR13, R89 ;  /* 0x0000000d5859dc24 */ /* 0x000fe4000f8e0259 */
[----:B------:R-:W-:-:S03]  /*4110*/  @!P6 IMAD R87, R82, UR13, R87 ;  /* 0x0000000d5257ec24 */ /* 0x000fc6000f8e0257 */
[----:B------:R-:W-:-:S04]  /*4120*/  @!P5 IADD3 R83, P2, R10, R89, RZ ;  /* 0x000000590a53d210 */ /* 0x000fc80007f5e0ff */
[----:B------:R-:W-:Y:S02]  /*4130*/  @!P5 LEA.HI.X.SX32 R84, R89, R11, 0x1, P2 ;  /* 0x0000000b5954d211 */ /* 0x000fe400010f0eff */
[C---:B-1----:R-:W-:Y:S02]  /*4140*/  @!P5 LEA R82, P2, R83.reuse, R14, 0x2 ;  /* 0x0000000e5352d211 */ /* 0x042fe400078410ff */
[----:B------:R-:W-:Y:S02]  /*4150*/  @!P6 IADD3 R14, P3, R10, R87, RZ ;  /* 0x000000570a0ee210 */ /* 0x000fe40007f7e0ff */
[----:B------:R-:W-:Y:S02]  /*4160*/  @!P5 LEA.HI.X R83, R83, R15, R84, 0x2, P2 ;  /* 0x0000000f5353d211 */ /* 0x000fe400010f1454 */
[----:B------:R-:W-:Y:S02]  /*4170*/  @!P6 LEA.HI.X.SX32 R87, R87, R11, 0x1, P3 ;  /* 0x0000000b5757e211 */ /* 0x000fe400018f0eff */
[----:B---3--:R-:W-:-:S02]  /*4180*/  @!P6 LEA R50, P3, R14, R50, 0x2 ;  /* 0x000000320e32e211 */ /* 0x008fc400078610ff */
[----:B------:R-:W-:Y:S02]  /*4190*/  ISETP.NE.U32.AND P2, PT, RZ, UR6, PT ;  /* 0x00000006ff007c0c */ /* 0x000fe4000bf45070 */
[----:B------:R-:W-:Y:S02]  /*41a0*/  @!P6 LEA.HI.X R51, R14, R51, R87, 0x2, P3 ;  /* 0x000000330e33e211 */ /* 0x000fe400018f1457 */
[----:B------:R-:W1:Y:S01]  /*41b0*/  @!P0 LDC.64 R14, c[0x0][0x248] ;  /* 0x00009200ff0e8b82 */ /* 0x000e620000000a00 */
[----:B------:R-:W-:Y:S01]  /*41c0*/  ISETP.NE.AND.EX P2, PT, RZ, UR7, PT, P2 ;  /* 0x00000007ff007c0c */ /* 0x000fe2000bf45320 */
[----:B0-----:R-:W-:Y:S02]  /*41d0*/  @!P0 IMAD R85, R12, R85, RZ ;  /* 0x000000550c558224 */ /* 0x001fe400078e02ff */
[----:B------:R-:W-:Y:S02]  /*41e0*/  IMAD.U32 R84, RZ, RZ, UR6 ;  /* 0x00000006ff547e24 */ /* 0x000fe4000f8e00ff */
[----:B------:R-:W-:Y:S01]  /*41f0*/  @!P0 IMAD R86, R85, 0x50, RZ ;  /* 0x0000005055568824 */ /* 0x000fe200078e02ff */
[----:B------:R-:W-:-:S03]  /*4200*/  MOV R87, UR7 ;  /* 0x0000000700577c02 */ /* 0x000fc60008000f00 */
[----:B------:R-:W-:-:S04]  /*4210*/  @!P0 IMAD R13, R86, UR13, R13 ;  /* 0x0000000d560d8c24 */ /* 0x000fc8000f8e020d */
[----:B------:R-:W-:Y:S02]  /*4220*/  @P2 IADD3 R84, P3, P4, R79, UR44, R84 ;  /* 0x0000002c4f542c10 */ /* 0x000fe4000fc7e054 */
[----:B------:R-:W-:Y:S02]  /*4230*/  @P2 SHF.R.S32.HI R12, RZ, 0x1f, R79 ;  /* 0x0000001fff0c2819 */ /* 0x000fe4000001144f */
[----:B------:R-:W-:Y:S02]  /*4240*/  FSEL R47, R47, RZ, P1 ;  /* 0x000000ff2f2f7208 */ /* 0x000fe40000800000 */
[----:B------:R-:W-:Y:S02]  /*4250*/  @P2 IADD3.X R85, R12, UR4, R87, P3, P4 ;  /* 0x000000040c552c10 */ /* 0x000fe40009fe8457 */
[----:B------:R-:W-:Y:S02]  /*4260*/  @!P0 IADD3 R12, P3, R10, R13, RZ ;  /* 0x0000000d0a0c8210 */ /* 0x000fe40007f7e0ff */
[----:B------:R-:W-:Y:S01]  /*4270*/  FSEL R44, R44, RZ, P1 ;  /* 0x000000ff2c2c7208 */ /* 0x000fe20000800000 */
[----:B------:R-:W3:Y:S01]  /*4280*/  @!P5 LDG.E R47, desc[UR36][R82.64] ;  /* 0x00000024522fd981 */ /* 0x000ee2000c1e1900 */
[----:B------:R-:W-:-:S02]  /*4290*/  @!P0 LEA.HI.X.SX32 R11, R13, R11, 0x1, P3 ;  /* 0x0000000b0d0b8211 */ /* 0x000fc400018f0eff */
[C---:B-1----:R-:W-:Y:S01]  /*42a0*/  @!P0 LEA R14, P3, R12.reuse, R14, 0x2 ;  /* 0x0000000e0c0e8211 */ /* 0x042fe200078610ff */
[----:B------:R-:W4:Y:S01]  /*42b0*/  @P2 LDG.E.U8 R84, desc[UR36][R84.64] ;  /* 0x0000002454542981 */ /* 0x000f22000c1e1100 */
[----:B------:R-:W-:Y:S02]  /*42c0*/  FSEL R45, R45, RZ, P1 ;  /* 0x000000ff2d2d7208 */ /* 0x000fe40000800000 */
[----:B------:R-:W-:Y:S01]  /*42d0*/  @!P0 LEA.HI.X R15, R12, R15, R11, 0x2, P3 ;  /* 0x0000000f0c0f8211 */ /* 0x000fe200018f140b */
[----:B------:R0:W4:Y:S04]  /*42e0*/  @!P6 LDG.E R44, desc[UR36][R50.64] ;  /* 0x00000024322ce981 */ /* 0x000128000c1e1900 */
[----:B------:R-:W4:Y:S01]  /*42f0*/  @!P0 LDG.E R45, desc[UR36][R14.64] ;  /* 0x000000240e2d8981 */ /* 0x000f22000c1e1900 */
[----:B------:R-:W-:Y:S01]  /*4300*/  FMUL.FTZ R11, R78, R19 ;  /* 0x000000134e0b7220 */ /* 0x000fe20000410000 */
[----:B0-----:R-:W0:Y:S01]  /*4310*/  S2R R50, SR_TID.X ;  /* 0x0000000000327919 */ /* 0x001e220000002100 */
[----:B------:R-:W-:-:S02]  /*4320*/  UMOV UR4, 0xffffffff ;  /* 0xffffffff00047882 */ /* 0x000fc40000000000 */
[----:B--2---:R-:W-:-:S04]  /*4330*/  FFMA.FTZ R12, R80, R49, R11 ;  /* 0x00000031500c7223 */ /* 0x004fc8000001000b */
        /* <DEDUP_REMOVED lines=26> */
[----:B-----5:R-:W-:-:S04]  /*44e0*/  FFMA.FTZ R11, R5, R46, R12 ;  /* 0x0000002e050b7223 */ /* 0x020fc8000001000c */
[----:B---3--:R-:W-:-:S04]  /*44f0*/  FFMA.FTZ R12, R6, R47, R11 ;  /* 0x0000002f060c7223 */ /* 0x008fc8000001000b */
[----:B----4-:R-:W-:Y:S01]  /*4500*/  FFMA.FTZ R13, R7, R44, R12 ;  /* 0x0000002c070d7223 */ /* 0x010fe2000001000c */
[----:B------:R-:W-:-:S03]  /*4510*/  ISETP.NE.AND P0, PT, R84, RZ, P2 ;  /* 0x000000ff5400720c */ /* 0x000fc60001705270 */
[----:B------:R-:W-:Y:S01]  /*4520*/  FFMA.FTZ R13, R8, R45, R13 ;  /* 0x0000002d080d7223 */ /* 0x000fe2000001000d */
[----:B0-----:R-:W-:Y:S09]  /*4530*/  BRA.DIV UR4, `(.L_x_2963) ;  /* 0x0000002e04d07947 */ /* 0x001ff2000b800000 */
[----:B------:R-:W0:Y:S02]  /*4540*/  SHFL.BFLY PT, R14, R13, 0x2, 0x1f ;  /* 0x0c401f000d0e7f89 */ /* 0x000e2400000e0000 */
[----:B0-----:R-:W-:-:S05]  /*4550*/  FADD.FTZ R13, R13, R14 ;  /* 0x0000000e0d0d7221 */ /* 0x001fca0000010000 */
[----:B------:R0:W1:Y:S02]  /*4560*/  SHFL.BFLY PT, R14, R13, 0x1, 0x1f ;  /* 0x0c201f000d0e7f89 */ /* 0x00006400000e0000 */
.L_x_3013:
[----:B------:R-:W-:Y:S01]  /*4570*/  LOP3.LUT P1, RZ, R50, 0x3, RZ, 0xc0, !PT ;  /* 0x0000000332ff7812 */ /* 0x000fe2000782c0ff */
[----:B-1----:R-:W-:Y:S01]  /*4580*/  FADD.FTZ R14, R13, R14 ;  /* 0x0000000e0d0e7221 */ /* 0x002fe20000010000 */
[----:B------:R-:W-:Y:S02]  /*4590*/  BSSY B1, `(.L_x_2964) ;  /* 0x000001b000017945 */ /* 0x000fe40003800000 */
[----:B------:R-:W-:Y:S01]  /*45a0*/  ISETP.GE.OR P1, PT, R79, UR40, P1 ;  /* 0x000000284f007c0c */ /* 0x000fe20008f26670 */
[----:B------:R-:W-:-:S12]  /*45b0*/  FMUL.FTZ R11, R14, UR12 ;  /* 0x0000000c0e0b7c20 */ /* 0x000fd80008410000 */
[----:B------:R-:W-:Y:S05]  /*45c0*/  @P1 BRA `(.L_x_2965) ;  /* 0x00000000005c1947 */ /* 0x000fea0003800000 */
[----:B------:R-:W-:Y:S01]  /*45d0*/  ISETP.NE.U32.AND P1, PT, RZ, UR14, PT ;  /* 0x0000000eff007c0c */ /* 0x000fe2000bf25070 */
[----:B------:R-:W-:-:S03]  /*45e0*/  UIMAD.WIDE UR4, UR45, 0x4, UR16 ;  /* 0x000000042d0478a5 */ /* 0x000fc6000f8e0210 */
[----:B------:R-:W-:Y:S02]  /*45f0*/  ISETP.NE.AND.EX P2, PT, RZ, UR15, PT, P1 ;  /* 0x0000000fff007c0c */ /* 0x000fe4000bf45310 */
[----:B------:R-:W-:-:S04]  /*4600*/  ISETP.NE.U32.AND P1, PT, RZ, UR10, PT ;  /* 0x0000000aff007c0c */ /* 0x000fc8000bf25070 */
[----:B------:R-:W-:-:S07]  /*4610*/  ISETP.NE.AND.EX P1, PT, RZ, UR11, PT, P1 ;  /* 0x0000000bff007c0c */ /* 0x000fce000bf25310 */
[----:B------:R-:W0:Y:S08]  /*4620*/  @P2 LDC R12, c[0x0][0x2d0] ;  /* 0x0000b400ff0c2b82 */ /* 0x000e300000000800 */
[----:B------:R-:W1:Y:S01]  /*4630*/  @P2 LDC.64 R14, c[0x0][0x2c8] ;  /* 0x0000b200ff0e2b82 */ /* 0x000e620000000a00 */
[----:B0-----:R-:W-:Y:S02]  /*4640*/  @P2 IMAD R13, R9, R12, R79 ;  /* 0x0000000c090d2224 */ /* 0x001fe400078e024f */
[----:B------:R-:W-:-:S02]  /*4650*/  IMAD.U32 R12, RZ, RZ, UR4 ;  /* 0x00000004ff0c7e24 */ /* 0x000fc4000f8e00ff */
[----:B-1----:R-:W-:-:S04]  /*4660*/  @P2 IMAD.WIDE R14, R13, 0x4, R14 ;  /* 0x000000040d0e2825 */ /* 0x002fc800078e020e */
[----:B------:R-:W-:Y:S02]  /*4670*/  IMAD.U32 R13, RZ, RZ, UR5 ;  /* 0x00000005ff0d7e24 */ /* 0x000fe4000f8e00ff */
[----:B------:R-:W2:Y:S04]  /*4680*/  @P2 LDG.E R14, desc[UR36][R14.64] ;  /* 0x000000240e0e2981 */ /* 0x000ea8000c1e1900 */
[----:B------:R-:W3:Y:S01]  /*4690*/  @P1 LDG.E R12, desc[UR36][R12.64] ;  /* 0x000000240c0c1981 */ /* 0x000ee2000c1e1900 */
[C---:B------:R-:W-:Y:S01]  /*46a0*/  @P1 ISETP.GE.AND P3, PT, R79.reuse, R18, PT ;  /* 0x000000124f00120c */ /* 0x040fe20003f66270 */
[----:B------:R-:W-:-:S03]  /*46b0*/  VIADD R51, R79, -UR43 ;  /* 0x8000002b4f337c36 */ /* 0x000fc60008000000 */
[----:B------:R-:W-:Y:S02]  /*46c0*/  @P1 SEL R50, RZ, UR39, P3 ;  /* 0x00000027ff321c07 */ /* 0x000fe40009800000 */
[----:B------:R-:W-:Y:S02]  /*46d0*/  LEA R82, R51, R0, 0x2 ;  /* 0x0000000033527211 */ /* 0x000fe400078e10ff */
[----:B------:R-:W-:-:S04]  /*46e0*/  @P1 IADD3 R50, R50, -UR40, R79 ;  /* 0x8000002832321c10 */ /* 0x000fc8000fffe04f */
[----:B------:R-:W-:Y:S01]  /*46f0*/  @P1 I2FP.F32.S32 R50, R50 ;  /* 0x0000003200321245 */ /* 0x000fe20000201400 */
[----:B--2---:R-:W-:-:S04]  /*4700*/  @P2 FADD.FTZ R11, R11, R14 ;  /* 0x0000000e0b0b2221 */ /* 0x004fc80000010000 */
[----:B---3--:R-:W-:-:S05]  /*4710*/  @P1 FFMA.FTZ R11, R50, R12, R11 ;  /* 0x0000000c320b1223 */ /* 0x008fca000001000b */
[----:B------:R1:W-:Y:S01]  /*4720*/  STS [R82], R11 ;  /* 0x0000000b52007388 */ /* 0x0003e20000000800 */
[----:B------:R-:W-:-:S07]  /*4730*/  @!P0 FMNMX.FTZ R81, R81, R11, !PT ;  /* 0x0000000b51518209 */ /* 0x000fce0007810000 */
.L_x_2965:
[----:B------:R-:W-:Y:S05]  /*4740*/  BSYNC B1 ;  /* 0x0000000000017941 */ /* 0x000fea0003800000 */
.L_x_2964:
[----:B------:R-:W-:Y:S01]  /*4750*/  UIADD3 UR4, -UR43, UR40, URZ ;  /* 0x000000282b047290 */ /* 0x000fe2000fffe13f */
[----:B------:R-:W-:-:S03]  /*4760*/  VIADD R79, R79, 0x10 ;  /* 0x000000104f4f7836 */ /* 0x000fc60000000000 */
[----:B------:R-:W-:-:S04]  /*4770*/  UIADD3 UR4, UR4, 0x7, URZ ;  /* 0x0000000704047890 */ /* 0x000fc8000fffe03f */
[----:B------:R-:W-:-:S04]  /*4780*/  USHF.R.S32.HI UR5, URZ, 0x1f, UR4 ;  /* 0x0000001f3f057899 */ /* 0x000fc80008011404 */
[----:B------:R-:W-:-:S04]  /*4790*/  ULEA.HI UR5, UR5, UR4, URZ, 0x3 ;  /* 0x0000000405057291 */ /* 0x000fc8000f8f183f */
[----:B------:R-:W-:-:S04]  /*47a0*/  ULOP3.LUT UR5, UR5, 0xfffffff8, URZ, 0xc0, !UPT ;  /* 0xfffffff805057892 */ /* 0x000fc8000f8ec03f */
[----:B------:R-:W-:-:S06]  /*47b0*/  UIADD3 UR5, UR43, UR5, URZ ;  /* 0x000000052b057290 */ /* 0x000fcc000fffe03f */
[----:B------:R-:W-:-:S13]  /*47c0*/  ISETP.GE.AND P0, PT, R79, UR5, PT ;  /* 0x000000054f007c0c */ /* 0x000fda000bf06270 */
[----:B------:R-:W-:Y:S05]  /*47d0*/  @!P0 BRA `(.L_x_2966) ;  /* 0xffffffd800888947 */ /* 0x000fea000383ffff */
.L_x_2962:
[----:B------:R-:W-:Y:S05]  /*47e0*/  BSYNC B0 ;  /* 0x0000000000007941 */ /* 0x000fea0003800000 */
.L_x_2961:
[----:B------:R-:W3:Y:S01]  /*47f0*/  S2R R16, SR_TID.X ;  /* 0x0000000000107919 */ /* 0x000ee20000002100 */
[----:B------:R-:W-:Y:S01]  /*4800*/  IMAD.U32 R6, RZ, RZ, UR44 ;  /* 0x0000002cff067e24 */ /* 0x000fe2000f8e00ff */
[----:B------:R-:W-:-:S04]  /*4810*/  UMOV UR4, 0xffffffff ;  /* 0xffffffff00047882 */ /* 0x000fc80000000000 */
[----:B------:R-:W-:Y:S02]  /*4820*/  SHF.R.S32.HI R6, RZ, 0x1f, R6 ;  /* 0x0000001fff067819 */ /* 0x000fe40000011406 */
[----:B---3--:R-:W-:Y:S01]  /*4830*/  SHF.R.S32.HI R5, RZ, 0x1f, R16 ;  /* 0x0000001fff057819 */ /* 0x008fe20000011410 */
[----:B------:R-:W-:Y:S06]  /*4840*/  BRA.DIV UR4, `(.L_x_2967) ;  /* 0x0000002e044c7947 */ /* 0x000fec000b800000 */
[----:B0-----:R-:W0:Y:S02]  /*4850*/  SHFL.BFLY PT, R14, R81, 0x10, 0x1f ;  /* 0x0e001f00510e7f89 */ /* 0x001e2400000e0000 */
[----:B0-----:R-:W-:-:S05]  /*4860*/  FMNMX.FTZ R13, R14, R81, !PT ;  /* 0x000000510e0d7209 */ /* 0x001fca0007810000 */
[----:B------:R-:W0:Y:S02]  /*4870*/  SHFL.BFLY PT, R14, R13, 0x8, 0x1f ;  /* 0x0d001f000d0e7f89 */ /* 0x000e2400000e0000 */
[----:B0-----:R-:W-:-:S05]  /*4880*/  FMNMX.FTZ R3, R13, R14, !PT ;  /* 0x0000000e0d037209 */ /* 0x001fca0007810000 */
[----:B------:R0:W3:Y:S02]  /*4890*/  SHFL.BFLY PT, R14, R3, 0x4, 0x1f ;  /* 0x0c801f00030e7f89 */ /* 0x0000e400000e0000 */
.L_x_3018:
[----:B------:R-:W-:Y:S01]  /*48a0*/  LEA.HI R5, R5, R16, RZ, 0x5 ;  /* 0x0000001005057211 */ /* 0x000fe200078f28ff */
[----:B------:R-:W-:Y:S05]  /*48b0*/  WARPSYNC.ALL ;  /* 0x0000000000007948 */ /* 0x000fea0003800000 */
[----:B------:R-:W-:Y:S02]  /*48c0*/  LOP3.LUT R7, R5, 0xffffffe0, RZ, 0xc0, !PT ;  /* 0xffffffe005077812 */ /* 0x000fe400078ec0ff */
[----:B0--3--:R-:W-:-:S03]  /*48d0*/  FMNMX.FTZ R3, R3, R14, !PT ;  /* 0x0000000e03037209 */ /* 0x009fc60007810000 */
[----:B------:R-:W-:-:S05]  /*48e0*/  IMAD.IADD R7, R16, 0x1, -R7 ;  /* 0x0000000110077824 */ /* 0x000fca00078e0a07 */
[----:B------:R-:W-:-:S13]  /*48f0*/  ISETP.NE.AND P0, PT, R7, RZ, PT ;  /* 0x000000ff0700720c */ /* 0x000fda0003f05270 */
[----:B------:R-:W0:Y:S01]  /*4900*/  @!P0 S2R R10, SR_CgaCtaId ;  /* 0x00000000000a8919 */ /* 0x000e220000008800 */
[----:B------:R-:W-:Y:S02]  /*4910*/  @!P0 MOV R9, 0x400 ;  /* 0x0000040000098802 */ /* 0x000fe40000000f00 */
[----:B------:R-:W-:Y:S02]  /*4920*/  @!P0 SHF.R.S32.HI R8, RZ, 0x5, R5 ;  /* 0x00000005ff088819 */ /* 0x000fe40000011405 */
[----:B0-----:R-:W-:-:S04]  /*4930*/  @!P0 LEA R9, R10, R9, 0x18 ;  /* 0x000000090a098211 */ /* 0x001fc800078ec0ff */
[----:B------:R-:W-:-:S05]  /*4940*/  @!P0 LEA R8, R8, R9, 0x2 ;  /* 0x0000000908088211 */ /* 0x000fca00078e10ff */
[----:B------:R0:W-:Y:S01]  /*4950*/  @!P0 STS [R8], R3 ;  /* 0x0000000308008388 */ /* 0x0001e20000000800 */
[----:B------:R-:W-:Y:S01]  /*4960*/  BAR.SYNC.DEFER_BLOCKING 0x0 ;  /* 0x0000000000007b1d */ /* 0x000fe20000010000 */
[----:B------:R-:W-:Y:S01]  /*4970*/  ISETP.GT.AND P0, PT, R7, 0x1, PT ;  /* 0x000000010700780c */ /* 0x000fe20003f04270 */
[----:B-1----:R-:W-:Y:S01]  /*4980*/  VIADD R11, R16, UR43 ;  /* 0x0000002b100b7c36 */ /* 0x002fe20008000000 */
[----:B------:R-:W-:-:S03]  /*4990*/  HFMA2.MMA R12, -RZ, RZ, 0, 0 ;  /* 0x00000000ff0c7435 */ /* 0x000fc600000001ff */
[----:B------:R-:W-:Y:S01]  /*49a0*/  ULDC.64 UR6, c[0x0][0x2b0] ;  /* 0x0000ac0000067ab9 */ /* 0x000fe20000000a00 */
[----:B------:R-:W-:Y:S01]  /*49b0*/  ISETP.GT.AND P1, PT, R11, UR40, PT ;  /* 0x000000280b007c0c */ /* 0x000fe2000bf24270 */
[----:B------:R-:W-:Y:S06]  /*49c0*/  BSSY B0, `(.L_x_2968) ;  /* 0x0000026000007945 */ /* 0x000fec0003800000 */
        /* <DEDUP_REMOVED lines=15> */
.L_x_2973:
[----:B------:R-:W-:Y:S01]  /*4ac0*/  VIADD R9, R3, -UR43 ;  /* 0x8000002b03097c36 */ /* 0x000fe20008000000 */
[----:B------:R-:W-:Y:S04]  /*4ad0*/  BSSY B1, `(.L_x_2970) ;  /* 0x000000f000017945 */ /* 0x000fe80003800000 */
[----:B0-----:R-:W-:Y:S01]  /*4ae0*/  LEA R10, R9, R0, 0x2 ;  /* 0x00000000090a7211 */ /* 0x001fe200078e10ff */
[----:B------:R-:W-:Y:S06]  /*4af0*/  @!P0 BRA `(.L_x_2971) ;  /* 0x0000000000208947 */ /* 0x000fec0003800000 */
[----:B------:R-:W-:Y:S01]  /*4b00*/  IMAD.U32 R8, RZ, RZ, UR6 ;  /* 0x00000006ff087e24 */ /* 0x000fe2000f8e00ff */
[----:B------:R-:W-:-:S04]  /*4b10*/  SHF.R.S32.HI R9, RZ, 0x1f, R3 ;  /* 0x0000001fff097819 */ /* 0x000fc80000011403 */
[----:B------:R-:W-:-:S04]  /*4b20*/  IADD3 R8, P2, P3, R3, UR44, R8 ;  /* 0x0000002c03087c10 */ /* 0x000fc8000fb5e008 */
[----:B------:R-:W-:-:S05]  /*4b30*/  IADD3.X R9, R9, UR7, R6, P2, P3 ;  /* 0x0000000709097c10 */ /* 0x000fca00097e6406 */
[----:B------:R-:W3:Y:S02]  /*4b40*/  LDG.E.U8 R8, desc[UR36][R8.64] ;  /* 0x0000002408087981 */ /* 0x000ee4000c1e1100 */
[----:B---3--:R-:W-:-:S13]  /*4b50*/  ISETP.NE.AND P2, PT, R8, RZ, PT ;  /* 0x000000ff0800720c */ /* 0x008fda0003f45270 */
[----:B------:R-:W-:Y:S01]  /*4b60*/  @P2 IMAD.MOV.U32 R13, RZ, RZ, RZ ;  /* 0x000000ffff0d2224 */ /* 0x000fe200078e00ff */
[----:B------:R-:W-:Y:S06]  /*4b70*/  @P2 BRA `(.L_x_2972) ;  /* 0x0000000000102947 */ /* 0x000fec0003800000 */
.L_x_2971:
[----:B------:R-:W1:Y:S02]  /*4b80*/  LDS R8, [R10] ;  /* 0x000000000a087984 */ /* 0x000e640000000800 */
[----:B-1----:R-:W-:-:S04]  /*4b90*/  FADD.FTZ R8, -R15, R8 ;  /* 0x000000080f087221 */ /* 0x002fc80000010100 */
[----:B------:R-:W-:-:S04]  /*4ba0*/  FMUL.FTZ R8, R8, 1.4426950216293334961 ;  /* 0x3fb8aa3b08087820 */ /* 0x000fc80000410000 */
[----:B------:R0:W3:Y:S03]  /*4bb0*/  MUFU.EX2 R13, R8 ;  /* 0x00000008000d7308 */ /* 0x0000e60000000800 */
.L_x_2972:
[----:B------:R-:W-:Y:S05]  /*4bc0*/  BSYNC B1 ;  /* 0x0000000000017941 */ /* 0x000fea0003800000 */
.L_x_2970:
[----:B---3--:R3:W-:Y:S01]  /*4bd0*/  STS [R10], R13 ;  /* 0x0000000d0a007388 */ /* 0x0087e20000000800 */
[----:B------:R-:W-:Y:S02]  /*4be0*/  VIADD R3, R3, 0x40 ;  /* 0x0000004003037836 */ /* 0x000fe40000000000 */
[----:B------:R-:W-:-:S03]  /*4bf0*/  FADD.FTZ R12, R13, R12 ;  /* 0x0000000c0d0c7221 */ /* 0x000fc60000010000 */
[----:B------:R-:W-:-:S13]  /*4c00*/  ISETP.GT.AND P2, PT, R3, UR40, PT ;  /* 0x0000002803007c0c */ /* 0x000fda000bf44270 */
[----:B---3--:R-:W-:Y:S05]  /*4c10*/  @!P2 BRA `(.L_x_2973) ;  /* 0xfffffffc00a8a947 */ /* 0x008fea000383ffff */
.L_x_2969:
[----:B------:R-:W-:Y:S05]  /*4c20*/  BSYNC B0 ;  /* 0x0000000000007941 */ /* 0x000fea0003800000 */
.L_x_2968:
[----:B------:R-:W3:Y:S01]  /*4c30*/  SHFL.BFLY PT, R3, R12, 0x10, 0x1f ;  /* 0x0e001f000c037f89 */ /* 0x000ee200000e0000 */
[----:B------:R-:W-:Y:S01]  /*4c40*/  ULDC.U8 UR4, c[0x0][0x31c] ;  /* 0x0000c70000047ab9 */ /* 0x000fe20000000000 */
[----:B------:R-:W-:Y:S01]  /*4c50*/  UMOV UR5, URZ ;  /* 0x0000003f00057c82 */ /* 0x000fe20008000000 */
[----:B------:R-:W4:Y:S01]  /*4c60*/  S2R R14, SR_TID.X ;  /* 0x00000000000e7919 */ /* 0x000f220000002100 */
[----:B---3--:R-:W-:-:S05]  /*4c70*/  FADD.FTZ R3, R3, R12 ;  /* 0x0000000c03037221 */ /* 0x008fca0000010000 */
[----:B0-----:R-:W0:Y:S01]  /*4c80*/  SHFL.BFLY PT, R8, R3, 0x8, 0x1f ;  /* 0x0d001f0003087f89 */ /* 0x001e2200000e0000 */
[----:B----4-:R-:W-:-:S04]  /*4c90*/  LOP3.LUT P0, R13, R14, 0x1f, RZ, 0xc0, !PT ;  /* 0x0000001f0e0d7812 */ /* 0x010fc8000780c0ff */
[----:B------:R-:W-:-:S09]  /*4ca0*/  ISETP.GT.U32.AND P2, PT, R13, 0x1, PT ;  /* 0x000000010d00780c */ /* 0x000fd20003f44070 */
[----:B------:R-:W3:Y:S01]  /*4cb0*/  @!P0 S2R R16, SR_CgaCtaId ;  /* 0x0000000000108919 */ /* 0x000ee20000008800 */
[----:B-1----:R-:W-:Y:S02]  /*4cc0*/  @!P0 MOV R15, 0x400 ;  /* 0x00000400000f8802 */ /* 0x002fe40000000f00 */
[----:B------:R-:W-:Y:S01]  /*4cd0*/  @!P0 SHF.R.U32.HI R12, RZ, 0x3, R14 ;  /* 0x00000003ff0c8819 */ /* 0x000fe2000001160e */
[----:B0-----:R-:W-:Y:S01]  /*4ce0*/  FADD.FTZ R8, R3, R8 ;  /* 0x0000000803087221 */ /* 0x001fe20000010000 */
[----:B------:R-:W0:Y:S02]  /*4cf0*/  @!P2 S2R R17, SR_CgaCtaId ;  /* 0x000000000011a919 */ /* 0x000e240000008800 */
[----:B------:R-:W-:Y:S02]  /*4d00*/  @!P0 LOP3.LUT R12, R12, 0x1ffffffc, RZ, 0xc0, !PT ;  /* 0x1ffffffc0c0c8812 */ /* 0x000fe400078ec0ff */
[----:B------:R-:W1:Y:S01]  /*4d10*/  SHFL.BFLY PT, R9, R8, 0x4, 0x1f ;  /* 0x0c801f0008097f89 */ /* 0x000e6200000e0000 */
[----:B---3--:R-:W-:Y:S01]  /*4d20*/  @!P0 LEA R15, R16, R15, 0x18 ;  /* 0x0000000f100f8211 */ /* 0x008fe200078ec0ff */
[----:B-1----:R-:W-:Y:S01]  /*4d30*/  FADD.FTZ R9, R8, R9 ;  /* 0x0000000908097221 */ /* 0x002fe20000010000 */
[----:B------:R-:W-:-:S02]  /*4d40*/  @!P2 MOV R8, 0x400 ;  /* 0x000004000008a802 */ /* 0x000fc40000000f00 */
[----:B------:R-:W-:Y:S02]  /*4d50*/  @!P0 IADD3 R12, R15, R12, RZ ;  /* 0x0000000c0f0c8210 */ /* 0x000fe40007ffe0ff */
        /* <DEDUP_REMOVED lines=19> */
[----:B------:R-:W-:Y:S01]  /*4e90*/  ULDC UR4, c[0x0][0x318] ;  /* 0x0000c60000047ab9 */ /* 0x000fe20000000800 */
[----:B------:R-:W-:Y:S02]  /*4ea0*/  ULDC UR6, c[0x0][0x29c] ;  /* 0x0000a70000067ab9 */ /* 0x000fe40000000800 */
[----:B------:R-:W-:-:S03]  /*4eb0*/  UIMAD UR4, UR5, UR4, UR6 ;  /* 0x00000004050472a4 */ /* 0x000fc6000f8e0206 */
[----:B------:R-:W-:Y:S02]  /*4ec0*/  ULDC UR5, c[0x0][0x284] ;  /* 0x0000a10000057ab9 */ /* 0x000fe40000000800 */
[----:B------:R-:W-:-:S04]  /*4ed0*/  UIMAD UR4, UR4, UR5, URZ ;  /* 0x00000005040472a4 */ /* 0x000fc8000f8e023f */
[----:B------:R-:W-:-:S12]  /*4ee0*/  USHF.R.S32.HI UR5, URZ, 0x1f, UR4 ;  /* 0x0000001f3f057899 */ /* 0x000fd80008011404 */
.L_x_2974:
[----:B------:R-:W-:Y:S01]  /*4ef0*/  ULDC.64 UR6, c[0x0][0x310] ;  /* 0x0000c40000067ab9 */ /* 0x000fe20000000a00 */
[----:B------:R-:W-:Y:S04]  /*4f00*/  BSSY B0, `(.L_x_2975) ;  /* 0x0000012000007945 */ /* 0x000fe80003800000 */
[----:B------:R-:W-:Y:S05]  /*4f10*/  @P1 BRA `(.L_x_2976) ;  /* 0x0000000000401947 */ /* 0x000fea0003800000 */
[----:B0-----:R-:W-:-:S04]  /*4f20*/  FADD.FTZ R3, R8, 9.9999999747524270788e-07 ;  /* 0x358637bd08037421 */ /* 0x001fc80000010000 */
[----:B------:R0:W1:Y:S03]  /*4f30*/  MUFU.RCP R12, R3 ;  /* 0x00000003000c7308 */ /* 0x0000660000001000 */
.L_x_2978:
[----:B0-----:R-:W-:-:S04]  /*4f40*/  VIADD R3, R11, -UR43 ;  /* 0x8000002b0b037c36 */ /* 0x001fc80008000000 */
[----:B-1----:R-:W-:-:S05]  /*4f50*/  IMAD R8, R3, 0x4, R0 ;  /* 0x0000000403087824 */ /* 0x002fca00078e0200 */
[----:B------:R-:W1:Y:S02]  /*4f60*/  LDS R3, [R8] ;  /* 0x0000000008037984 */ /* 0x000e640000000800 */
[----:B-1----:R-:W-:-:S05]  /*4f70*/  FMUL.FTZ R13, R3, R12 ;  /* 0x0000000c030d7220 */ /* 0x002fca0000410000 */
[----:B------:R0:W-:Y:S01]  /*4f80*/  STS [R8], R13 ;  /* 0x0000000d08007388 */ /* 0x0001e20000000800 */
[----:B------:R-:W-:Y:S05]  /*4f90*/  @!P0 BRA `(.L_x_2977) ;  /* 0x0000000000148947 */ /* 0x000fea0003800000 */
[----:B------:R-:W-:-:S04]  /*4fa0*/  IADD3 R3, P1, R11, UR4, RZ ;  /* 0x000000040b037c10 */ /* 0x000fc8000ff3e0ff */
[----:B------:R-:W-:Y:S02]  /*4fb0*/  LEA.HI.X.SX32 R10, R11, UR5, 0x1, P1 ;  /* 0x000000050b0a7c11 */ /* 0x000fe400088f0eff */
[----:B0-----:R-:W-:-:S04]  /*4fc0*/  LEA R8, P1, R3, UR6, 0x2 ;  /* 0x0000000603087c11 */ /* 0x001fc8000f8210ff */
[----:B------:R-:W-:-:S05]  /*4fd0*/  LEA.HI.X R9, R3, UR7, R10, 0x2, P1 ;  /* 0x0000000703097c11 */ /* 0x000fca00088f140a */
[----:B------:R1:W-:Y:S04]  /*4fe0*/  STG.E desc[UR36][R8.64], R13 ;  /* 0x0000000d08007986 */ /* 0x0003e8000c101924 */
.L_x_2977:
[----:B------:R-:W-:-:S04]  /*4ff0*/  IADD3 R11, R11, 0x40, RZ ;  /* 0x000000400b0b7810 */ /* 0x000fc80007ffe0ff */
[----:B------:R-:W-:-:S13]  /*5000*/  ISETP.GT.AND P1, PT, R11, UR40, PT ;  /* 0x000000280b007c0c */ /* 0x000fda000bf24270 */
[----:B------:R-:W-:Y:S05]  /*5010*/  @!P1 BRA `(.L_x_2978) ;  /* 0xfffffffc00c89947 */ /* 0x000fea000383ffff */
.L_x_2976:
[----:B------:R-:W-:Y:S05]  /*5020*/  BSYNC B0 ;  /* 0x0000000000007941 */ /* 0x000fea0003800000 */
.L_x_2975:
[----:B------:R-:W-:Y:S01]  /*5030*/  ULEA.HI UR4, UR40, UR40, URZ, 0x1 ;  /* 0x0000002828047291 */ /* 0x000fe2000f8f083f */
[----:B------:R-:W-:Y:S01]  /*5040*/  SHF.R.S32.HI R5, RZ, 0x5, R5 ;  /* 0x00000005ff057819 */ /* 0x000fe20000011405 */
[----:B------:R-:W-:Y:S01]  /*5050*/  ULDC.64 UR6, c[0x0][0x240] ;  /* 0x0000900000067ab9 */ /* 0x000fe20000000a00 */
[C---:B------:R-:W-:Y:S01]  /*5060*/  ISETP.GT.AND P1, PT, R7.reuse, 0x13, PT ;  /* 0x000000130700780c */ /* 0x040fe20003f24270 */
[----:B------:R-:W-:Y:S01]  /*5070*/  ULOP3.LUT UR4, UR4, 0xfffffffe, URZ, 0xc0, !UPT ;  /* 0xfffffffe04047892 */ /* 0x000fe2000f8ec03f */
[----:B------:R-:W-:Y:S01]  /*5080*/  ISETP.EQ.U32.AND P0, PT, RZ, UR6, PT ;  /* 0x00000006ff007c0c */ /* 0x000fe2000bf02070 */
[----:B------:R-:W-:Y:S01]  /*5090*/  IMAD.SHL.U32 R3, R7, 0x4, RZ ;  /* 0x0000000407037824 */ /* 0x000fe200078e00ff */
[----:B------:R-:W-:Y:S01]  /*50a0*/  CS2R R14, SRZ ;  /* 0x00000000000e7805 */ /* 0x000fe2000001ff00 */
[----:B------:R-:W-:Y:S01]  /*50b0*/  UIADD3 UR4, -UR4, UR40, URZ ;  /* 0x0000002804047290 */ /* 0x000fe2000fffe13f */
[----:B01----:R-:W-:Y:S01]  /*50c0*/  CS2R R12, SRZ ;  /* 0x00000000000c7805 */ /* 0x003fe2000001ff00 */
[----:B------:R-:W-:Y:S01]  /*50d0*/  ULDC UR9, c[0x0][0x284] ;  /* 0x0000a10000097ab9 */ /* 0x000fe20000000800 */
[----:B------:R-:W-:Y:S01]  /*50e0*/  ULDC UR8, c[0x0][0x288] ;  /* 0x0000a20000087ab9 */ /* 0x000fe20000000800 */
[----:B------:R-:W-:Y:S01]  /*50f0*/  ULDC UR16, c[0x0][0x288] ;  /* 0x0000a20000107ab9 */ /* 0x000fe20000000800 */
[----:B------:R-:W-:Y:S01]  /*5100*/  ULDC.64 UR14, c[0x0][0x258] ;  /* 0x00009600000e7ab9 */ /* 0x000fe20000000a00 */
[----:B------:R-:W-:Y:S01]  /*5110*/  ISETP.NE.OR P2, PT, R5, UR4, P1 ;  /* 0x0000000405007c0c */ /* 0x000fe20008f45670 */
[----:B------:R-:W-:Y:S01]  /*5120*/  ULDC.64 UR4, c[0x0][0x250] ;  /* 0x0000940000047ab9 */ /* 0x000fe20000000a00 */
[----:B------:R-:W-:Y:S01]  /*5130*/  ULDC.64 UR12, c[0x0][0x250] ;  /* 0x00009400000c7ab9 */ /* 0x000fe20000000a00 */
[----:B------:R-:W-:Y:S01]  /*5140*/  ULDC.64 UR18, c[0x0][0x250] ;  /* 0x0000940000127ab9 */ /* 0x000fe20000000a00 */
[----:B------:R-:W-:Y:S01]  /*5150*/  ISETP.EQ.OR.EX P0, PT, RZ, UR7, P2, P0 ;  /* 0x00000007ff007c0c */ /* 0x000fe20009702700 */
[----:B------:R-:W-:-:S12]  /*5160*/  ULDC.64 UR6, c[0x0][0x258] ;  /* 0x0000960000067ab9 */ /* 0x000fd80000000a00 */
[----:B------:R-:W0:Y:S01]  /*5170*/  @!P0 S2R R8, SR_CTAID.X ;  /* 0x0000000000088919 */ /* 0x000e220000002500 */
[----:B------:R-:W1:Y:S01]  /*5180*/  @!P0 LDC.64 R16, c[0x0][0x240] ;  /* 0x00009000ff108b82 */ /* 0x000e620000000a00 */
[----:B------:R-:W-:Y:S01]  /*5190*/  BSSY B0, `(.L_x_2979) ;  /* 0x0000194000007945 */ /* 0x000fe20003800000 */
[----:B------:R-:W-:Y:S01]  /*51a0*/  CS2R R10, SRZ ;  /* 0x00000000000a7805 */ /* 0x000fe2000001ff00 */
[----:B0-----:R-:W-:-:S04]  /*51b0*/  @!P0 IMAD R7, R8, 0x50, R3 ;  /* 0x0000005008078824 */ /* 0x001fc800078e0203 */
[----:B-1----:R-:W-:Y:S01]  /*51c0*/  @!P0 IMAD.WIDE R16, R7, 0x4, R16 ;  /* 0x0000000407108825 */ /* 0x002fe200078e0210 */
[----:B------:R-:W-:-:S04]  /*51d0*/  CS2R R8, SRZ ;  /* 0x0000000000087805 */ /* 0x000fc8000001ff00 */
[----:B------:R0:W5:Y:S02]  /*51e0*/  @!P0 LDG.E.128 R12, desc[UR36][R16.64] ;  /* 0x00000024100c8981 */ /* 0x000164000c1e1d00 */
[----:B0-----:R-:W-:Y:S01]  /*51f0*/  IMAD.U32 R16, RZ, RZ, UR9 ;  /* 0x00000009ff107e24 */ /* 0x001fe2000f8e00ff */
[----:B------:R-:W-:Y:S06]  /*5200*/  BAR.SYNC.DEFER_BLOCKING 0x0 ;  /* 0x0000000000007b1d */ /* 0x000fec0000010000 */
[----:B------:R-:W-:Y:S05]  /*5210*/  @P1 BRA `(.L_x_2980) ;  /* 0x00000018002c1947 */ /* 0x000fea0003800000 */
[----:B------:R-:W-:Y:S01]  /*5220*/  VIADD R7, R5, UR43 ;  /* 0x0000002b05077c36 */ /* 0x000fe20008000000 */
[----:B------:R-:W-:Y:S01]  /*5230*/  VIMNMX R18, R16, UR40, PT ;  /* 0x0000002810127c48 */ /* 0x000fe2000bfe0100 */
[----:B------:R-:W-:Y:S01]  /*5240*/  IMAD R4, R4, R16, R3 ;  /* 0x0000001004047224 */ /* 0x000fe200078e0203 */
[----:B------:R-:W-:Y:S01]  /*5250*/  BSSY B1, `(.L_x_2981) ;  /* 0x0000077000017945 */ /* 0x000fe20003800000 */
[----:B------:R-:W-:Y:S02]  /*5260*/  CS2R R10, SRZ ;  /* 0x00000000000a7805 */ /* 0x000fe4000001ff00 */
[----:B------:R-:W-:Y:S02]  /*5270*/  ISETP.GE.AND P0, PT, R7, R18, PT ;  /* 0x000000120700720c */ /* 0x000fe40003f06270 */
[----:B------:R-:W-:Y:S02]  /*5280*/  CS2R R8, SRZ ;  /* 0x0000000000087805 */ /* 0x000fe4000001ff00 */
[----:B------:R-:W-:-:S09]  /*5290*/  SHF.R.S32.HI R17, RZ, 0x1f, R4 ;  /* 0x0000001fff117819 */ /* 0x000fd20000011404 */
[----:B------:R-:W-:Y:S05]  /*52a0*/  @P0 BRA `(.L_x_2982) ;  /* 0x0000000400c40947 */ /* 0x000fea0003800000 */
[----:B------:R-:W-:Y:S01]  /*52b0*/  MOV R8, UR43 ;  /* 0x0000002b00087c02 */ /* 0x000fe20008000f00 */
[----:B------:R-:W-:Y:S01]  /*52c0*/  BSSY B2, `(.L_x_2983) ;  /* 0x0000026000027945 */ /* 0x000fe20003800000 */
[----:B------:R-:W-:Y:S01]  /*52d0*/  LOP3.LUT R9, RZ, R18, RZ, 0x33, !PT ;  /* 0x00000012ff097212 */ /* 0x000fe200078e33ff */
[----:B------:R-:W-:Y:S01]  /*52e0*/  IMAD.MOV.U32 R19, RZ, RZ, R7 ;  /* 0x000000ffff137224 */ /* 0x000fe200078e0007 */
[----:B------:R-:W-:Y:S02]  /*52f0*/  IADD3 R8, -R8, -0x2, -R5 ;  /* 0xfffffffe08087810 */ /* 0x000fe40007ffe905 */
[----:B------:R-:W-:-:S03]  /*5300*/  CS2R R10, SRZ ;  /* 0x00000000000a7805 */ /* 0x000fc6000001ff00 */
[----:B------:R-:W-:-:S05]  /*5310*/  IMAD.IADD R9, R8, 0x1, -R9 ;  /* 0x0000000108097824 */ /* 0x000fca00078e0a09 */
[C---:B------:R-:W-:Y:S02]  /*5320*/  LEA.HI R8, R9.reuse, 0x1, RZ, 0x1f ;  /* 0x0000000109087811 */ /* 0x040fe400078ff8ff */
[----:B------:R-:W-:Y:S02]  /*5330*/  ISETP.GE.U32.AND P0, PT, R9, 0x6, PT ;  /* 0x000000060900780c */ /* 0x000fe40003f06070 */
[----:B------:R-:W-:Y:S02]  /*5340*/  LOP3.LUT P3, R20, R8, 0x3, RZ, 0xc0, !PT ;  /* 0x0000000308147812 */ /* 0x000fe4000786c0ff */
[----:B------:R-:W-:-:S11]  /*5350*/  CS2R R8, SRZ ;  /* 0x0000000000087805 */ /* 0x000fd6000001ff00 */
[----:B------:R-:W-:Y:S05]  /*5360*/  @!P3 BRA `(.L_x_2984) ;  /* 0x00000000006cb947 */ /* 0x000fea0003800000 */
[----:B------:R-:W-:Y:S01]  /*5370*/  IMAD.MOV.U32 R24, RZ, RZ, R20 ;  /* 0x000000ffff187224 */ /* 0x000fe200078e0014 */
[----:B------:R-:W-:Y:S01]  /*5380*/  MOV R19, R7 ;  /* 0x0000000700137202 */ /* 0x000fe20000000f00 */
[----:B------:R-:W-:-:S07]  /*5390*/  IMAD.MOV.U32 R8, RZ, RZ, RZ ;  /* 0x000000ffff087224 */ /* 0x000fce00078e00ff */
.L_x_2985:
[----:B------:R-:W-:-:S04]  /*53a0*/  IADD3 R21, P3, R19, UR44, RZ ;  /* 0x0000002c13157c10 */ /* 0x000fc8000ff7e0ff */
[----:B------:R-:W-:Y:S02]  /*53b0*/  LEA.HI.X.SX32 R22, R19, R6, 0x1, P3 ;  /* 0x0000000613167211 */ /* 0x000fe400018f0eff */
[----:B------:R-:W-:-:S04]  /*53c0*/  LEA R20, P3, R21, UR6, 0x2 ;  /* 0x0000000615147c11 */ /* 0x000fc8000f8610ff */
[----:B------:R-:W-:-:S05]  /*53d0*/  LEA.HI.X R21, R21, UR7, R22, 0x2, P3 ;  /* 0x0000000715157c11 */ /* 0x000fca00098f1416 */
[----:B------:R-:W3:Y:S01]  /*53e0*/  LDG.E R20, desc[UR36][R20.64] ;  /* 0x0000002414147981 */ /* 0x000ee2000c1e1900 */
[----:B------:R-:W-:-:S04]  /*53f0*/  VIADD R25, R19, -UR43 ;  /* 0x8000002b13197c36 */ /* 0x000fc80008000000 */
[----:B------:R-:W-:-:S06]  /*5400*/  IMAD R25, R25, 0x4, R0 ;  /* 0x0000000419197824 */ /* 0x000fcc00078e0200 */
[----:B------:R-:W0:Y:S01]  /*5410*/  LDS R25, [R25] ;  /* 0x0000000019197984 */ /* 0x000e220000000800 */
[----:B---3--:R-:W-:-:S04]  /*5420*/  IMAD R22, R20, UR8, RZ ;  /* 0x0000000814167c24 */ /* 0x008fc8000f8e02ff */
[----:B------:R-:W-:-:S04]  /*5430*/  IMAD R22, R22, R16, R19 ;  /* 0x0000001016167224 */ /* 0x000fc800078e0213 */
[----:B------:R-:W-:-:S05]  /*5440*/  IMAD R22, R22, 0x50, RZ ;  /* 0x0000005016167824 */ /* 0x000fca00078e02ff */
[----:B------:R-:W-:-:S04]  /*5450*/  IADD3 R23, P3, R4, R22, RZ ;  /* 0x0000001604177210 */ /* 0x000fc80007f7e0ff */
[----:B------:R-:W-:Y:S02]  /*5460*/  LEA.HI.X.SX32 R26, R22, R17, 0x1, P3 ;  /* 0x00000011161a7211 */ /* 0x000fe400018f0eff */
[----:B------:R-:W-:-:S04]  /*5470*/  LEA R22, P3, R23, UR4, 0x2 ;  /* 0x0000000417167c11 */ /* 0x000fc8000f8610ff */
[----:B------:R-:W-:-:S05]  /*5480*/  LEA.HI.X R23, R23, UR5, R26, 0x2, P3 ;  /* 0x0000000517177c11 */ /* 0x000fca00098f141a */
[----:B--2---:R-:W0:Y:S01]  /*5490*/  LDG.E.128 R28, desc[UR36][R22.64] ;  /* 0x00000024161c7981 */ /* 0x004e22000c1e1d00 */
[----:B------:R-:W-:Y:S01]  /*54a0*/  IADD3 R24, R24, -0x1, RZ ;  /* 0xffffffff18187810 */ /* 0x000fe20007ffe0ff */
[----:B------:R-:W-:-:S03]  /*54b0*/  VIADD R19, R19, 0x2 ;  /* 0x0000000213137836 */ /* 0x000fc60000000000 */
[----:B------:R-:W-:Y:S01]  /*54c0*/  ISETP.NE.AND P3, PT, R24, RZ, PT ;  /* 0x000000ff1800720c */ /* 0x000fe20003f65270 */
[-C--:B0-----:R-:W-:Y:S01]  /*54d0*/  FFMA.FTZ R8, R28, R25.reuse, R8 ;  /* 0x000000191c087223 */ /* 0x081fe20000010008 */
[-C--:B------:R-:W-:Y:S01]  /*54e0*/  FFMA.FTZ R9, R29, R25.reuse, R9 ;  /* 0x000000191d097223 */ /* 0x080fe20000010009 */
[-C--:B------:R-:W-:Y:S01]  /*54f0*/  FFMA.FTZ R10, R30, R25.reuse, R10 ;  /* 0x000000191e0a7223 */ /* 0x080fe2000001000a */
[----:B------:R-:W-:-:S09]  /*5500*/  FFMA.FTZ R11, R31, R25, R11 ;  /* 0x000000191f0b7223 */ /* 0x000fd2000001000b */
[----:B------:R-:W-:Y:S05]  /*5510*/  @P3 BRA `(.L_x_2985) ;  /* 0xfffffffc00a03947 */ /* 0x000fea000383ffff */
.L_x_2984:
[----:B------:R-:W-:Y:S05]  /*5520*/  BSYNC B2 ;  /* 0x0000000000027941 */ /* 0x000fea0003800000 */
.L_x_2983:
[----:B------:R-:W-:Y:S05]  /*5530*/  @!P0 BRA `(.L_x_2982) ;  /* 0x0000000400208947 */ /* 0x000fea0003800000 */
[C---:B------:R-:W-:Y:S01]  /*5540*/  LEA R20, R19.reuse, 0x10, 0x2 ;  /* 0x0000001013147811 */ /* 0x040fe200078e10ff */
[----:B------:R-:W-:Y:S01]  /*5550*/  IMAD.U32 R21, RZ, RZ, UR43 ;  /* 0x0000002bff157e24 */ /* 0x000fe2000f8e00ff */
[----:B------:R-:W-:Y:S01]  /*5560*/  IADD3 R45, P0, R19, UR44, RZ ;  /* 0x0000002c132d7c10 */ /* 0x000fe2000ff1e0ff */
[----:B------:R-:W-:Y:S01]  /*5570*/  ULDC.64 UR10, c[0x0][0x258] ;  /* 0x00009600000a7ab9 */ /* 0x000fe20000000a00 */
[----:B------:R-:W-:Y:S01]  /*5580*/  ULDC UR9, c[0x0][0x288] ;  /* 0x0000a20000097ab9 */ /* 0x000fe20000000800 */
[----:B------:R-:W-:Y:S01]  /*5590*/  IMAD R21, R21, -0x4, R20 ;  /* 0xfffffffc15157824 */ /* 0x000fe200078e0214 */
[----:B------:R-:W-:Y:S01]  /*55a0*/  LEA.HI.X.SX32 R22, R19, R6, 0x1, P0 ;  /* 0x0000000613167211 */ /* 0x000fe200000f0eff */
[----:B------:R-:W-:Y:S01]  /*55b0*/  IMAD R20, R16, UR9, RZ ;  /* 0x0000000910147c24 */ /* 0x000fe2000f8e02ff */
[----:B------:R-:W-:Y:S01]  /*55c0*/  LEA R36, P0, R45, UR10, 0x2 ;  /* 0x0000000a2d247c11 */ /* 0x000fe2000f8010ff */
[----:B------:R-:W-:Y:S02]  /*55d0*/  IMAD R39, R19, 0x50, RZ ;  /* 0x0000005013277824 */ /* 0x000fe400078e02ff */
[----:B------:R-:W-:Y:S01]  /*55e0*/  IMAD.IADD R40, R0, 0x1, R21 ;  /* 0x0000000100287824 */ /* 0x000fe200078e0215 */
[----:B------:R-:W-:Y:S01]  /*55f0*/  LEA.HI.X R45, R45, UR11, R22, 0x2, P0 ;  /* 0x0000000b2d2d7c11 */ /* 0x000fe200080f1416 */
[----:B------:R-:W-:-:S08]  /*5600*/  IMAD R38, R20, 0x50, RZ ;  /* 0x0000005014267824 */ /* 0x000fd000078e02ff */
.L_x_2986:
[----:B------:R-:W-:Y:S01]  /*5610*/  MOV R37, R45 ;  /* 0x0000002d00257202 */ /* 0x000fe20000000f00 */
[----:B------:R-:W0:Y:S04]  /*5620*/  LDS R41, [R40+-0x10] ;  /* 0xfffff00028297984 */ /* 0x000e280000000800 */
[----:B------:R-:W3:Y:S04]  /*5630*/  LDG.E R20, desc[UR36][R36.64] ;  /* 0x0000002424147981 */ /* 0x000ee8000c1e1900 */
[----:B------:R-:W4:Y:S04]  /*5640*/  LDG.E R21, desc[UR36][R36.64+0x8] ;  /* 0x0000082424157981 */ /* 0x000f28000c1e1900 */
[----:B------:R-:W2:Y:S04]  /*5650*/  LDG.E R22, desc[UR36][R36.64+0x10] ;  /* 0x0000102424167981 */ /* 0x000ea8000c1e1900 */
[----:B------:R-:W2:Y:S04]  /*5660*/  LDG.E R24, desc[UR36][R36.64+0x18] ;  /* 0x0000182424187981 */ /* 0x000ea8000c1e1900 */
[----:B------:R-:W1:Y:S04]  /*5670*/  LDS R42, [R40+-0x8] ;  /* 0xfffff800282a7984 */ /* 0x000e680000000800 */
[----:B------:R-:W1:Y:S04]  /*5680*/  LDS R43, [R40] ;  /* 0x00000000282b7984 */ /* 0x000e680000000800 */
[----:B------:R0:W1:Y:S01]  /*5690*/  LDS R44, [R40+0x8] ;  /* 0x00000800282c7984 */ /* 0x0000620000000800 */
[----:B---3--:R-:W-:-:S02]  /*56a0*/  IMAD R20, R38, R20, R39 ;  /* 0x0000001426147224 */ /* 0x008fc400078e0227 */
[----:B----4-:R-:W-:-:S03]  /*56b0*/  IMAD R21, R38, R21, R39 ;  /* 0x0000001526157224 */ /* 0x010fc600078e0227 */
[----:B------:R-:W-:Y:S01]  /*56c0*/  IADD3 R26, P0, R4, R20, RZ ;  /* 0x00000014041a7210 */ /* 0x000fe20007f1e0ff */
[--C-:B--2---:R-:W-:Y:S02]  /*56d0*/  IMAD R23, R38, R22, R39.reuse ;  /* 0x0000001626177224 */ /* 0x104fe400078e0227 */
[----:B------:R-:W-:Y:S01]  /*56e0*/  VIADD R22, R21, 0xa0 ;  /* 0x000000a015167836 */ /* 0x000fe20000000000 */
[----:B------:R-:W-:Y:S01]  /*56f0*/  LEA.HI.X.SX32 R21, R20, R17, 0x1, P0 ;  /* 0x0000001114157211 */ /* 0x000fe200000f0eff */
[----:B------:R-:W-:Y:S01]  /*5700*/  VIADD R23, R23, 0x140 ;  /* 0x0000014017177836 */ /* 0x000fe20000000000 */
[----:B------:R-:W-:Y:S01]  /*5710*/  LEA R20, P0, R26, UR12, 0x2 ;  /* 0x0000000c1a147c11 */ /* 0x000fe2000f8010ff */
[----:B------:R-:W-:Y:S01]  /*5720*/  IMAD R24, R38, R24, R39 ;  /* 0x0000001826187224 */ /* 0x000fe200078e0227 */
[C---:B------:R-:W-:Y:S02]  /*5730*/  IADD3 R25, P3, R4.reuse, R22, RZ ;  /* 0x0000001604197210 */ /* 0x040fe40007f7e0ff */
[----:B------:R-:W-:-:S02]  /*5740*/  IADD3 R27, P4, R4, R23, RZ ;  /* 0x00000017041b7210 */ /* 0x000fc40007f9e0ff */
[----:B------:R-:W-:Y:S01]  /*5750*/  LEA.HI.X R21, R26, UR13, R21, 0x2, P0 ;  /* 0x0000000d1a157c11 */ /* 0x000fe200080f1415 */
[----:B------:R-:W-:Y:S01]  /*5760*/  VIADD R26, R24, 0x1e0 ;  /* 0x000001e0181a7836 */ /* 0x000fe20000000000 */
[-C--:B------:R-:W-:Y:S02]  /*5770*/  LEA.HI.X.SX32 R30, R22, R17.reuse, 0x1, P3 ;  /* 0x00000011161e7211 */ /* 0x080fe400018f0eff */
[----:B------:R-:W-:Y:S02]  /*5780*/  LEA R24, P0, R25, UR12, 0x2 ;  /* 0x0000000c19187c11 */ /* 0x000fe4000f8010ff */
[----:B------:R-:W-:Y:S02]  /*5790*/  LEA.HI.X.SX32 R22, R23, R17, 0x1, P4 ;  /* 0x0000001117167211 */ /* 0x000fe400020f0eff */
[----:B------:R-:W-:Y:S02]  /*57a0*/  LEA R28, P3, R27, UR12, 0x2 ;  /* 0x0000000c1b1c7c11 */ /* 0x000fe4000f8610ff */
[----:B------:R-:W-:-:S02]  /*57b0*/  LEA.HI.X R25, R25, UR13, R30, 0x2, P0 ;  /* 0x0000000d19197c11 */ /* 0x000fc400080f141e */
[----:B------:R-:W-:Y:S02]  /*57c0*/  IADD3 R30, P0, R4, R26, RZ ;  /* 0x0000001a041e7210 */ /* 0x000fe40007f1e0ff */
[----:B------:R-:W-:Y:S02]  /*57d0*/  LEA.HI.X R29, R27, UR13, R22, 0x2, P3 ;  /* 0x0000000d1b1d7c11 */ /* 0x000fe400098f1416 */
[----:B------:R-:W2:Y:S01]  /*57e0*/  LDG.E.128 R20, desc[UR36][R20.64] ;  /* 0x0000002414147981 */ /* 0x000ea2000c1e1d00 */
[----:B------:R-:W-:Y:S02]  /*57f0*/  LEA.HI.X.SX32 R31, R26, R17, 0x1, P0 ;  /* 0x000000111a1f7211 */ /* 0x000fe400000f0eff */
[C---:B------:R-:W-:Y:S01]  /*5800*/  LEA R32, P0, R30.reuse, UR12, 0x2 ;  /* 0x0000000c1e207c11 */ /* 0x040fe2000f8010ff */
[----:B------:R-:W1:Y:S03]  /*5810*/  LDG.E.128 R24, desc[UR36][R24.64] ;  /* 0x0000002418187981 */ /* 0x000e66000c1e1d00 */
[----:B------:R-:W-:-:S02]  /*5820*/  LEA.HI.X R33, R30, UR13, R31, 0x2, P0 ;  /* 0x0000000d1e217c11 */ /* 0x000fc400080f141f */
[----:B------:R-:W3:Y:S04]  /*5830*/  LDG.E.128 R28, desc[UR36][R28.64] ;  /* 0x000000241c1c7981 */ /* 0x000ee8000c1e1d00 */
[----:B------:R-:W4:Y:S01]  /*5840*/  LDG.E.128 R32, desc[UR36][R32.64] ;  /* 0x0000002420207981 */ /* 0x000f22000c1e1d00 */
[----:B------:R-:W-:Y:S01]  /*5850*/  IADD3 R36, P0, R36, 0x20, RZ ;  /* 0x0000002024247810 */ /* 0x000fe20007f1e0ff */
[----:B------:R-:W-:Y:S02]  /*5860*/  VIADD R19, R19, 0x8 ;  /* 0x0000000813137836 */ /* 0x000fe40000000000 */
[----:B0-----:R-:W-:Y:S01]  /*5870*/  VIADD R40, R40, 0x20 ;  /* 0x0000002028287836 */ /* 0x001fe20000000000 */
[----:B------:R-:W-:Y:S01]  /*5880*/  IADD3.X R45, RZ, R37, RZ, P0, !PT ;  /* 0x00000025ff2d7210 */ /* 0x000fe200007fe4ff */
[----:B------:R-:W-:Y:S01]  /*5890*/  VIADD R39, R39, 0x280 ;  /* 0x0000028027277836 */ /* 0x000fe20000000000 */
[----:B------:R-:W-:Y:S01]  /*58a0*/  ISETP.GE.AND P0, PT, R19, R18, PT ;  /* 0x000000121300720c */ /* 0x000fe20003f06270 */
        /* <DEDUP_REMOVED lines=8> */
[----:B---3--:R-:W-:-:S02]  /*5930*/  FFMA.FTZ R37, R28, R43, R37 ;  /* 0x0000002b1c257223 */ /* 0x008fc40000010025 */
        /* <DEDUP_REMOVED lines=8> */
.L_x_2982:
[----:B------:R-:W-:Y:S05]  /*59c0*/  BSYNC B1 ;  /* 0x0000000000017941 */ /* 0x000fea0003800000 */
.L_x_2981:
[----:B------:R-:W-:-:S13]  /*59d0*/  ISETP.GE.AND P0, PT, R7, UR40, PT ;  /* 0x0000002807007c0c */ /* 0x000fda000bf06270 */
[----:B------:R-:W-:Y:S05]  /*59e0*/  @P0 BRA `(.L_x_2980) ;  /* 0x0000001000380947 */ /* 0x000fea0003800000 */
[----:B------:R-:W-:Y:S01]  /*59f0*/  LOP3.LUT R18, RZ, R5, RZ, 0x33, !PT ;  /* 0x00000005ff127212 */ /* 0x000fe200078e33ff */
[----:B------:R-:W-:Y:S01]  /*5a00*/  BSSY B1, `(.L_x_2987) ;  /* 0x000003c000017945 */ /* 0x000fe20003800000 */
[----:B--2---:R-:W-:-:S04]  /*5a10*/  MOV R29, UR43 ;  /* 0x0000002b001d7c02 */ /* 0x004fc80008000f00 */
[----:B------:R-:W-:-:S04]  /*5a20*/  IADD3 R29, -R29, UR40, R18 ;  /* 0x000000281d1d7c10 */ /* 0x000fc8000fffe112 */
[----:B------:R-:W-:-:S04]  /*5a30*/  LEA.HI R18, R29, 0x1, RZ, 0x1f ;  /* 0x000000011d127811 */ /* 0x000fc800078ff8ff */
[----:B------:R-:W-:-:S13]  /*5a40*/  LOP3.LUT P0, R18, R18, 0x3, RZ, 0xc0, !PT ;  /* 0x0000000312127812 */ /* 0x000fda000780c0ff */
[----:B------:R-:W-:Y:S05]  /*5a50*/  @!P0 BRA `(.L_x_2988) ;  /* 0x0000000000d88947 */ /* 0x000fea0003800000 */
[----:B------:R-:W0:Y:S01]  /*5a60*/  LDC R16, c[0x0][0x284] ;  /* 0x0000a100ff107b82 */ /* 0x000e220000000800 */
[----:B------:R-:W-:Y:S02]  /*5a70*/  IMAD.MOV.U32 R22, RZ, RZ, R18 ;  /* 0x000000ffff167224 */ /* 0x000fe400078e0012 */
[----:B------:R-:W-:-:S07]  /*5a80*/  IMAD R23, R5, 0x4, R0 ;  /* 0x0000000405177824 */ /* 0x000fce00078e0200 */
.L_x_2991:
[----:B0-----:R-:W-:Y:S01]  /*5a90*/  ISETP.GE.AND P3, PT, R7, R16, PT ;  /* 0x000000100700720c */ /* 0x001fe20003f66270 */
[----:B------:R-:W-:Y:S01]  /*5aa0*/  VIADD R22, R22, 0xffffffff ;  /* 0xffffffff16167836 */ /* 0x000fe20000000000 */
[----:B------:R-:W-:Y:S04]  /*5ab0*/  BSSY B2, `(.L_x_2989) ;  /* 0x000002d000027945 */ /* 0x000fe80003800000 */
[----:B------:R-:W-:-:S07]  /*5ac0*/  ISETP.NE.AND P0, PT, R22, RZ, PT ;  /* 0x000000ff1600720c */ /* 0x000fce0003f05270 */
[----:B------:R-:W-:Y:S06]  /*5ad0*/  @!P3 BRA `(.L_x_2990) ;  /* 0x0000000000a8b947 */ /* 0x000fec0003800000 */
[----:B------:R-:W-:Y:S01]  /*5ae0*/  IABS R21, R16 ;  /* 0x0000001000157213 */ /* 0x000fe20000000000 */
[----:B------:R-:W0:Y:S01]  /*5af0*/  LDS R28, [R23] ;  /* 0x00000000171c7984 */ /* 0x000e220000000800 */
        /* <DEDUP_REMOVED lines=18> */
[----:B------:R-:W-:-:S04]  /*5c20*/  @!P3 IMAD.IADD R18, R18, 0x1, -R21 ;  /* 0x000000011212b824 */ /* 0x000fc800078e0a15 */
[----:B------:R-:W-:-:S05]  /*5c30*/  IMAD.MOV.U32 R21, RZ, RZ, R18 ;  /* 0x000000ffff157224 */ /* 0x000fca00078e0012 */
[----:B------:R-:W-:Y:S02]  /*5c40*/  @!P4 IADD3 R21, -R21, RZ, RZ ;  /* 0x000000ff1515c210 */ /* 0x000fe40007ffe1ff */
[----:B------:R-:W-:-:S04]  /*5c50*/  @!P5 LOP3.LUT R21, RZ, R16, RZ, 0x33, !PT ;  /* 0x00000010ff15d212 */ /* 0x000fc800078e33ff */
[----:B------:R-:W-:Y:S02]  /*5c60*/  SHF.R.S32.HI R19, RZ, 0x1f, R21 ;  /* 0x0000001fff137819 */ /* 0x000fe40000011415 */
[----:B------:R-:W-:-:S05]  /*5c70*/  IADD3 R20, P3, R21, UR44, RZ ;  /* 0x0000002c15147c10 */ /* 0x000fca000ff7e0ff */
[----:B------:R-:W-:Y:S01]  /*5c80*/  IMAD.X R19, R6, 0x1, R19, P3 ;  /* 0x0000000106137824 */ /* 0x000fe200018e0613 */
        /* <DEDUP_REMOVED lines=15> */
.L_x_2990:
[----:B------:R-:W-:Y:S05]  /*5d80*/  BSYNC B2 ;  /* 0x0000000000027941 */ /* 0x000fea0003800000 */
.L_x_2989:
[----:B------:R-:W-:Y:S02]  /*5d90*/  VIADD R7, R7, 0x2 ;  /* 0x0000000207077836 */ /* 0x000fe40000000000 */
[----:B------:R-:W-:Y:S01]  /*5da0*/  VIADD R23, R23, 0x8 ;  /* 0x0000000817177836 */ /* 0x000fe20000000000 */
[----:B------:R-:W-:Y:S06]  /*5db0*/  @P0 BRA `(.L_x_2991) ;  /* 0xfffffffc00340947 */ /* 0x000fec000383ffff */
.L_x_2988:
[----:B------:R-:W-:Y:S05]  /*5dc0*/  BSYNC B1 ;  /* 0x0000000000017941 */ /* 0x000fea0003800000 */
.L_x_2987:
[----:B------:R-:W-:-:S13]  /*5dd0*/  ISETP.GE.U32.AND P0, PT, R29, 0x6, PT ;  /* 0x000000061d00780c */ /* 0x000fda0003f06070 */
[----:B------:R-:W-:Y:S05]  /*5de0*/  @!P0 BRA `(.L_x_2980) ;  /* 0x0000000c00388947 */ /* 0x000fea0003800000 */
[----:B------:R-:W0:Y:S01]  /*5df0*/  LDC R16, c[0x0][0x284] ;  /* 0x0000a100ff107b82 */ /* 0x000e220000000800 */
[----:B------:R-:W-:Y:S02]  /*5e00*/  LEA R18, R7, 0x10, 0x2 ;  /* 0x0000001007127811 */ /* 0x000fe400078e10ff */
[----:B------:R-:W-:-:S05]  /*5e10*/  MOV R19, UR43 ;  /* 0x0000002b00137c02 */ /* 0x000fca0008000f00 */
[----:B------:R-:W-:-:S04]  /*5e20*/  IMAD R19, R19, -0x4, R18 ;  /* 0xfffffffc13137824 */ /* 0x000fc800078e0212 */
[----:B------:R-:W-:-:S07]  /*5e30*/  IMAD.IADD R18, R0, 0x1, R19 ;  /* 0x0000000100127824 */ /* 0x000fce00078e0213 */
.L_x_3000:
[CC--:B0-----:R-:W-:Y:S01]  /*5e40*/  ISETP.GE.AND P5, PT, R7.reuse, R16.reuse, PT ;  /* 0x000000100700720c */ /* 0x0c1fe20003fa6270 */
[C---:B------:R-:W-:Y:S01]  /*5e50*/  VIADD R29, R7.reuse, 0x2 ;  /* 0x00000002071d7836 */ /* 0x040fe20000000000 */
[C---:B------:R-:W-:Y:S01]  /*5e60*/  IADD3 R19, R7.reuse, 0x6, RZ ;  /* 0x0000000607137810 */ /* 0x040fe20007ffe0ff */
[----:B------:R-:W-:Y:S01]  /*5e70*/  VIADD R21, R7, 0x4 ;  /* 0x0000000407157836 */ /* 0x000fe20000000000 */
[----:B------:R-:W-:Y:S02]  /*5e80*/  BSSY B1, `(.L_x_2992) ;  /* 0x0000031000017945 */ /* 0x000fe40003800000 */
[-C--:B------:R-:W-:Y:S02]  /*5e90*/  ISETP.GE.AND P0, PT, R29, R16.reuse, PT ;  /* 0x000000101d00720c */ /* 0x080fe40003f06270 */
[-C--:B------:R-:W-:Y:S02]  /*5ea0*/  ISETP.GE.AND P3, PT, R21, R16.reuse, PT ;  /* 0x000000101500720c */ /* 0x080fe40003f66270 */
[----:B------:R-:W-:-:S03]  /*5eb0*/  ISETP.GE.AND P4, PT, R19, R16, PT ;  /* 0x000000101300720c */ /* 0x000fc60003f86270 */
[----:B------:R-:W-:Y:S10]  /*5ec0*/  @!P5 BRA `(.L_x_2993) ;  /* 0x0000000000b0d947 */ /* 0x000ff40003800000 */
[----:B------:R-:W-:Y:S01]  /*5ed0*/  IABS R25, R16 ;  /* 0x0000001000197213 */ /* 0x000fe20000000000 */
[----:B------:R-:W-:Y:S01]  /*5ee0*/  IMAD.MOV.U32 R22, RZ, RZ, RZ ;  /* 0x000000ffff167224 */ /* 0x000fe200078e00ff */
[----:B------:R-:W-:Y:S01]  /*5ef0*/  ULDC.64 UR10, c[0x0][0x258] ;  /* 0x00009600000a7ab9 */ /* 0x000fe20000000a00 */
[----:B------:R-:W-:Y:S01]  /*5f00*/  ULDC UR9, c[0x0][0x288] ;  /* 0x0000a20000097ab9 */ /* 0x000fe20000000800 */
[----:B------:R-:W0:Y:S08]  /*5f10*/  I2F.RP R24, R25 ;  /* 0x0000001900187306 */ /* 0x000e300000209400 */
[----:B0-----:R-:W0:Y:S02]  /*5f20*/  MUFU.RCP R24, R24 ;  /* 0x0000001800187308 */ /* 0x001e240000001000 */
[----:B0-----:R-:W-:-:S06]  /*5f30*/  VIADD R26, R24, 0xffffffe ;  /* 0x0ffffffe181a7836 */ /* 0x001fcc0000000000 */
[----:B------:R-:W0:Y:S02]  /*5f40*/  F2I.FTZ.U32.TRUNC.NTZ R23, R26 ;  /* 0x0000001a00177305 */ /* 0x000e24000021f000 */
[----:B0-----:R-:W-:-:S04]  /*5f50*/  IMAD.MOV R20, RZ, RZ, -R23 ;  /* 0x000000ffff147224 */ /* 0x001fc800078e0a17 */
        /* <DEDUP_REMOVED lines=12> */
[----:B------:R-:W-:-:S04]  /*6020*/  ISETP.NE.AND P6, PT, R16, RZ, PT ;  /* 0x000000ff1000720c */ /* 0x000fc80003fc5270 */
[----:B------:R-:W-:-:S09]  /*6030*/  @!P5 IADD3 R20, -R20, RZ, RZ ;  /* 0x000000ff1414d210 */ /* 0x000fd20007ffe1ff */
[----:B------:R-:W-:-:S04]  /*6040*/  @!P6 LOP3.LUT R20, RZ, R16, RZ, 0x33, !PT ;  /* 0x00000010ff14e212 */ /* 0x000fc800078e33ff */
[----:B------:R-:W-:Y:S02]  /*6050*/  SHF.R.S32.HI R23, RZ, 0x1f, R20 ;  /* 0x0000001fff177819 */ /* 0x000fe40000011414 */
[----:B------:R-:W-:-:S05]  /*6060*/  IADD3 R24, P5, R20, UR44, RZ ;  /* 0x0000002c14187c10 */ /* 0x000fca000ffbe0ff */
[----:B------:R-:W-:Y:S01]  /*6070*/  IMAD.X R23, R6, 0x1, R23, P5 ;  /* 0x0000000106177824 */ /* 0x000fe200028e0617 */
        /* <DEDUP_REMOVED lines=17> */
.L_x_2993:
[----:B------:R-:W-:Y:S05]  /*6190*/  BSYNC B1 ;  /* 0x0000000000017941 */ /* 0x000fea0003800000 */
.L_x_2992:
[----:B------:R-:W-:Y:S04]  /*61a0*/  BSSY B1, `(.L_x_2994) ;  /* 0x000002e000017945 */ /* 0x000fe80003800000 */
[----:B------:R-:W-:Y:S05]  /*61b0*/  @!P0 BRA `(.L_x_2995) ;  /* 0x0000000000b08947 */ /* 0x000fea0003800000 */
[----:B------:R-:W-:Y:S01]  /*61c0*/  IABS R25, R16 ;  /* 0x0000001000197213 */ /* 0x000fe20000000000 */
[----:B------:R-:W-:Y:S01]  /*61d0*/  HFMA2.MMA R22, -RZ, RZ, 0, 0 ;  /* 0x00000000ff167435 */ /* 0x000fe200000001ff */
[----:B------:R-:W-:Y:S01]  /*61e0*/  ISETP.GE.AND P5, PT, R29, RZ, PT ;  /* 0x000000ff1d00720c */ /* 0x000fe20003fa6270 */
[----:B------:R-:W-:Y:S01]  /*61f0*/  ULDC.64 UR10, c[0x0][0x258] ;  /* 0x00009600000a7ab9 */ /* 0x000fe20000000a00 */
[----:B------:R-:W0:Y:S01]  /*6200*/  I2F.RP R24, R25 ;  /* 0x0000001900187306 */ /* 0x000e220000209400 */
[----:B------:R-:W-:Y:S01]  /*6210*/  ISETP.NE.AND P6, PT, R16, RZ, PT ;  /* 0x000000ff1000720c */ /* 0x000fe20003fc5270 */
[----:B------:R-:W-:-:S06]  /*6220*/  ULDC UR9, c[0x0][0x288] ;  /* 0x0000a20000097ab9 */ /* 0x000fcc0000000800 */
        /* <DEDUP_REMOVED lines=37> */
.L_x_2995:
[----:B------:R-:W-:Y:S05]  /*6480*/  BSYNC B1 ;  /* 0x0000000000017941 */ /* 0x000fea0003800000 */
.L_x_2994:
[----:B------:R-:W-:Y:S04]  /*6490*/  BSSY B1, `(.L_x_2996) ;  /* 0x000002f000017945 */ /* 0x000fe80003800000 */
[----:B------:R-:W-:Y:S05]  /*64a0*/  @!P3 BRA `(.L_x_2997) ;  /* 0x0000000000b4b947 */ /* 0x000fea0003800000 */
[----:B------:R-:W-:Y:S01]  /*64b0*/  IABS R25, R16 ;  /* 0x0000001000197213 */ /* 0x000fe20000000000 */
[----:B------:R-:W-:Y:S01]  /*64c0*/  IMAD.MOV.U32 R22, RZ, RZ, RZ ;  /* 0x000000ffff167224 */ /* 0x000fe200078e00ff */
        /* <DEDUP_REMOVED lines=8> */
[----:B0-----:R-:W-:-:S05]  /*6550*/  IADD3 R20, RZ, -R23, RZ ;  /* 0x80000017ff147210 */ /* 0x001fca0007ffe0ff */
        /* <DEDUP_REMOVED lines=11> */
[----:B------:R-:W-:-:S04]  /*6610*/  IMAD.MOV.U32 R23, RZ, RZ, R20 ;  /* 0x000000ffff177224 */ /* 0x000fc800078e0014 */
[----:B------:R-:W-:Y:S01]  /*6620*/  @!P3 IMAD.MOV R23, RZ, RZ, -R23 ;  /* 0x000000ffff17b224 */ /* 0x000fe200078e0a17 */
[----:B------:R-:W-:-:S04]  /*6630*/  @!P5 LOP3.LUT R23, RZ, R16, RZ, 0x33, !PT ;  /* 0x00000010ff17d212 */ /* 0x000fc800078e33ff */
[----:B------:R-:W-:Y:S02]  /*6640*/  SHF.R.S32.HI R21, RZ, 0x1f, R23 ;  /* 0x0000001fff157819 */ /* 0x000fe40000011417 */
[----:B------:R-:W-:-:S04]  /*6650*/  IADD3 R22, P0, R23, UR44, RZ ;  /* 0x0000002c17167c10 */ /* 0x000fc8000ff1e0ff */
[----:B------:R-:W-:Y:S02]  /*6660*/  IADD3.X R21, R6, R21, RZ, P0, !PT ;  /* 0x0000001506157210 */ /* 0x000fe400007fe4ff */
        /* <DEDUP_REMOVED lines=17> */
.L_x_2997:
[----:B------:R-:W-:Y:S05]  /*6780*/  BSYNC B1 ;  /* 0x0000000000017941 */ /* 0x000fea0003800000 */
.L_x_2996:
        /* <DEDUP_REMOVED lines=23> */
[----:B------:R-:W-:-:S05]  /*6900*/  @!P0 IMAD.IADD R20, R20, 0x1, -R23 ;  /* 0x0000000114148824 */ /* 0x000fca00078e0a17 */
[----:B------:R-:W-:-:S05]  /*6910*/  MOV R19, R20 ;  /* 0x0000001400137202 */ /* 0x000fca0000000f00 */
        /* <DEDUP_REMOVED lines=22> */
.L_x_2999:
[----:B------:R-:W-:Y:S05]  /*6a80*/  BSYNC B1 ;  /* 0x0000000000017941 */ /* 0x000fea0003800000 */
.L_x_2998:
[----:B------:R-:W-:Y:S01]  /*6a90*/  VIADD R7, R7, 0x8 ;  /* 0x0000000807077836 */ /* 0x000fe20000000000 */
[----:B------:R-:W-:-:S04]  /*6aa0*/  IADD3 R18, R18, 0x20, RZ ;  /* 0x0000002012127810 */ /* 0x000fc80007ffe0ff */
[----:B------:R-:W-:-:S13]  /*6ab0*/  ISETP.GE.AND P0, PT, R7, UR40, PT ;  /* 0x0000002807007c0c */ /* 0x000fda000bf06270 */
[----:B------:R-:W-:Y:S05]  /*6ac0*/  @!P0 BRA `(.L_x_3000) ;  /* 0xfffffff000dc8947 */ /* 0x000fea000383ffff */
.L_x_2980:
[----:B------:R-:W-:Y:S05]  /*6ad0*/  BSYNC B0 ;  /* 0x0000000000007941 */ /* 0x000fea0003800000 */
.L_x_2979:
[----:B------:R-:W0:Y:S01]  /*6ae0*/  S2R R4, SR_TID.X ;  /* 0x0000000000047919 */ /* 0x000e220000002100 */
[----:B------:R-:W-:Y:S01]  /*6af0*/  BSSY B0, `(.L_x_3001) ;  /* 0x0000044000007945 */ /* 0x000fe20003800000 */
[----:B0-----:R-:W-:-:S05]  /*6b00*/  VIADD R4, R4, 0x1f ;  /* 0x0000001f04047836 */ /* 0x001fca0000000000 */
[----:B------:R-:W-:Y:S01]  /*6b10*/  ISETP.GT.U32.OR P3, PT, R4, 0x3e, P1 ;  /* 0x0000003e0400780c */ /* 0x000fe20000f64470 */
[----:B------:R-:W-:-:S12]  /*6b20*/  @P2 BRA `(.L_x_3002) ;  /* 0x0000000400002947 */ /* 0x000fd80003800000 */
[----:B------:R-:W0:Y:S01]  /*6b30*/  LDC R0, c[0x0][0x308] ;  /* 0x0000c200ff007b82 */ /* 0x000e220000000800 */
[----:B------:R-:W-:Y:S01]  /*6b40*/  ULDC.64 UR4, c[0x0][0x2f0] ;  /* 0x0000bc0000047ab9 */ /* 0x000fe20000000a00 */
[----:B------:R-:W-:Y:S01]  /*6b50*/  VIADD R17, R3, UR42 ;  /* 0x0000002a03117c36 */ /* 0x000fe20008000000 */
[----:B------:R-:W-:-:S04]  /*6b60*/  ISETP.NE.U32.AND P0, PT, RZ, UR4, PT ;  /* 0x00000004ff007c0c */ /* 0x000fc8000bf05070 */
[----:B------:R-:W-:-:S13]  /*6b70*/  ISETP.NE.AND.EX P0, PT, RZ, UR5, PT, P0 ;  /* 0x00000005ff007c0c */ /* 0x000fda000bf05300 */
[----:B------:R-:W1:Y:S01]  /*6b80*/  @P0 LDC R23, c[0x0][0x288] ;  /* 0x0000a200ff170b82 */ /* 0x000e620000000800 */
[----:B0-----:R-:W-:Y:S02]  /*6b90*/  ISETP.NE.AND P2, PT, R0, 0x2, PT ;  /* 0x000000020000780c */ /* 0x001fe40003f45270 */
[----:B------:R-:W1:Y:S05]  /*6ba0*/  @P0 S2R R0, SR_CTAID.X ;  /* 0x0000000000000919 */ /* 0x000e6a0000002500 */
[----:B------:R-:W0:Y:S08]  /*6bb0*/  @P0 LDC.64 R24, c[0x0][0x2e8] ;  /* 0x0000ba00ff180b82 */ /* 0x000e300000000a00 */
[----:B------:R-:W3:Y:S08]  /*6bc0*/  @!P2 LDC.64 R6, c[0x0][0x238] ;  /* 0x00008e00ff06ab82 */ /* 0x000ef00000000a00 */
[----:B------:R-:W4:Y:S01]  /*6bd0*/  @P2 LDC.64 R20, c[0x0][0x238] ;  /* 0x00008e00ff142b82 */ /* 0x000f220000000a00 */
[----:B---3--:R-:W-:-:S04]  /*6be0*/  @!P2 IADD3 R6, P4, R17, R6, RZ ;  /* 0x000000061106a210 */ /* 0x008fc80007f9e0ff */
[----:B------:R-:W-:-:S03]  /*6bf0*/  @!P2 LEA.HI.X.SX32 R7, R17, R7, 0x1, P4 ;  /* 0x000000071107a211 */ /* 0x000fc600020f0eff */
[----:B------:R-:W3:Y:S02]  /*6c00*/  @!P2 LDC.64 R18, c[0x0][0x2f8] ;  /* 0x0000be00ff12ab82 */ /* 0x000ee40000000a00 */
[----:B------:R-:W2:Y:S01]  /*6c10*/  @!P2 LDG.E R6, desc[UR36][R6.64] ;  /* 0x000000240606a981 */ /* 0x000ea2000c1e1900 */
[----:B----4-:R-:W-:-:S04]  /*6c20*/  @P2 IMAD.WIDE R20, R17, 0x4, R20 ;  /* 0x0000000411142825 */ /* 0x010fc800078e0214 */
[----:B-1----:R-:W-:Y:S02]  /*6c30*/  @P0 IMAD R0, R23, UR38, R0 ;  /* 0x0000002617000c24 */ /* 0x002fe4000f8e0200 */
[----:B------:R-:W4:Y:S02]  /*6c40*/  @P2 LDG.E.128 R20, desc[UR36][R20.64] ;  /* 0x0000002414142981 */ /* 0x000f24000c1e1d00 */
[----:B------:R-:W-:-:S04]  /*6c50*/  @P0 IMAD R17, R0, 0x50, R3 ;  /* 0x0000005000110824 */ /* 0x000fc800078e0203 */
[----:B0-----:R-:W-:-:S06]  /*6c60*/  @P0 IMAD.WIDE R24, R17, 0x4, R24 ;  /* 0x0000000411180825 */ /* 0x001fcc00078e0218 */
[----:B------:R-:W4:Y:S04]  /*6c70*/  @P0 LDG.E.128 R24, desc[UR36][R24.64] ;  /* 0x0000002418180981 */ /* 0x000f28000c1e1d00 */
[----:B---3--:R0:W3:Y:S01]  /*6c80*/  @!P2 LDG.E R19, desc[UR36][R18.64+0x8] ;  /* 0x000008241213a981 */ /* 0x0080e2000c1e1900 */
[----:B------:R-:W1:Y:S01]  /*6c90*/  S2UR UR5, SR_CgaCtaId ;  /* 0x00000000000579c3 */ /* 0x000e620000008800 */
[----:B------:R-:W-:Y:S02]  /*6ca0*/  UMOV UR4, 0x400 ;  /* 0x0000040000047882 */ /* 0x000fe40000000000 */
[----:B------:R-:W-:Y:S02]  /*6cb0*/  UIADD3 UR4, UR4, 0x210, URZ ;  /* 0x0000021004047890 */ /* 0x000fe4000fffe03f */
[----:B------:R-:W-:Y:S01]  /*6cc0*/  UIADD3 UR6, -UR43, UR40, URZ ;  /* 0x000000282b067290 */ /* 0x000fe2000fffe13f */
[----:B--2---:R-:W-:-:S05]  /*6cd0*/  IMAD R29, R16, UR41, R3 ;  /* 0x00000029101d7c24 */ /* 0x004fca000f8e0203 */
[----:B------:R-:W-:Y:S01]  /*6ce0*/  IMAD.U32 R31, RZ, RZ, UR6 ;  /* 0x00000006ff1f7e24 */ /* 0x000fe2000f8e00ff */
[----:B-1----:R-:W-:-:S06]  /*6cf0*/  ULEA UR4, UR5, UR4, 0x18 ;  /* 0x0000000405047291 */ /* 0x002fcc000f8ec03f */
[----:B------:R-:W-:Y:S01]  /*6d00*/  MOV R0, UR4 ;  /* 0x0000000400007c02 */ /* 0x000fe20008000f00 */
[----:B------:R-:W-:-:S04]  /*6d10*/  ULDC.64 UR4, c[0x0][0x250] ;  /* 0x0000940000047ab9 */ /* 0x000fc80000000a00 */
[----:B------:R-:W-:Y:S01]  /*6d20*/  IMAD R16, R31, 0x4, R0 ;  /* 0x000000041f107824 */ /* 0x000fe200078e0200 */
[----:B------:R-:W-:Y:S02]  /*6d30*/  SHF.R.S32.HI R31, RZ, 0x1f, R29 ;  /* 0x0000001fff1f7819 */ /* 0x000fe4000001141d */
[----:B------:R-:W-:Y:S01]  /*6d40*/  @!P2 PRMT R28, R6, 0x9910, RZ ;  /* 0x00009910061ca816 */ /* 0x000fe200000000ff */
[----:B------:R1:W3:Y:S01]  /*6d50*/  @!P2 I2F.S8 R17, R6 ;  /* 0x000000060011a306 */ /* 0x0002e20000001400 */
[--C-:B------:R-:W-:Y:S02]  /*6d60*/  @!P2 SHF.R.U32.HI R4, RZ, 0x10, R6.reuse ;  /* 0x00000010ff04a819 */ /* 0x100fe40000011606 */
[----:B------:R-:W-:Y:S01]  /*6d70*/  @!P2 SHF.R.U32.HI R7, RZ, 0x18, R6 ;  /* 0x00000018ff07a819 */ /* 0x000fe20000011606 */
[----:B-1----:R-:W-:Y:S01]  /*6d80*/  IMAD R6, R2, 0x50, RZ ;  /* 0x0000005002067824 */ /* 0x002fe200078e02ff */
[----:B------:R-:W-:-:S03]  /*6d90*/  @!P2 SHF.R.S32.HI R2, RZ, 0x8, R28 ;  /* 0x00000008ff02a819 */ /* 0x000fc6000001141c */
[----:B------:R-:W1:Y:S08]  /*6da0*/  @!P2 I2F.S8 R4, R4 ;  /* 0x000000040004a306 */ /* 0x000e700000001400 */
[----:B0-----:R-:W0:Y:S01]  /*6db0*/  @!P2 I2F.S8 R18, R7 ;  /* 0x000000070012a306 */ /* 0x001e220000001400 */
[----:B------:R-:W-:Y:S02]  /*6dc0*/  IADD3 R28, P4, R6, R29, RZ ;  /* 0x0000001d061c7210 */ /* 0x000fe40007f9e0ff */
[----:B------:R-:W2:Y:S05]  /*6dd0*/  LDS R29, [R16] ;  /* 0x00000000101d7984 */ /* 0x000eaa0000000800 */
[----:B------:R-:W4:Y:S01]  /*6de0*/  @!P2 I2F.S16 R2, R2 ;  /* 0x000000020002a306 */ /* 0x000f220000101400 */
[-C--:B---3--:R-:W-:Y:S01]  /*6df0*/  @!P2 FMUL.FTZ R20, R17, R19.reuse ;  /* 0x000000131114a220 */ /* 0x088fe20000410000 */
[----:B-1----:R-:W-:Y:S01]  /*6e00*/  @!P2 FMUL.FTZ R22, R4, R19 ;  /* 0x000000130416a220 */ /* 0x002fe20000410000 */
[----:B------:R-:W-:Y:S01]  /*6e10*/  LEA.HI.X.SX32 R31, R6, R31, 0x1, P4 ;  /* 0x0000001f061f7211 */ /* 0x000fe200020f0eff */
[-C--:B0-----:R-:W-:Y:S01]  /*6e20*/  @!P2 FMUL.FTZ R23, R18, R19.reuse ;  /* 0x000000131217a220 */ /* 0x081fe20000410000 */
[----:B------:R-:W-:Y:S01]  /*6e30*/  LEA R6, P4, R28, UR4, 0x2 ;  /* 0x000000041c067c11 */ /* 0x000fe2000f8810ff */
[----:B----45:R-:W-:Y:S01]  /*6e40*/  FADD.FTZ R12, R20, R12 ;  /* 0x0000000c140c7221 */ /* 0x030fe20000010000 */
[----:B------:R-:W-:Y:S01]  /*6e50*/  FADD.FTZ R14, R22, R14 ;  /* 0x0000000e160e7221 */ /* 0x000fe20000010000 */
[----:B------:R-:W-:Y:S01]  /*6e60*/  FADD.FTZ R15, R23, R15 ;  /* 0x0000000f170f7221 */ /* 0x000fe20000010000 */
[----:B------:R-:W-:-:S04]  /*6e70*/  @!P2 FMUL.FTZ R21, R2, R19 ;  /* 0x000000130215a220 */ /* 0x000fc80000410000 */
[----:B------:R-:W-:Y:S01]  /*6e80*/  FADD.FTZ R13, R21, R13 ;  /* 0x0000000d150d7221 */ /* 0x000fe20000010000 */
[----:B------:R-:W-:Y:S01]  /*6e90*/  LEA.HI.X R7, R28, UR5, R31, 0x2, P4 ;  /* 0x000000051c077c11 */ /* 0x000fe2000a0f141f */
[----:B------:R-:W-:Y:S01]  /*6ea0*/  @P0 FMUL.FTZ R12, R12, R24 ;  /* 0x000000180c0c0220 */ /* 0x000fe20000410000 */
[----:B------:R-:W-:Y:S01]  /*6eb0*/  @P0 FMUL.FTZ R14, R14, R26 ;  /* 0x0000001a0e0e0220 */ /* 0x000fe20000410000 */
[----:B------:R-:W-:Y:S01]  /*6ec0*/  @P0 FMUL.FTZ R15, R15, R27 ;  /* 0x0000001b0f0f0220 */ /* 0x000fe20000410000 */
[----:B------:R-:W-:-:S05]  /*6ed0*/  @P0 FMUL.FTZ R13, R13, R25 ;  /* 0x000000190d0d0220 */ /* 0x000fca0000410000 */
[----:B------:R0:W-:Y:S01]  /*6ee0*/  STG.E.128 desc[UR36][R6.64], R12 ;  /* 0x0000000c06007986 */ /* 0x0001e2000c101d24 */
[C---:B--2---:R-:W-:Y:S01]  /*6ef0*/  FFMA.FTZ R8, R29.reuse, R12, R8 ;  /* 0x0000000c1d087223 */ /* 0x044fe20000010008 */
[C---:B------:R-:W-:Y:S01]  /*6f00*/  FFMA.FTZ R10, R29.reuse, R14, R10 ;  /* 0x0000000e1d0a7223 */ /* 0x040fe2000001000a */
[C---:B------:R-:W-:Y:S01]  /*6f10*/  FFMA.FTZ R11, R29.reuse, R15, R11 ;  /* 0x0000000f1d0b7223 */ /* 0x040fe2000001000b */
[----:B------:R-:W-:-:S07]  /*6f20*/  FFMA.FTZ R9, R29, R13, R9 ;  /* 0x0000000d1d097223 */ /* 0x000fce0000010009 */
.L_x_3002:
[----:B------:R-:W-:Y:S05]  /*6f30*/  BSYNC B0 ;  /* 0x0000000000007941 */ /* 0x000fea0003800000 */
.L_x_3001:
[----:B------:R-:W-:Y:S06]  /*6f40*/  BAR.SYNC.DEFER_BLOCKING 0x0 ;  /* 0x0000000000007b1d */ /* 0x000fec0000010000 */
[----:B------:R-:W-:Y:S05]  /*6f50*/  @P1 BRA `(.L_x_3003) ;  /* 0x00000000003c1947 */ /* 0x000fea0003800000 */
[----:B------:R-:W1:Y:S01]  /*6f60*/  S2R R4, SR_TID.X ;  /* 0x0000000000047919 */ /* 0x000e620000002100 */
[----:B------:R-:W-:Y:S01]  /*6f70*/  IMAD R5, R5, 0x50, R3 ;  /* 0x0000005005057824 */ /* 0x000fe200078e0203 */
[----:B------:R-:W-:Y:S05]  /*6f80*/  WARPSYNC.ALL ;  /* 0x0000000000007948 */ /* 0x000fea0003800000 */
[----:B------:R-:W-:Y:S01]  /*6f90*/  IMAD R5, R5, 0x4, R0 ;  /* 0x0000000405057824 */ /* 0x000fe200078e0200 */
[C---:B-1----:R-:W-:Y:S02]  /*6fa0*/  LOP3.LUT R2, R4.reuse, 0xffffffe0, RZ, 0xc0, !PT ;  /* 0xffffffe004027812 */ /* 0x042fe400078ec0ff */
[----:B------:R-:W-:-:S02]  /*6fb0*/  ISETP.GT.AND P1, PT, R4, 0x1f, PT ;  /* 0x0000001f0400780c */ /* 0x000fc40003f24270 */
[----:B------:R-:W-:-:S13]  /*6fc0*/  ISETP.NE.AND P0, PT, R2, 0x20, PT ;  /* 0x000000200200780c */ /* 0x000fda0003f05270 */
[----:B------:R-:W-:Y:S01]  /*6fd0*/  @!P0 STS.128 [R5+-0x140], R8 ;  /* 0xfffec00805008388 */ /* 0x000fe20000000c00 */
[----:B------:R-:W-:Y:S06]  /*6fe0*/  BAR.SYNC.DEFER_BLOCKING 0x0 ;  /* 0x0000000000007b1d */ /* 0x000fec0000010000 */
[----:B0----5:R-:W0:Y:S02]  /*6ff0*/  @!P1 LDS.128 R12, [R5] ;  /* 0x00000000050c9984 */ /* 0x021e240000000c00 */
[----:B0-----:R-:W-:Y:S01]  /*7000*/  @!P1 FADD.FTZ R8, R8, R12 ;  /* 0x0000000c08089221 */ /* 0x001fe20000010000 */
[----:B------:R-:W-:Y:S01]  /*7010*/  @!P1 FADD.FTZ R9, R9, R13 ;  /* 0x0000000d09099221 */ /* 0x000fe20000010000 */
[----:B------:R-:W-:Y:S01]  /*7020*/  @!P1 FADD.FTZ R10, R10, R14 ;  /* 0x0000000e0a0a9221 */ /* 0x000fe20000010000 */
[----:B------:R-:W-:Y:S01]  /*7030*/  @!P1 FADD.FTZ R11, R11, R15 ;  /* 0x0000000f0b0b9221 */ /* 0x000fe20000010000 */
[----:B------:R-:W-:Y:S06]  /*7040*/  BAR.SYNC.DEFER_BLOCKING 0x0 ;  /* 0x0000000000007b1d */ /* 0x000fec0000010000 */
.L_x_3003:
[----:B------:R-:W-:Y:S05]  /*7050*/  @P3 EXIT ;  /* 0x000000000000394d */ /* 0x000fea0003800000 */
[----:B------:R-:W1:Y:S02]  /*7060*/  LDC R0, c[0x0][0x308] ;  /* 0x0000c200ff007b82 */ /* 0x000e640000000800 */
[----:B-1----:R-:W-:-:S13]  /*7070*/  ISETP.NE.AND P0, PT, R0, 0x2, PT ;  /* 0x000000020000780c */ /* 0x002fda0003f05270 */
[----:B------:R-:W1:Y:S01]  /*7080*/  @P0 LDC.64 R4, c[0x0][0x210] ;  /* 0x00008400ff040b82 */ /* 0x000e620000000a00 */
[----:B0-----:R-:W-:-:S04]  /*7090*/  @P0 VIADD R7, R3, UR41 ;  /* 0x0000002903070c36 */ /* 0x001fc80008000000 */
[----:B-1----:R-:W-:-:S05]  /*70a0*/  @P0 IMAD.WIDE R4, R7, 0x4, R4 ;  /* 0x0000000407040825 */ /* 0x002fca00078e0204 */
[----:B------:R0:W-:Y:S01]  /*70b0*/  @P0 STG.E.128 desc[UR36][R4.64], R8 ;  /* 0x0000000804000986 */ /* 0x0001e2000c101d24 */
[----:B------:R-:W-:Y:S05]  /*70c0*/  @P0 EXIT ;  /* 0x000000000000094d */ /* 0x000fea0003800000 */
[----:B0-----:R-:W0:Y:S01]  /*70d0*/  LDC.64 R4, c[0x0][0x300] ;  /* 0x0000c000ff047b82 */ /* 0x001e220000000a00 */
[----:B------:R-:W-:Y:S01]  /*70e0*/  IADD3 R3, R3, UR41, RZ ;  /* 0x0000002903037c10 */ /* 0x000fe2000fffe0ff */
        /* <DEDUP_REMOVED lines=26> */
.L_x_2958:
[----:B------:R-:W-:Y:S02]  /*7290*/  IMAD.MOV.U32 R12, RZ, RZ, 0x10 ;  /* 0x00000010ff0c7424 */ /* 0x000fe400078e00ff */
[----:B------:R-:W-:Y:S02]  /*72a0*/  IMAD.MOV.U32 R11, RZ, RZ, 0x1f ;  /* 0x0000001fff0b7424 */ /* 0x000fe400078e00ff */
[----:B------:R-:W-:-:S07]  /*72b0*/  IMAD.MOV.U32 R15, RZ, RZ, -0x1 ;  /* 0xffffffffff0f7424 */ /* 0x000fce00078e00ff */
[----:B-1----:R-:W-:Y:S05]  /*72c0*/  WARPSYNC.COLLECTIVE R15, `(.L_x_3004) ;  /* 0x000000000f087348 */ /* 0x002fea0003c00000 */
[----:B------:R0:W2:Y:S02]  /*72d0*/  SHFL.BFLY P6, R14, R13, R12, R11 ;  /* 0x0c00000c0d0e7389 */ /* 0x0000a400000c000b */
[----:B012---:R-:W-:Y:S01]  /*72e0*/  ENDCOLLECTIVE ;  /* 0x000000000000791b */ /* 0x007fe20003800000 */
.L_x_3004:
[----:B------:R-:W-:Y:S02]  /*72f0*/  IMAD.MOV.U32 R12, RZ, RZ, 0x8 ;  /* 0x00000008ff0c7424 */ /* 0x000fe400078e00ff */
[----:B------:R-:W-:-:S05]  /*7300*/  FADD.FTZ R0, R13, R14 ;  /* 0x0000000e0d007221 */ /* 0x000fca0000010000 */
[----:B------:R-:W-:-:S07]  /*7310*/  MOV R13, R0 ;  /* 0x00000000000d7202 */ /* 0x000fce0000000f00 */
[----:B------:R-:W-:Y:S05]  /*7320*/  WARPSYNC.COLLECTIVE R15, `(.L_x_3005) ;  /* 0x000000000f087348 */ /* 0x000fea0003c00000 */
[----:B------:R0:W1:Y:S02]  /*7330*/  SHFL.BFLY P6, R14, R13, R12, R11 ;  /* 0x0c00000c0d0e7389 */ /* 0x00006400000c000b */
[----:B01----:R-:W-:Y:S01]  /*7340*/  ENDCOLLECTIVE ;  /* 0x000000000000791b */ /* 0x003fe20003800000 */
.L_x_3005:
[----:B------:R-:W-:Y:S02]  /*7350*/  IMAD.MOV.U32 R12, RZ, RZ, 0x4 ;  /* 0x00000004ff0c7424 */ /* 0x000fe400078e00ff */
[----:B------:R-:W-:-:S04]  /*7360*/  FADD.FTZ R3, R0, R14 ;  /* 0x0000000e00037221 */ /* 0x000fc80000010000 */
[----:B------:R-:W-:-:S07]  /*7370*/  IMAD.MOV.U32 R13, RZ, RZ, R3 ;  /* 0x000000ffff0d7224 */ /* 0x000fce00078e0003 */
[----:B------:R-:W-:Y:S05]  /*7380*/  WARPSYNC.COLLECTIVE R15, `(.L_x_3006) ;  /* 0x000000000f087348 */ /* 0x000fea0003c00000 */
[----:B------:R0:W1:Y:S02]  /*7390*/  SHFL.BFLY P6, R14, R13, R12, R11 ;  /* 0x0c00000c0d0e7389 */ /* 0x00006400000c000b */
[----:B01----:R-:W-:Y:S01]  /*73a0*/  ENDCOLLECTIVE ;  /* 0x000000000000791b */ /* 0x003fe20003800000 */
.L_x_3006:
[----:B------:R-:W-:Y:S02]  /*73b0*/  IMAD.MOV.U32 R12, RZ, RZ, 0x2 ;  /* 0x00000002ff0c7424 */ /* 0x000fe400078e00ff */
[----:B------:R-:W-:-:S05]  /*73c0*/  FADD.FTZ R4, R3, R14 ;  /* 0x0000000e03047221 */ /* 0x000fca0000010000 */
[----:B------:R-:W-:-:S07]  /*73d0*/  MOV R13, R4 ;  /* 0x00000004000d7202 */ /* 0x000fce0000000f00 */
[----:B------:R-:W-:Y:S05]  /*73e0*/  WARPSYNC.COLLECTIVE R15, `(.L_x_3007) ;  /* 0x000000000f087348 */ /* 0x000fea0003c00000 */
[----:B------:R0:W1:Y:S02]  /*73f0*/  SHFL.BFLY P6, R14, R13, R12, R11 ;  /* 0x0c00000c0d0e7389 */ /* 0x00006400000c000b */
[----:B01----:R-:W-:Y:S01]  /*7400*/  ENDCOLLECTIVE ;  /* 0x000000000000791b */ /* 0x003fe20003800000 */
.L_x_3007:
[----:B------:R-:W-:Y:S02]  /*7410*/  IMAD.MOV.U32 R12, RZ, RZ, 0x1 ;  /* 0x00000001ff0c7424 */ /* 0x000fe400078e00ff */
[----:B------:R-:W-:-:S04]  /*7420*/  FADD.FTZ R5, R4, R14 ;  /* 0x0000000e04057221 */ /* 0x000fc80000010000 */
[----:B------:R-:W-:-:S07]  /*7430*/  IMAD.MOV.U32 R13, RZ, RZ, R5 ;  /* 0x000000ffff0d7224 */ /* 0x000fce00078e0005 */
[----:B------:R-:W-:Y:S05]  /*7440*/  WARPSYNC.COLLECTIVE R15, `(.L_x_3008) ;  /* 0x000000000f087348 */ /* 0x000fea0003c00000 */
[----:B------:R0:W1:Y:S02]  /*7450*/  SHFL.BFLY P6, R14, R13, R12, R11 ;  /* 0x0c00000c0d0e7389 */ /* 0x00006400000c000b */
[----:B01----:R-:W-:Y:S01]  /*7460*/  ENDCOLLECTIVE ;  /* 0x000000000000791b */ /* 0x003fe20003800000 */
.L_x_3008:
[----:B------:R-:W-:Y:S05]  /*7470*/  BRA `(.L_x_3009) ;  /* 0xffffffa400d47947 */ /* 0x000fea000383ffff */
.L_x_2963:
[----:B------:R-:W-:Y:S01]  /*7480*/  HFMA2.MMA R12, -RZ, RZ, 0, 1.1920928955078125e-07 ;  /* 0x00000002ff0c7435 */ /* 0x000fe200000001ff */
[----:B------:R-:W-:Y:S01]  /*7490*/  BSSY B1, `(.L_x_3010) ;  /* 0x0000006000017945 */ /* 0x000fe20003800000 */
[----:B------:R-:W-:Y:S02]  /*74a0*/  IMAD.MOV.U32 R11, RZ, RZ, 0x1f ;  /* 0x0000001fff0b7424 */ /* 0x000fe400078e00ff */
[----:B------:R-:W-:-:S07]  /*74b0*/  IMAD.MOV.U32 R15, RZ, RZ, -0x1 ;  /* 0xffffffffff0f7424 */ /* 0x000fce00078e00ff */
[----:B------:R-:W-:Y:S05]  /*74c0*/  WARPSYNC.COLLECTIVE R15, `(.L_x_3011) ;  /* 0x000000000f087348 */ /* 0x000fea0003c00000 */
[----:B------:R0:W1:Y:S02]  /*74d0*/  SHFL.BFLY P6, R14, R13, R12, R11 ;  /* 0x0c00000c0d0e7389 */ /* 0x00006400000c000b */
[----:B01----:R-:W-:Y:S01]  /*74e0*/  ENDCOLLECTIVE ;  /* 0x000000000000791b */ /* 0x003fe20003800000 */
.L_x_3011:
[----:B------:R-:W-:Y:S05]  /*74f0*/  BSYNC B1 ;  /* 0x0000000000017941 */ /* 0x000fea0003800000 */
.L_x_3010:
[----:B------:R-:W-:Y:S01]  /*7500*/  FADD.FTZ R13, R13, R14 ;  /* 0x0000000e0d0d7221 */ /* 0x000fe20000010000 */
[----:B------:R-:W-:Y:S01]  /*7510*/  IMAD.MOV.U32 R12, RZ, RZ, 0x1 ;  /* 0x00000001ff0c7424 */ /* 0x000fe200078e00ff */
[----:B------:R-:W-:Y:S01]  /*7520*/  MOV R11, 0x1f ;  /* 0x0000001f000b7802 */ /* 0x000fe20000000f00 */
[----:B------:R-:W-:-:S07]  /*7530*/  IMAD.MOV.U32 R15, RZ, RZ, -0x1 ;  /* 0xffffffffff0f7424 */ /* 0x000fce00078e00ff */
[----:B------:R-:W-:Y:S05]  /*7540*/  WARPSYNC.COLLECTIVE R15, `(.L_x_3012) ;  /* 0x000000000f087348 */ /* 0x000fea0003c00000 */
[----:B------:R0:W1:Y:S02]  /*7550*/  SHFL.BFLY P6, R14, R13, R12, R11 ;  /* 0x0c00000c0d0e7389 */ /* 0x00006400000c000b */
[----:B01----:R-:W-:Y:S01]  /*7560*/  ENDCOLLECTIVE ;  /* 0x000000000000791b */ /* 0x003fe20003800000 */
.L_x_3012:
[----:B------:R-:W-:Y:S05]  /*7570*/  BRA `(.L_x_3013) ;  /* 0xffffffcc00fc7947 */ /* 0x000fea000383ffff */
.L_x_2967:
[----:B-1----:R-:W-:Y:S01]  /*7580*/  HFMA2.MMA R11, -RZ, RZ, 0, 1.847743988037109375e-06 ;  /* 0x0000001fff0b7435 */ /* 0x002fe200000001ff */
[----:B------:R-:W-:Y:S01]  /*7590*/  BSSY B0, `(.L_x_3014) ;  /* 0x0000007000007945 */ /* 0x000fe20003800000 */
[----:B0-----:R-:W-:Y:S02]  /*75a0*/  IMAD.MOV.U32 R13, RZ, RZ, R81 ;  /* 0x000000ffff0d7224 */ /* 0x001fe400078e0051 */
[----:B------:R-:W-:Y:S02]  /*75b0*/  IMAD.MOV.U32 R12, RZ, RZ, 0x10 ;  /* 0x00000010ff0c7424 */ /* 0x000fe400078e00ff */
[----:B------:R-:W-:-:S07]  /*75c0*/  IMAD.MOV.U32 R15, RZ, RZ, -0x1 ;  /* 0xffffffffff0f7424 */ /* 0x000fce00078e00ff */
[----:B--2---:R-:W-:Y:S05]  /*75d0*/  WARPSYNC.COLLECTIVE R15, `(.L_x_3015) ;  /* 0x000000000f087348 */ /* 0x004fea0003c00000 */
[----:B------:R0:W1:Y:S02]  /*75e0*/  SHFL.BFLY P6, R14, R13, R12, R11 ;  /* 0x0c00000c0d0e7389 */ /* 0x00006400000c000b */
[----:B012---:R-:W-:Y:S01]  /*75f0*/  ENDCOLLECTIVE ;  /* 0x000000000000791b */ /* 0x007fe20003800000 */
.L_x_3015:
[----:B------:R-:W-:Y:S05]  /*7600*/  BSYNC B0 ;  /* 0x0000000000007941 */ /* 0x000fea0003800000 */
.L_x_3014:
[----:B------:R-:W-:Y:S01]  /*7610*/  FMNMX.FTZ R13, R14, R81, !PT ;  /* 0x000000510e0d7209 */ /* 0x000fe20007810000 */
[----:B------:R-:W-:Y:S01]  /*7620*/  IMAD.MOV.U32 R12, RZ, RZ, 0x8 ;  /* 0x00000008ff0c7424 */ /* 0x000fe200078e00ff */
[----:B------:R-:W-:Y:S01]  /*7630*/  MOV R15, 0xffffffff ;  /* 0xffffffff000f7802 */ /* 0x000fe20000000f00 */
[----:B------:R-:W-:-:S07]  /*7640*/  IMAD.MOV.U32 R11, RZ, RZ, 0x1f ;  /* 0x0000001fff0b7424 */ /* 0x000fce00078e00ff */
[----:B------:R-:W-:Y:S05]  /*7650*/  WARPSYNC.COLLECTIVE R15, `(.L_x_3016) ;  /* 0x000000000f087348 */ /* 0x000fea0003c00000 */
[----:B------:R0:W1:Y:S02]  /*7660*/  SHFL.BFLY P6, R14, R13, R12, R11 ;  /* 0x0c00000c0d0e7389 */ /* 0x00006400000c000b */
[----:B01----:R-:W-:Y:S01]  /*7670*/  ENDCOLLECTIVE ;  /* 0x000000000000791b */ /* 0x003fe20003800000 */
.L_x_3016:
[----:B------:R-:W-:Y:S01]  /*7680*/  IMAD.MOV.U32 R12, RZ, RZ, 0x4 ;  /* 0x00000004ff0c7424 */ /* 0x000fe200078e00ff */
[----:B------:R-:W-:-:S05]  /*7690*/  FMNMX.FTZ R3, R13, R14, !PT ;  /* 0x0000000e0d037209 */ /* 0x000fca0007810000 */
[----:B------:R-:W-:-:S07]  /*76a0*/  IMAD.MOV.U32 R13, RZ, RZ, R3 ;  /* 0x000000ffff0d7224 */ /* 0x000fce00078e0003 */
[----:B------:R-:W-:Y:S05]  /*76b0*/  WARPSYNC.COLLECTIVE R15, `(.L_x_3017) ;  /* 0x000000000f087348 */ /* 0x000fea0003c00000 */
[----:B------:R0:W1:Y:S02]  /*76c0*/  SHFL.BFLY P6, R14, R13, R12, R11 ;  /* 0x0c00000c0d0e7389 */ /* 0x00006400000c000b */
[----:B01----:R-:W-:Y:S01]  /*76d0*/  ENDCOLLECTIVE ;  /* 0x000000000000791b */ /* 0x003fe20003800000 */
.L_x_3017:
[----:B------:R-:W-:Y:S05]  /*76e0*/  BRA `(.L_x_3018) ;  /* 0xffffffd0006c7947 */ /* 0x000fea000383ffff */
.L_x_3019:
        /* <DEDUP_REMOVED lines=9> */
.L_x_3339:


//--------------------- .text._ZN4mmha33masked_multihead_attention_kernelIfLi80ELi128ELi1ELi32ELi256ELb0ELb0EEEv26Multihead_attention_paramsIT_XT5_EE --------------------------
	.section	.text._ZN4mmha33masked_multihead_attention_kernelIfLi80ELi128ELi1ELi32ELi256ELb0ELb0EEEv26Multihead_attention_paramsIT_XT5_EE,"ax",@progbits
	.align	128
        .global         _ZN4mmha33masked_multihead_attention_kernelIfLi80ELi128ELi1ELi32ELi256ELb0ELb0EEEv26Multihead_attention_paramsIT_XT5_EE
        .type           _ZN4mmha33masked_multihead_attention_kernelIfLi80ELi128ELi1ELi32ELi256ELb0ELb0EEEv26Multihead_attention_paramsIT_XT5_EE,@function
        .size           _ZN4mmha33masked_multihead_attention_kernelIfLi80ELi128ELi1ELi32ELi256ELb0ELb0EEEv26Multihead_attention_paramsIT_XT5_EE,(.L_x_3340 - _ZN4mmha33masked_multihead_attention_kernelIfLi80ELi128ELi1ELi32ELi256ELb0ELb0EEEv26Multihead_attention_paramsIT_XT5_EE)
        .other          _ZN4mmha33masked_multihead_attention_kernelIfLi80ELi128ELi1ELi32ELi256ELb0ELb0EEEv26Multihead_attention_paramsIT_XT5_EE,@"STO_CUDA_ENTRY STV_DEFAULT"
_ZN4mmha33masked_multihead_attention_kernelIfLi80ELi128ELi1ELi32ELi256ELb0ELb0EEEv26Multihead_attention_paramsIT_XT5_EE:
.text._ZN4mmha33masked_multihead_attention_kernelIfLi80ELi128ELi1ELi32ELi256ELb0ELb0EEEv26Multihead_attention_paramsIT_XT5_EE:
        /* <DEDUP_REMOVED lines=15> */
.L_x_3020:
        /* <DEDUP_REMOVED lines=126> */
.L_x_3022:
[----:B------:R-:W-:Y:S05]  /*08d0*/  BSYNC B0 ;  /* 0x0000000000007941 */ /* 0x000fea0003800000 */
.L_x_3021:
        /* <DEDUP_REMOVED lines=10> */
.L_x_3024:
        /* <DEDUP_REMOVED lines=18> */
.L_x_3025:
[----:B------:R-:W-:Y:S05]  /*0aa0*/  BSYNC B0 ;  /* 0x0000000000007941 */ /* 0x000fea0003800000 */
.L_x_3023:
        /* <DEDUP_REMOVED lines=108> */
.L_x_3028:
        /* <DEDUP_REMOVED lines=80> */
.L_x_3032:
[----:B------:R-:W-:Y:S05]  /*1670*/  BSYNC B1 ;  /* 0x0000000000017941 */ /* 0x000fea0003800000 */
.L_x_3031:
        /* <DEDUP_REMOVED lines=8> */
.L_x_3030:
[----:B------:R-:W-:Y:S05]  /*1700*/  BSYNC B0 ;  /* 0x0000000000007941 */ /* 0x000fea0003800000 */
.L_x_3029:
[----:B------:R-:W-:Y:S06]  /*1710*/  BAR.SYNC.DEFER_BLOCKING 0x0 ;  /* 0x0000000000007b1d */ /* 0x000fec0000010000 */
[----:B0-----:R0:W1:Y:S04]  /*1720*/  @P6 LDS.128 R16, [R13] ;  /* 0x000000000d106984 */ /* 0x0010680000000c00 */
[----:B------:R0:W2:Y:S01]  /*1730*/  @P6 LDS.128 R24, [R14] ;  /* 0x000000000e186984 */ /* 0x0000a20000000c00 */
[----:B------:R-:W-:Y:S06]  /*1740*/  BAR.SYNC.DEFER_BLOCKING 0x0 ;  /* 0x0000000000007b1d */ /* 0x000fec0000010000 */
[----:B------:R-:W-:Y:S05]  /*1750*/  BRA `(.L_x_3027) ;  /* 0x0000000000b07947 */ /* 0x000fea0003800000 */
.L_x_3026:
        /* <DEDUP_REMOVED lines=43> */
.L_x_3033:
[----:B------:R-:W-:Y:S05]  /*1a10*/  BSYNC B0 ;  /* 0x0000000000007941 */ /* 0x000fea0003800000 */
.L_x_3027:
        /* <DEDUP_REMOVED lines=34> */
.L_x_3153:
[----:B01----:R-:W-:-:S07]  /*1c40*/  FADD.FTZ R4, R4, R14 ;  /* 0x0000000e04047221 */ /* 0x003fce0000010000 */
.L_x_3035:
[----:B------:R-:W-:Y:S05]  /*1c50*/  BSYNC B0 ;  /* 0x0000000000007941 */ /* 0x000fea0003800000 */
.L_x_3034:
[----:B------:R-:W-:Y:S01]  /*1c60*/  ISETP.NE.AND P0, PT, R22, RZ, PT ;  /* 0x000000ff1600720c */ /* 0x000fe20003f05270 */
[----:B------:R-:W3:Y:S01]  /*1c70*/  S2R R6, SR_CgaCtaId ;  /* 0x0000000000067919 */ /* 0x000ee20000008800 */
[----:B------:R-:W-:Y:S02]  /*1c80*/  MOV R117, 0x400 ;  /* 0x0000040000757802 */ /* 0x000fe40000000f00 */
[----:B------:R-:W-:-:S03]  /*1c90*/  MOV R5, UR42 ;  /* 0x0000002a00057c02 */ /* 0x000fc60008000f00 */
[----:B------:R-:W-:Y:S01]  /*1ca0*/  VIADD R252, R117, 0x240 ;  /* 0x0000024075fc7836 */ /* 0x000fe20000000000 */
[----:B------:R-:W-:-:S05]  /*1cb0*/  IADD3 R5, -R5, UR40, RZ ;  /* 0x0000002805057c10 */ /* 0x000fca000fffe1ff */
[----:B------:R-:W-:-:S05]  /*1cc0*/  @P0 IMAD.MOV.U32 R0, RZ, RZ, -0x800001 ;  /* 0xff7fffffff000424 */ /* 0x000fca00078e00ff */
[----:B------:R4:W-:Y:S01]  /*1cd0*/  @P0 STL [R1+0x30], R0 ;  /* 0x0000300001000387 */ /* 0x0009e20000100800 */
        /* <DEDUP_REMOVED lines=8> */
[----:B------:R3:W-:Y:S09]  /*1d60*/  STL [R1+0x30], R2 ;  /* 0x0000300201007387 */ /* 0x0007f20000100800 */
        /* <DEDUP_REMOVED lines=12> */
[----:B------:R4:W-:Y:S02]  /*1e30*/  STL [R1+0x30], R4 ;  /* 0x0000300401007387 */ /* 0x0009e40000100800 */
.L_x_3038:
[----:B---3--:R-:W3:Y:S04]  /*1e40*/  LDL R2, [R1+0x30] ;  /* 0x0000300001027983 */ /* 0x008ee80000100800 */
[----:B---3--:R3:W-:Y:S02]  /*1e50*/  STS [R0], R2 ;  /* 0x0000000200007388 */ /* 0x0087e40000000800 */
.L_x_3037:
[----:B------:R-:W-:Y:S05]  /*1e60*/  WARPSYNC.ALL ;  /* 0x0000000000007948 */ /* 0x000fea0003800000 */
[----:B------:R-:W-:Y:S01]  /*1e70*/  R2UR UR4, R5 ;  /* 0x00000000050472ca */ /* 0x000fe200000e0000 */
[----:B------:R-:W-:Y:S01]  /*1e80*/  VIADD R116, R22, UR42 ;  /* 0x0000002a16747c36 */ /* 0x000fe20008000000 */
[----:B------:R-:W-:Y:S01]  /*1e90*/  ULDC.64 UR8, c[0x0][0x280] ;  /* 0x0000a00000087ab9 */ /* 0x000fe20000000a00 */
[----:B------:R-:W-:Y:S01]  /*1ea0*/  ULDC.64 UR12, c[0x0][0x248] ;  /* 0x00009200000c7ab9 */ /* 0x000fe20000000a00 */
[----:B------:R-:W-:Y:S01]  /*1eb0*/  UIMAD UR6, UR44, UR8, UR46 ;  /* 0x000000082c0672a4 */ /* 0x000fe2000f8e022e */
[----:B------:R-:W-:Y:S01]  /*1ec0*/  BSSY B0, `(.L_x_3039) ;  /* 0x0000301000007945 */ /* 0x000fe20003800000 */
[----:B------:R-:W-:Y:S01]  /*1ed0*/  ULDC.64 UR10, c[0x0][0x2b0] ;  /* 0x0000ac00000a7ab9 */ /* 0x000fe20000000a00 */
[----:B------:R-:W-:Y:S01]  /*1ee0*/  ULDC UR8, c[0x0][0x2a0] ;  /* 0x0000a80000087ab9 */ /* 0x000fe20000000800 */
        /* <DEDUP_REMOVED lines=11> */
[----:B------:R-:W-:Y:S01]  /*1fa0*/  LEA R117, R6, R117, 0x18 ;  /* 0x0000007506757211 */ /* 0x000fe200078ec0ff */
[----:B------:R-:W-:Y:S01]  /*1fb0*/  IMAD.U32 R120, RZ, RZ, UR9 ;  /* 0x00000009ff787e24 */ /* 0x000fe2000f8e00ff */
[----:B------:R-:W5:Y:S01]  /*1fc0*/  LDC R118, c[0x0][0x2c0] ;  /* 0x0000b000ff767b82 */ /* 0x000f620000000800 */
[----:B---3--:R-:W-:Y:S01]  /*1fd0*/  HFMA2.MMA R2, -RZ, RZ, 0, 0 ;  /* 0x00000000ff027435 */ /* 0x008fe200000001ff */
[----:B------:R-:W-:Y:S01]  /*1fe0*/  ULDC UR4, c[0x0][0x298] ;  /* 0x0000a60000047ab9 */ /* 0x000fe20000000800 */
[----:B0-----:R-:W0:Y:S01]  /*1ff0*/  LDS.128 R12, [R117+0x40] ;  /* 0x00004000750c7984 */ /* 0x001e220000000c00 */
[----:B------:R-:W-:-:S03]  /*2000*/  IABS R0, R120 ;  /* 0x0000007800007213 */ /* 0x000fc60000000000 */
[----:B------:R-:W3:Y:S01]  /*2010*/  LDS.128 R8, [R117+0x50] ;  /* 0x0000500075087984 */ /* 0x000ee20000000c00 */
[----:B------:R-:W-:-:S03]  /*2020*/  MOV R121, R0 ;  /* 0x0000000000797202 */ /* 0x000fc60000000f00 */
[----:B----4-:R-:W4:Y:S01]  /*2030*/  LDS.128 R4, [R117+0x60] ;  /* 0x0000600075047984 */ /* 0x010f220000000c00 */
[----:B------:R-:W1:Y:S03]  /*2040*/  I2F.RP R0, R121 ;  /* 0x0000007900007306 */ /* 0x000e660000209400 */
[----:B------:R-:W2:Y:S04]  /*2050*/  LDS.128 R248, [R117+0x70] ;  /* 0x0000700075f87984 */ /* 0x000ea80000000c00 */
[----:B------:R-:W2:Y:S04]  /*2060*/  LDS.128 R112, [R117+0x80] ;  /* 0x0000800075707984 */ /* 0x000ea80000000c00 */
[----:B------:R-:W2:Y:S01]  /*2070*/  LDS.128 R108, [R117+0x90] ;  /* 0x00009000756c7984 */ /* 0x000ea20000000c00 */
[----:B-1----:R-:W1:Y:S03]  /*2080*/  MUFU.RCP R0, R0 ;  /* 0x0000000000007308 */ /* 0x002e660000001000 */
[----:B------:R-:W2:Y:S04]  /*2090*/  LDS.128 R104, [R117+0xa0] ;  /* 0x0000a00075687984 */ /* 0x000ea80000000c00 */
[----:B------:R-:W2:Y:S04]  /*20a0*/  LDS.128 R100, [R117+0xb0] ;  /* 0x0000b00075647984 */ /* 0x000ea80000000c00 */
[----:B------:R-:W2:Y:S04]  /*20b0*/  LDS.128 R96, [R117+0xc0] ;  /* 0x0000c00075607984 */ /* 0x000ea80000000c00 */
[----:B------:R-:W2:Y:S04]  /*20c0*/  LDS.128 R92, [R117+0xd0] ;  /* 0x0000d000755c7984 */ /* 0x000ea80000000c00 */
[----:B0-----:R-:W-:Y:S01]  /*20d0*/  STL.64 [R1+0x20], R12 ;  /* 0x0000200c01007387 */ /* 0x001fe20000100a00 */
[----:B-1----:R-:W-:-:S02]  /*20e0*/  VIADD R3, R0, 0xffffffe ;  /* 0x0ffffffe00037836 */ /* 0x002fc40000000000 */
[----:B------:R-:W-:Y:S01]  /*20f0*/  IMAD R0, R120, UR6, RZ ;  /* 0x0000000678007c24 */ /* 0x000fe2000f8e02ff */
[----:B------:R-:W-:Y:S03]  /*2100*/  STL.64 [R1+0x28], R14 ;  /* 0x0000280e01007387 */ /* 0x000fe60000100a00 */
[----:B------:R-:W0:Y:S01]  /*2110*/  F2I.FTZ.U32.TRUNC.NTZ R3, R3 ;  /* 0x0000000300037305 */ /* 0x000e22000021f000 */
[----:B---3--:R-:W-:Y:S01]  /*2120*/  STL.64 [R1+0x10], R8 ;  /* 0x0000100801007387 */ /* 0x008fe20000100a00 */
[----:B------:R-:W-:-:S03]  /*2130*/  SHF.R.S32.HI R244, RZ, 0x1f, R0 ;  /* 0x0000001ffff47819 */ /* 0x000fc60000011400 */
[----:B------:R-:W-:Y:S04]  /*2140*/  STL.64 [R1+0x18], R10 ;  /* 0x0000180a01007387 */ /* 0x000fe80000100a00 */
[----:B----4-:R-:W-:Y:S04]  /*2150*/  STL.64 [R1], R4 ;  /* 0x0000000401007387 */ /* 0x010fe80000100a00 */
[----:B------:R-:W-:Y:S01]  /*2160*/  STL.64 [R1+0x8], R6 ;  /* 0x0000080601007387 */ /* 0x000fe20000100a00 */
[----:B0-----:R-:W-:-:S03]  /*2170*/  IMAD.MOV R119, RZ, RZ, -R3 ;  /* 0x000000ffff777224 */ /* 0x001fc600078e0a03 */
[----:B------:R-:W0:Y:S01]  /*2180*/  LDS.128 R88, [R117+0xe0] ;  /* 0x0000e00075587984 */ /* 0x000e220000000c00 */
[----:B------:R-:W-:-:S03]  /*2190*/  IMAD R119, R119, R121, RZ ;  /* 0x0000007977777224 */ /* 0x000fc600078e02ff */
[----:B------:R-:W1:Y:S01]  /*21a0*/  LDS.128 R84, [R117+0xf0] ;  /* 0x0000f00075547984 */ /* 0x000e620000000c00 */
[----:B------:R-:W-:-:S03]  /*21b0*/  IMAD.HI.U32 R2, R3, R119, R2 ;  /* 0x0000007703027227 */ /* 0x000fc600078e0002 */
[----:B------:R-:W3:Y:S01]  /*21c0*/  LDS.128 R80, [R117+0x100] ;  /* 0x0001000075507984 */ /* 0x000ee20000000c00 */
[----:B------:R-:W-:-:S03]  /*21d0*/  IMAD R3, R120, 0x50, RZ ;  /* 0x0000005078037824 */ /* 0x000fc600078e02ff */
[----:B------:R-:W4:Y:S04]  /*21e0*/  LDS.128 R76, [R117+0x110] ;  /* 0x00011000754c7984 */ /* 0x000f280000000c00 */
        /* <DEDUP_REMOVED lines=19> */
[----:B-----5:R-:W-:-:S02]  /*2320*/  IMAD.MOV.U32 R2, RZ, RZ, R116 ;  /* 0x000000ffff027224 */ /* 0x020fc400078e0074 */
[----:B-1-34-:R-:W-:-:S07]  /*2330*/  VIADD R116, R118, UR4 ;  /* 0x0000000476747c36 */ /* 0x01afce0008000000 */
.L_x_3107:
[----:B-1----:R-:W1:Y:S01]  /*2340*/  LDC R245, c[0x0][0x284] ;  /* 0x0000a100fff57b82 */ /* 0x002e620000000800 */
[----:B------:R-:W-:-:S04]  /*2350*/  ISETP.NE.U32.AND P0, PT, RZ, UR10, PT ;  /* 0x0000000aff007c0c */ /* 0x000fc8000bf05070 */
[----:B------:R-:W-:-:S13]  /*2360*/  ISETP.NE.AND.EX P0, PT, RZ, UR11, PT, P0 ;  /* 0x0000000bff007c0c */ /* 0x000fda000bf05300 */
[----:B------:R-:W-:Y:S01]  /*2370*/  @P0 SHF.R.S32.HI R247, RZ, 0x1f, R2 ;  /* 0x0000001ffff70819 */ /* 0x000fe20000011402 */
[----:B-1----:R-:W-:-:S05]  /*2380*/  @P0 IMAD R246, R245, UR45, RZ ;  /* 0x0000002df5f60c24 */ /* 0x002fca000f8e02ff */
[--C-:B------:R-:W-:Y:S02]  /*2390*/  @P0 SHF.R.S32.HI R245, RZ, 0x1f, R246.reuse ;  /* 0x0000001ffff50819 */ /* 0x100fe400000114f6 */
[----:B------:R-:W-:-:S04]  /*23a0*/  @P0 IADD3 R246, P1, P2, R2, UR10, R246 ;  /* 0x0000000a02f60c10 */ /* 0x000fc8000fa3e0f6 */
[----:B------:R-:W-:-:S05]  /*23b0*/  @P0 IADD3.X R247, R247, UR11, R245, P1, P2 ;  /* 0x0000000bf7f70c10 */ /* 0x000fca0008fe44f5 */
[----:B------:R1:W3:Y:S02]  /*23c0*/  @P0 LDG.E.U8 R246, desc[UR36][R246.64] ;  /* 0x00000024f6f60981 */ /* 0x0002e4000c1e1100 */
[----:B-1----:R-:W1:Y:S01]  /*23d0*/  LDC R247, c[0x0][0x284] ;  /* 0x0000a100fff77b82 */ /* 0x002e620000000800 */
[----:B---3--:R-:W-:Y:S02]  /*23e0*/  ISETP.NE.AND P0, PT, R246, RZ, P0 ;  /* 0x000000fff600720c */ /* 0x008fe40000705270 */
[----:B------:R-:W3:Y:S01]  /*23f0*/  LDL R246, [R1+0x34] ;  /* 0x0000340001f67983 */ /* 0x000ee20000100800 */
[----:B------:R-:W-:Y:S01]  /*2400*/  IABS R245, R2 ;  /* 0x0000000200f57213 */ /* 0x000fe20000000000 */
[----:B------:R-:W-:Y:S01]  /*2410*/  BSSY B1, `(.L_x_3041) ;  /* 0x000001c000017945 */ /* 0x000fe20003800000 */
[----:B-1----:R-:W-:Y:S02]  /*2420*/  IABS R247, R247 ;  /* 0x000000f700f77213 */ /* 0x002fe40000000000 */
[----:B------:R-:W-:Y:S01]  /*2430*/  ISETP.GE.AND P2, PT, R2, RZ, PT ;  /* 0x000000ff0200720c */ /* 0x000fe20003f46270 */
[----:B---3--:R-:W-:-:S05]  /*2440*/  IMAD.HI.U32 R246, R246, R245, RZ ;  /* 0x000000f5f6f67227 */ /* 0x008fca00078e00ff */
[----:B------:R-:W-:-:S05]  /*2450*/  IADD3 R246, -R246, RZ, RZ ;  /* 0x000000fff6f67210 */ /* 0x000fca0007ffe1ff */
[----:B------:R-:W-:Y:S02]  /*2460*/  IMAD R245, R247, R246, R245 ;  /* 0x000000f6f7f57224 */ /* 0x000fe400078e02f5 */
[----:B------:R-:W-:-:S05]  /*2470*/  IMAD.U32 R246, RZ, RZ, UR9 ;  /* 0x00000009fff67e24 */ /* 0x000fca000f8e00ff */
[----:B------:R-:W-:-:S04]  /*2480*/  IABS R246, R246 ;  /* 0x000000f600f67213 */ /* 0x000fc80000000000 */
[----:B------:R-:W-:-:S13]  /*2490*/  ISETP.GT.U32.AND P1, PT, R246, R245, PT ;  /* 0x000000f5f600720c */ /* 0x000fda0003f24070 */
[----:B------:R-:W-:-:S05]  /*24a0*/  @!P1 IMAD.IADD R245, R245, 0x1, -R247 ;  /* 0x00000001f5f59824 */ /* 0x000fca00078e0af7 */
[----:B------:R-:W-:-:S13]  /*24b0*/  ISETP.GT.U32.AND P1, PT, R246, R245, PT ;  /* 0x000000f5f600720c */ /* 0x000fda0003f24070 */
[----:B------:R-:W-:Y:S02]  /*24c0*/  @!P1 IADD3 R245, R245, -R247, RZ ;  /* 0x800000f7f5f59210 */ /* 0x000fe40007ffe0ff */
[----:B------:R-:W1:Y:S01]  /*24d0*/  LDC R247, c[0x0][0x284] ;  /* 0x0000a100fff77b82 */ /* 0x000e620000000800 */
[----:B------:R-:W-:Y:S02]  /*24e0*/  ISETP.GE.AND P1, PT, R2, UR40, PT ;  /* 0x0000002802007c0c */ /* 0x000fe4000bf26270 */
[----:B------:R-:W-:Y:S01]  /*24f0*/  @!P2 IMAD.MOV R245, RZ, RZ, -R245 ;  /* 0x000000fffff5a224 */ /* 0x000fe200078e0af5 */
[----:B-1----:R-:W-:-:S13]  /*2500*/  ISETP.NE.AND P3, PT, R247, RZ, PT ;  /* 0x000000fff700720c */ /* 0x002fda0003f65270 */
[----:B------:R-:W-:Y:S01]  /*2510*/  @!P3 LOP3.LUT R245, RZ, R247, RZ, 0x33, !PT ;  /* 0x000000f7fff5b212 */ /* 0x000fe200078e33ff */
[----:B-----5:R-:W-:Y:S06]  /*2520*/  @P1 BRA `(.L_x_3042) ;  /* 0x0000000000281947 */ /* 0x020fec0003800000 */
        /* <DEDUP_REMOVED lines=10> */
.L_x_3042:
[----:B------:R-:W-:Y:S05]  /*25d0*/  BSYNC B1 ;  /* 0x0000000000017941 */ /* 0x000fea0003800000 */
.L_x_3041:
        /* <DEDUP_REMOVED lines=13> */
.L_x_3044:
[----:B------:R-:W-:Y:S05]  /*26b0*/  BSYNC B1 ;  /* 0x0000000000017941 */ /* 0x000fea0003800000 */
.L_x_3043:
[----:B------:R-:W1:Y:S01]  /*26c0*/  LDC R247, c[0x0][0x284] ;  /* 0x0000a100fff77b82 */ /* 0x000e620000000800 */
[----:B------:R-:W-:Y:S01]  /*26d0*/  BSSY B1, `(.L_x_3045) ;  /* 0x000000d000017945 */ /* 0x000fe20003800000 */
[----:B-1----:R-:W-:-:S03]  /*26e0*/  IMAD.IADD R246, R246, 0x1, R247 ;  /* 0x00000001f6f67824 */ /* 0x002fc600078e02f7 */
        /* <DEDUP_REMOVED lines=11> */
.L_x_3046:
[----:B------:R-:W-:Y:S05]  /*27a0*/  BSYNC B1 ;  /* 0x0000000000017941 */ /* 0x000fea0003800000 */
.L_x_3045:
[----:B------:R-:W-:Y:S04]  /*27b0*/  BSSY B1, `(.L_x_3047) ;  /* 0x000000e000017945 */ /* 0x000fe80003800000 */
[----:B------:R-:W-:Y:S05]  /*27c0*/  @P1 BRA `(.L_x_3048) ;  /* 0x0000000000301947 */ /* 0x000fea0003800000 */
[----:B------:R-:W1:Y:S01]  /*27d0*/  LDC R247, c[0x0][0x284] ;  /* 0x0000a100fff77b82 */ /* 0x000e620000000800 */
[----:B------:R-:W-:Y:S01]  /*27e0*/  CS2R R130, SRZ ;  /* 0x0000000000827805 */ /* 0x000fe2000001ff00 */
[----:B-1----:R-:W-:-:S04]  /*27f0*/  IMAD.IADD R128, R246, 0x1, R247 ;  /* 0x00000001f6807824 */ /* 0x002fc800078e02f7 */
        /* <DEDUP_REMOVED lines=9> */
.L_x_3048:
[----:B------:R-:W-:Y:S05]  /*2890*/  BSYNC B1 ;  /* 0x0000000000017941 */ /* 0x000fea0003800000 */
.L_x_3047:
[----:B------:R-:W1:Y:S01]  /*28a0*/  LDC R246, c[0x0][0x284] ;  /* 0x0000a100fff67b82 */ /* 0x000e620000000800 */
[----:B------:R-:W-:Y:S01]  /*28b0*/  BSSY B1, `(.L_x_3049) ;  /* 0x000000d000017945 */ /* 0x000fe20003800000 */
[----:B-1----:R-:W-:-:S03]  /*28c0*/  LEA R246, R246, R245, 0x2 ;  /* 0x000000f5f6f67211 */ /* 0x002fc600078e10ff */
        /* <DEDUP_REMOVED lines=11> */
.L_x_3050:
[----:B------:R-:W-:Y:S05]  /*2980*/  BSYNC B1 ;  /* 0x0000000000017941 */ /* 0x000fea0003800000 */
.L_x_3049:
        /* <DEDUP_REMOVED lines=14> */
.L_x_3052:
[----:B------:R-:W-:Y:S05]  /*2a70*/  BSYNC B1 ;  /* 0x0000000000017941 */ /* 0x000fea0003800000 */
.L_x_3051:
        /* <DEDUP_REMOVED lines=14> */
.L_x_3054:
[----:B------:R-:W-:Y:S05]  /*2b60*/  BSYNC B1 ;  /* 0x0000000000017941 */ /* 0x000fea0003800000 */
.L_x_3053:
[----:B------:R-:W1:Y:S01]  /*2b70*/  LDC R246, c[0x0][0x284] ;  /* 0x0000a100fff67b82 */ /* 0x000e620000000800 */
[----:B------:R-:W-:Y:S01]  /*2b80*/  BSSY B1, `(.L_x_3055) ;  /* 0x000000d000017945 */ /* 0x000fe20003800000 */
[----:B-1----:R-:W-:-:S03]  /*2b90*/  IMAD R246, R246, 0x7, R245 ;  /* 0x00000007f6f67824 */ /* 0x002fc600078e02f5 */
        /* <DEDUP_REMOVED lines=11> */
.L_x_3056:
[----:B------:R-:W-:Y:S05]  /*2c50*/  BSYNC B1 ;  /* 0x0000000000017941 */ /* 0x000fea0003800000 */
.L_x_3055:
[----:B------:R-:W1:Y:S01]  /*2c60*/  LDC R247, c[0x0][0x284] ;  /* 0x0000a100fff77b82 */ /* 0x000e620000000800 */
[----:B------:R-:W-:Y:S01]  /*2c70*/  BSSY B1, `(.L_x_3057) ;  /* 0x000000d000017945 */ /* 0x000fe20003800000 */
[----:B-1----:R-:W-:-:S03]  /*2c80*/  IMAD.IADD R246, R246, 0x1, R247 ;  /* 0x00000001f6f67824 */ /* 0x002fc600078e02f7 */
        /* <DEDUP_REMOVED lines=11> */
.L_x_3058:
[----:B------:R-:W-:Y:S05]  /*2d40*/  BSYNC B1 ;  /* 0x0000000000017941 */ /* 0x000fea0003800000 */
.L_x_3057:
[----:B------:R-:W-:Y:S04]  /*2d50*/  BSSY B1, `(.L_x_3059) ;  /* 0x000000e000017945 */ /* 0x000fe80003800000 */
[----:B------:R-:W-:Y:S05]  /*2d60*/  @P1 BRA `(.L_x_3060) ;  /* 0x0000000000301947 */ /* 0x000fea0003800000 */
[----:B------:R-:W1:Y:S01]  /*2d70*/  LDC R247, c[0x0][0x284] ;  /* 0x0000a100fff77b82 */ /* 0x000e620000000800 */
[----:B------:R-:W-:Y:S02]  /*2d80*/  CS2R R154, SRZ ;  /* 0x00000000009a7805 */ /* 0x000fe4000001ff00 */
[----:B-1----:R-:W-:-:S05]  /*2d90*/  IADD3 R152, R246, R247, RZ ;  /* 0x000000f7f6987210 */ /* 0x002fca0007ffe0ff */
        /* <DEDUP_REMOVED lines=9> */
.L_x_3060:
[----:B------:R-:W-:Y:S05]  /*2e30*/  BSYNC B1 ;  /* 0x0000000000017941 */ /* 0x000fea0003800000 */
.L_x_3059:
[----:B------:R-:W1:Y:S01]  /*2e40*/  LDC R246, c[0x0][0x284] ;  /* 0x0000a100fff67b82 */ /* 0x000e620000000800 */
[----:B------:R-:W-:Y:S01]  /*2e50*/  BSSY B1, `(.L_x_3061) ;  /* 0x000000d000017945 */ /* 0x000fe20003800000 */
[----:B-1----:R-:W-:-:S03]  /*2e60*/  IMAD R246, R246, 0xa, R245 ;  /* 0x0000000af6f67824 */ /* 0x002fc600078e02f5 */
        /* <DEDUP_REMOVED lines=11> */
.L_x_3062:
[----:B------:R-:W-:Y:S05]  /*2f20*/  BSYNC B1 ;  /* 0x0000000000017941 */ /* 0x000fea0003800000 */
.L_x_3061:
[----:B------:R-:W1:Y:S01]  /*2f30*/  LDC R247, c[0x0][0x284] ;  /* 0x0000a100fff77b82 */ /* 0x000e620000000800 */
[----:B------:R-:W-:Y:S01]  /*2f40*/  BSSY B1, `(.L_x_3063) ;  /* 0x000000d000017945 */ /* 0x000fe20003800000 */
[----:B-1----:R-:W-:-:S03]  /*2f50*/  IADD3 R246, R246, R247, RZ ;  /* 0x000000f7f6f67210 */ /* 0x002fc60007ffe0ff */
        /* <DEDUP_REMOVED lines=11> */
.L_x_3064:
[----:B------:R-:W-:Y:S05]  /*3010*/  BSYNC B1 ;  /* 0x0000000000017941 */ /* 0x000fea0003800000 */
.L_x_3063:
[----:B------:R-:W-:Y:S04]  /*3020*/  BSSY B1, `(.L_x_3065) ;  /* 0x000000e000017945 */ /* 0x000fe80003800000 */
[----:B------:R-:W-:Y:S05]  /*3030*/  @P1 BRA `(.L_x_3066) ;  /* 0x0000000000301947 */ /* 0x000fea0003800000 */
[----:B------:R-:W1:Y:S01]  /*3040*/  LDC R247, c[0x0][0x284] ;  /* 0x0000a100fff77b82 */ /* 0x000e620000000800 */
[----:B------:R-:W-:Y:S01]  /*3050*/  CS2R R166, SRZ ;  /* 0x0000000000a67805 */ /* 0x000fe2000001ff00 */
[----:B-1----:R-:W-:-:S05]  /*3060*/  IMAD.IADD R164, R246, 0x1, R247 ;  /* 0x00000001f6a47824 */ /* 0x002fca00078e02f7 */
        /* <DEDUP_REMOVED lines=9> */
.L_x_3066:
[----:B------:R-:W-:Y:S05]  /*3100*/  BSYNC B1 ;  /* 0x0000000000017941 */ /* 0x000fea0003800000 */
.L_x_3065:
        /* <DEDUP_REMOVED lines=14> */
.L_x_3068:
[----:B------:R-:W-:Y:S05]  /*31f0*/  BSYNC B1 ;  /* 0x0000000000017941 */ /* 0x000fea0003800000 */
.L_x_3067:
        /* <DEDUP_REMOVED lines=14> */
.L_x_3070:
[----:B------:R-:W-:Y:S05]  /*32e0*/  BSYNC B1 ;  /* 0x0000000000017941 */ /* 0x000fea0003800000 */
.L_x_3069:
        /* <DEDUP_REMOVED lines=14> */
.L_x_3072:
[----:B------:R-:W-:Y:S05]  /*33d0*/  BSYNC B1 ;  /* 0x0000000000017941 */ /* 0x000fea0003800000 */
.L_x_3071:
        /* <DEDUP_REMOVED lines=14> */
.L_x_3074:
[----:B------:R-:W-:Y:S05]  /*34c0*/  BSYNC B1 ;  /* 0x0000000000017941 */ /* 0x000fea0003800000 */
.L_x_3073:
        /* <DEDUP_REMOVED lines=14> */
.L_x_3076:
[----:B------:R-:W-:Y:S05]  /*35b0*/  BSYNC B1 ;  /* 0x0000000000017941 */ /* 0x000fea0003800000 */
.L_x_3075:
        /* <DEDUP_REMOVED lines=14> */
.L_x_3078:
[----:B------:R-:W-:Y:S05]  /*36a0*/  BSYNC B1 ;  /* 0x0000000000017941 */ /* 0x000fea0003800000 */
.L_x_3077:
        /* <DEDUP_REMOVED lines=14> */
.L_x_3080:
[----:B------:R-:W-:Y:S05]  /*3790*/  BSYNC B1 ;  /* 0x0000000000017941 */ /* 0x000fea0003800000 */
.L_x_3079:
        /* <DEDUP_REMOVED lines=14> */
.L_x_3082:
[----:B------:R-:W-:Y:S05]  /*3880*/  BSYNC B1 ;  /* 0x0000000000017941 */ /* 0x000fea0003800000 */
.L_x_3081:
        /* <DEDUP_REMOVED lines=14> */
.L_x_3084:
[----:B------:R-:W-:Y:S05]  /*3970*/  BSYNC B1 ;  /* 0x0000000000017941 */ /* 0x000fea0003800000 */
.L_x_3083:
        /* <DEDUP_REMOVED lines=14> */
.L_x_3086:
[----:B------:R-:W-:Y:S05]  /*3a60*/  BSYNC B1 ;  /* 0x0000000000017941 */ /* 0x000fea0003800000 */
.L_x_3085:
        /* <DEDUP_REMOVED lines=14> */
.L_x_3088:
[----:B------:R-:W-:Y:S05]  /*3b50*/  BSYNC B1 ;  /* 0x0000000000017941 */ /* 0x000fea0003800000 */
.L_x_3087:
        /* <DEDUP_REMOVED lines=14> */
.L_x_3090:
[----:B------:R-:W-:Y:S05]  /*3c40*/  BSYNC B1 ;  /* 0x0000000000017941 */ /* 0x000fea0003800000 */
.L_x_3089:
        /* <DEDUP_REMOVED lines=14> */
.L_x_3092:
[----:B------:R-:W-:Y:S05]  /*3d30*/  BSYNC B1 ;  /* 0x0000000000017941 */ /* 0x000fea0003800000 */
.L_x_3091:
        /* <DEDUP_REMOVED lines=14> */
.L_x_3094:
[----:B------:R-:W-:Y:S05]  /*3e20*/  BSYNC B1 ;  /* 0x0000000000017941 */ /* 0x000fea0003800000 */
.L_x_3093:
        /* <DEDUP_REMOVED lines=14> */
.L_x_3096:
[----:B------:R-:W-:Y:S05]  /*3f10*/  BSYNC B1 ;  /* 0x0000000000017941 */ /* 0x000fea0003800000 */
.L_x_3095:
        /* <DEDUP_REMOVED lines=14> */
.L_x_3098:
[----:B------:R-:W-:Y:S05]  /*4000*/  BSYNC B1 ;  /* 0x0000000000017941 */ /* 0x000fea0003800000 */
.L_x_3097:
        /* <DEDUP_REMOVED lines=14> */
.L_x_3100:
[----:B------:R-:W-:Y:S05]  /*40f0*/  BSYNC B1 ;  /* 0x0000000000017941 */ /* 0x000fea0003800000 */
.L_x_3099:
        /* <DEDUP_REMOVED lines=14> */
.L_x_3102:
[----:B------:R-:W-:Y:S05]  /*41e0*/  BSYNC B1 ;  /* 0x0000000000017941 */ /* 0x000fea0003800000 */
.L_x_3101:
        /* <DEDUP_REMOVED lines=14> */
.L_x_3104:
[----:B------:R-:W-:Y:S05]  /*42d0*/  BSYNC B1 ;  /* 0x0000000000017941 */ /* 0x000fea0003800000 */
.L_x_3103:
[----:B------:R-:W-:Y:S04]  /*42e0*/  BSSY B1, `(.L_x_3105) ;  /* 0x00000bb000017945 */ /* 0x000fe80003800000 */
[----:B------:R-:W-:Y:S05]  /*42f0*/  @P1 BRA `(.L_x_3106) ;  /* 0x0000000800e41947 */ /* 0x000fea0003800000 */
[----:B------:R-:W3:Y:S04]  /*4300*/  LDL R246, [R1+0x10] ;  /* 0x0000100001f67983 */ /* 0x000ee80000100800 */
[----:B------:R-:W4:Y:S04]  /*4310*/  LDL R245, [R1+0x14] ;  /* 0x0000140001f57983 */ /* 0x000f280000100800 */
[----:B------:R1:W-:Y:S04]  /*4320*/  STL [R1+0x40], R244 ;  /* 0x000040f401007387 */ /* 0x0003e80000100800 */
[----:B-1----:R-:W2:Y:S04]  /*4330*/  LDL R244, [R1+0x20] ;  /* 0x0000200001f47983 */ /* 0x002ea80000100800 */
[----:B------:R1:W-:Y:S04]  /*4340*/  STL [R1+0x3c], R3 ;  /* 0x00003c0301007387 */ /* 0x0003e80000100800 */
[----:B------:R-:W2:Y:S04]  /*4350*/  LDL R247, [R1+0x4] ;  /* 0x0000040001f77983 */ /* 0x000ea80000100800 */
[----:B-1----:R-:W2:Y:S04]  /*4360*/  LDL R3, [R1+0x24] ;  /* 0x0000240001037983 */ /* 0x002ea80000100800 */
[----:B------:R1:W-:Y:S04]  /*4370*/  STL [R1+0x38], R0 ;  /* 0x0000380001007387 */ /* 0x0003e80000100800 */
[----:B-1----:R-:W2:Y:S01]  /*4380*/  LDL R0, [R1] ;  /* 0x0000000001007983 */ /* 0x002ea20000100800 */
[----:B---3-5:R-:W-:Y:S01]  /*4390*/  FMUL.FTZ R246, R246, R120 ;  /* 0x00000078f6f67220 */ /* 0x028fe20000410000 */
[----:B----4-:R-:W-:-:S03]  /*43a0*/  FMUL.FTZ R245, R245, R121 ;  /* 0x00000079f5f57220 */ /* 0x010fc60000410000 */
[----:B--2---:R-:W-:Y:S02]  /*43b0*/  FFMA.FTZ R246, R244, R116, R246 ;  /* 0x00000074f4f67223 */ /* 0x004fe400000100f6 */
[----:B------:R-:W5:Y:S01]  /*43c0*/  LDL.LU R244, [R1+0x40] ;  /* 0x0000400001f47983 */ /* 0x000f620000300800 */
[----:B------:R-:W-:-:S03]  /*43d0*/  FFMA.FTZ R245, R3, R117, R245 ;  /* 0x0000007503f57223 */ /* 0x000fc600000100f5 */
[----:B------:R-:W5:Y:S01]  /*43e0*/  LDL.LU R3, [R1+0x3c] ;  /* 0x00003c0001037983 */ /* 0x000f620000300800 */
[----:B------:R-:W-:-:S03]  /*43f0*/  FFMA.FTZ R245, R247, R125, R245 ;  /* 0x0000007df7f57223 */ /* 0x000fc600000100f5 */
[----:B------:R-:W2:Y:S01]  /*4400*/  LDL R247, [R1+0x28] ;  /* 0x0000280001f77983 */ /* 0x000ea20000100800 */
[----:B------:R-:W-:Y:S01]  /*4410*/  FFMA.FTZ R245, R249, R129, R245 ;  /* 0x00000081f9f57223 */ /* 0x000fe200000100f5 */
[----:B------:R-:W-:-:S03]  /*4420*/  FFMA.FTZ R246, R0, R124, R246 ;  /* 0x0000007c00f67223 */ /* 0x000fc600000100f6 */
[----:B------:R-:W-:Y:S01]  /*4430*/  FFMA.FTZ R245, R113, R133, R245 ;  /* 0x0000008571f57223 */ /* 0x000fe200000100f5 */
[----:B------:R-:W3:Y:S01]  /*4440*/  LDL R0, [R1+0x8] ;  /* 0x0000080001007983 */ /* 0x000ee20000100800 */
[----:B------:R-:W-:Y:S02]  /*4450*/  FFMA.FTZ R246, R248, R128, R246 ;  /* 0x00000080f8f67223 */ /* 0x000fe400000100f6 */
[----:B------:R-:W-:Y:S02]  /*4460*/  FFMA.FTZ R245, R109, R137, R245 ;  /* 0x000000896df57223 */ /* 0x000fe400000100f5 */
[----:B------:R-:W-:Y:S02]  /*4470*/  FFMA.FTZ R246, R112, R132, R246 ;  /* 0x0000008470f67223 */ /* 0x000fe400000100f6 */
[----:B------:R-:W-:Y:S02]  /*4480*/  FFMA.FTZ R245, R105, R141, R245 ;  /* 0x0000008d69f57223 */ /* 0x000fe400000100f5 */
[----:B------:R-:W-:-:S02]  /*4490*/  FFMA.FTZ R246, R108, R136, R246 ;  /* 0x000000886cf67223 */ /* 0x000fc400000100f6 */
[----:B------:R-:W-:Y:S02]  /*44a0*/  FFMA.FTZ R245, R101, R145, R245 ;  /* 0x0000009165f57223 */ /* 0x000fe400000100f5 */
[----:B------:R-:W-:Y:S02]  /*44b0*/  FFMA.FTZ R246, R104, R140, R246 ;  /* 0x0000008c68f67223 */ /* 0x000fe400000100f6 */
[----:B------:R-:W-:Y:S02]  /*44c0*/  FFMA.FTZ R245, R97, R149, R245 ;  /* 0x0000009561f57223 */ /* 0x000fe400000100f5 */
[----:B------:R-:W-:Y:S02]  /*44d0*/  FFMA.FTZ R246, R100, R144, R246 ;  /* 0x0000009064f67223 */ /* 0x000fe400000100f6 */
[----:B------:R-:W-:Y:S02]  /*44e0*/  FFMA.FTZ R245, R93, R153, R245 ;  /* 0x000000995df57223 */ /* 0x000fe400000100f5 */
[----:B------:R-:W-:-:S02]  /*44f0*/  FFMA.FTZ R246, R96, R148, R246 ;  /* 0x0000009460f67223 */ /* 0x000fc400000100f6 */
[----:B0-----:R-:W-:Y:S02]  /*4500*/  FFMA.FTZ R245, R89, R157, R245 ;  /* 0x0000009d59f57223 */ /* 0x001fe400000100f5 */
        /* <DEDUP_REMOVED lines=42> */
[----:B------:R-:W-:-:S04]  /*47b0*/  FFMA.FTZ R246, R8, R236, R246 ;  /* 0x000000ec08f67223 */ /* 0x000fc800000100f6 */
[----:B------:R-:W-:-:S04]  /*47c0*/  FFMA.FTZ R246, R4, R240, R246 ;  /* 0x000000f004f67223 */ /* 0x000fc800000100f6 */
[----:B------:R-:W-:Y:S02]  /*47d0*/  FADD.FTZ R246, R246, R245 ;  /* 0x000000f5f6f67221 */ /* 0x000fe40000010000 */
[----:B------:R-:W4:Y:S02]  /*47e0*/  LDL R245, [R1+0x18] ;  /* 0x0000180001f57983 */ /* 0x000f240000100800 */
[----:B----4-:R-:W-:-:S04]  /*47f0*/  FMUL.FTZ R245, R245, R122 ;  /* 0x0000007af5f57220 */ /* 0x010fc80000410000 */
[----:B--2---:R-:W-:Y:S02]  /*4800*/  FFMA.FTZ R245, R247, R118, R245 ;  /* 0x00000076f7f57223 */ /* 0x004fe400000100f5 */
[----:B------:R-:W2:Y:S02]  /*4810*/  LDL R247, [R1+0x2c] ;  /* 0x00002c0001f77983 */ /* 0x000ea40000100800 */
[----:B---3--:R-:W-:Y:S02]  /*4820*/  FFMA.FTZ R245, R0, R126, R245 ;  /* 0x0000007e00f57223 */ /* 0x008fe400000100f5 */
[----:B------:R-:W3:Y:S02]  /*4830*/  LDL R0, [R1+0xc] ;  /* 0x00000c0001007983 */ /* 0x000ee40000100800 */
        /* <DEDUP_REMOVED lines=29> */
[----:B------:R-:W-:Y:S02]  /*4a10*/  FADD.FTZ R246, R245, R246 ;  /* 0x000000f6f5f67221 */ /* 0x000fe40000010000 */
[----:B------:R-:W4:Y:S01]  /*4a20*/  LDL R245, [R1+0x1c] ;  /* 0x00001c0001f57983 */ /* 0x000f220000100800 */
[----:B------:R-:W-:-:S04]  /*4a30*/  UISETP.NE.U32.AND UP0, UPT, UR16, URZ, UPT ;  /* 0x0000003f1000728c */ /* 0x000fc8000bf05070 */
[----:B------:R-:W-:-:S06]  /*4a40*/  UISETP.NE.AND.EX UP0, UPT, UR17, URZ, UPT, UP0 ;  /* 0x0000003f1100728c */ /* 0x000fcc000bf05300 */
[----:B------:R-:W-:-:S05]  /*4a50*/  PLOP3.LUT P1, PT, PT, PT, UP0, 0x80, 0x0 ;  /* 0x000000000000781c */ /* 0x000fca0003f2f008 */
[----:B------:R-:W-:Y:S02]  /*4a60*/  @UP0 ULDC UR5, c[0x0][0x2d0] ;  /* 0x0000b40000050ab9 */ /* 0x000fe40000000800 */
[----:B------:R-:W-:Y:S01]  /*4a70*/  @UP0 UIMAD UR4, UR46, UR5, UR40 ;  /* 0x000000052e0402a4 */ /* 0x000fe2000f8e0228 */
[----:B----4-:R-:W-:-:S04]  /*4a80*/  FMUL.FTZ R245, R245, R123 ;  /* 0x0000007bf5f57220 */ /* 0x010fc80000410000 */
[----:B--2---:R-:W-:-:S04]  /*4a90*/  FFMA.FTZ R245, R247, R119, R245 ;  /* 0x00000077f7f57223 */ /* 0x004fc800000100f5 */
[----:B---3--:R-:W-:-:S04]  /*4aa0*/  FFMA.FTZ R245, R0, R127, R245 ;  /* 0x0000007f00f57223 */ /* 0x008fc800000100f5 */
        /* <DEDUP_REMOVED lines=35> */
[----:B------:R0:W2:Y:S01]  /*4ce0*/  @P1 LDG.E R246, desc[UR36][R246.64] ;  /* 0x00000024f6f61981 */ /* 0x0000a2000c1e1900 */
[----:B------:R-:W-:-:S04]  /*4cf0*/  UISETP.NE.U32.AND UP0, UPT, UR14, URZ, UPT ;  /* 0x0000003f0e00728c */ /* 0x000fc8000bf05070 */
[----:B------:R-:W-:Y:S01]  /*4d00*/  UISETP.NE.AND.EX UP0, UPT, UR15, URZ, UPT, UP0 ;  /* 0x0000003f0f00728c */ /* 0x000fe2000bf05300 */
[----:B------:R-:W-:Y:S02]  /*4d10*/  IMAD.MOV.U32 R245, RZ, RZ, R0 ;  /* 0x000000fffff57224 */ /* 0x000fe400078e0000 */
[----:B------:R-:W5:Y:S03]  /*4d20*/  LDL.LU R0, [R1+0x38] ;  /* 0x0000380001007983 */ /* 0x000f660000300800 */
[----:B------:R-:W-:Y:S01]  /*4d30*/  PLOP3.LUT P2, PT, PT, PT, UP0, 0x80, 0x0 ;  /* 0x000000000000781c */ /* 0x000fe20003f4f008 */
[----:B------:R-:W-:-:S04]  /*4d40*/  FMUL.FTZ R245, R245, UR8 ;  /* 0x00000008f5f57c20 */ /* 0x000fc80008410000 */
[----:B------:R-:W-:Y:S02]  /*4d50*/  @UP0 ULDC.64 UR4, c[0x0][0x2d8] ;  /* 0x0000b60000040ab9 */ /* 0x000fe40000000a00 */
[----:B------:R-:W-:-:S06]  /*4d60*/  @UP0 UIMAD.WIDE UR4, UR46, 0x4, UR4 ;  /* 0x000000042e0408a5 */ /* 0x000fcc000f8e0204 */
[----:B0-----:R-:W-:Y:S02]  /*4d70*/  IMAD.U32 R247, RZ, RZ, UR5 ;  /* 0x00000005fff77e24 */ /* 0x001fe4000f8e00ff */
[----:B--2---:R-:W-:Y:S01]  /*4d80*/  @P1 FADD.FTZ R245, R245, R246 ;  /* 0x000000f6f5f51221 */ /* 0x004fe20000010000 */
[----:B------:R-:W-:Y:S01]  /*4d90*/  MOV R246, UR4 ;  /* 0x0000000400f67c02 */ /* 0x000fe20008000f00 */
[----:B------:R-:W-:-:S05]  /*4da0*/  ULDC UR4, c[0x0][0x298] ;  /* 0x0000a60000047ab9 */ /* 0x000fca0000000800 */
[----:B------:R0:W2:Y:S02]  /*4db0*/  @P2 LDG.E R246, desc[UR36][R246.64] ;  /* 0x00000024f6f62981 */ /* 0x0000a4000c1e1900 */
[----:B0-----:R-:W0:Y:S02]  /*4dc0*/  LDC R247, c[0x0][0x2c0] ;  /* 0x0000b000fff77b82 */ /* 0x001e240000000800 */
[----:B0-----:R-:W-:-:S05]  /*4dd0*/  VIADD R247, R247, UR4 ;  /* 0x00000004f7f77c36 */ /* 0x001fca0008000000 */
[----:B------:R-:W-:-:S04]  /*4de0*/  @P2 ISETP.GE.AND P1, PT, R2, R247, PT ;  /* 0x000000f70200220c */ /* 0x000fc80003f26270 */
[----:B------:R-:W-:-:S04]  /*4df0*/  @P2 SEL R247, RZ, UR39, P1 ;  /* 0x00000027fff72c07 */ /* 0x000fc80008800000 */
[----:B------:R-:W-:-:S04]  /*4e00*/  @P2 IADD3 R247, R247, -UR40, R2 ;  /* 0x80000028f7f72c10 */ /* 0x000fc8000fffe002 */
[----:B------:R-:W-:-:S05]  /*4e10*/  @P2 I2FP.F32.S32 R247, R247 ;  /* 0x000000f700f72245 */ /* 0x000fca0000201400 */
[----:B--2---:R-:W-:Y:S02]  /*4e20*/  @P2 FFMA.FTZ R245, R247, R246, R245 ;  /* 0x000000f6f7f52223 */ /* 0x004fe400000100f5 */
[----:B------:R-:W2:Y:S01]  /*4e30*/  LDL R247, [R1+0x30] ;  /* 0x0000300001f77983 */ /* 0x000ea20000100800 */
[----:B------:R-:W-:-:S05]  /*4e40*/  IADD3 R246, R2, -UR42, RZ ;  /* 0x8000002a02f67c10 */ /* 0x000fca000fffe0ff */
[----:B------:R-:W-:-:S05]  /*4e50*/  IMAD R246, R246, 0x4, R252 ;  /* 0x00000004f6f67824 */ /* 0x000fca00078e02fc */
[----:B------:R1:W-:Y:S01]  /*4e60*/  STS [R246], R245 ;  /* 0x000000f5f6007388 */ /* 0x0003e20000000800 */
[----:B--2---:R-:W-:-:S05]  /*4e70*/  @!P0 FMNMX.FTZ R247, R247, R245, !PT ;  /* 0x000000f5f7f78209 */ /* 0x004fca0007810000 */
[----:B------:R1:W-:Y:S02]  /*4e80*/  @!P0 STL [R1+0x30], R247 ;  /* 0x000030f701008387 */ /* 0x0003e40000100800 */
.L_x_3106:
[----:B------:R-:W-:Y:S05]  /*4e90*/  BSYNC B1 ;  /* 0x0000000000017941 */ /* 0x000fea0003800000 */
.L_x_3105:
[----:B------:R-:W-:-:S05]  /*4ea0*/  VIADD R2, R2, 0x100 ;  /* 0x0000010002027836 */ /* 0x000fca0000000000 */
[----:B------:R-:W-:-:S13]  /*4eb0*/  ISETP.GE.AND P0, PT, R2, UR7, PT ;  /* 0x0000000702007c0c */ /* 0x000fda000bf06270 */
[----:B------:R-:W-:Y:S05]  /*4ec0*/  @!P0 BRA `(.L_x_3107) ;  /* 0xffffffd4001c8947 */ /* 0x000fea000383ffff */
.L_x_3040:
[----:B------:R-:W-:Y:S05]  /*4ed0*/  BSYNC B0 ;  /* 0x0000000000007941 */ /* 0x000fea0003800000 */
.L_x_3039:
[----:B-1----:R-:W3:Y:S01]  /*4ee0*/  LDL.LU R245, [R1+0x30] ;  /* 0x0000300001f57983 */ /* 0x002ee20000300800 */
[----:B------:R-:W-:Y:S01]  /*4ef0*/  ULDC UR7, c[0x0][0x284] ;  /* 0x0000a10000077ab9 */ /* 0x000fe20000000800 */
[----:B------:R-:W-:Y:S01]  /*4f00*/  ULDC.64 UR8, c[0x0][0x2b0] ;  /* 0x0000ac0000087ab9 */ /* 0x000fe20000000a00 */
[----:B------:R-:W-:Y:S01]  /*4f10*/  BSSY B0, `(.L_x_3108) ;  /* 0x0000047000007945 */ /* 0x000fe20003800000 */
[----:B0-----:R-:W4:Y:S02]  /*4f20*/  S2R R9, SR_TID.X ;  /* 0x0000000000097919 */ /* 0x001f240000002100 */
[----:B----4-:R-:W-:-:S04]  /*4f30*/  SHF.R.S32.HI R4, RZ, 0x1f, R9 ;  /* 0x0000001fff047819 */ /* 0x010fc80000011409 */
[----:B------:R-:W-:-:S04]  /*4f40*/  LEA.HI R4, R4, R9, RZ, 0x5 ;  /* 0x0000000904047211 */ /* 0x000fc800078f28ff */
[----:B------:R-:W-:-:S04]  /*4f50*/  LOP3.LUT R5, R4, 0xffffffe0, RZ, 0xc0, !PT ;  /* 0xffffffe004057812 */ /* 0x000fc800078ec0ff */
[----:B------:R-:W-:-:S04]  /*4f60*/  IADD3 R6, -R5, R9, RZ ;  /* 0x0000000905067210 */ /* 0x000fc80007ffe1ff */
[C---:B------:R-:W-:Y:S02]  /*4f70*/  ISETP.NE.AND P0, PT, R6.reuse, RZ, PT ;  /* 0x000000ff0600720c */ /* 0x040fe40003f05270 */
[----:B------:R-:W-:-:S11]  /*4f80*/  ISETP.GT.AND P1, PT, R6, 0x7, PT ;  /* 0x000000070600780c */ /* 0x000fd60003f24270 */
[----:B------:R-:W0:Y:S02]  /*4f90*/  @!P0 S2R R8, SR_CgaCtaId ;  /* 0x0000000000088919 */ /* 0x000e240000008800 */
[----:B------:R-:W-:Y:S01]  /*4fa0*/  @!P1 MOV R7, 0x400 ;  /* 0x0000040000079802 */ /* 0x000fe20000000f00 */
[----:B------:R-:W1:Y:S03]  /*4fb0*/  @!P1 S2R R10, SR_CgaCtaId ;  /* 0x00000000000a9919 */ /* 0x000e660000008800 */
[----:B-1----:R-:W-:Y:S01]  /*4fc0*/  @!P1 LEA R7, R10, R7, 0x18 ;  /* 0x000000070a079211 */ /* 0x002fe200078ec0ff */
[----:B---3-5:R-:W1:Y:S02]  /*4fd0*/  SHFL.BFLY PT, R0, R245, 0x10, 0x1f ;  /* 0x0e001f00f5007f89 */ /* 0x028e6400000e0000 */
        /* <DEDUP_REMOVED lines=8> */
[----:B------:R-:W-:-:S05]  /*5060*/  @!P0 SHF.R.S32.HI R3, RZ, 0x5, R4 ;  /* 0x00000005ff038819 */ /* 0x000fca0000011404 */
[----:B------:R-:W-:Y:S01]  /*5070*/  @!P0 IMAD R3, R3, 0x4, R8 ;  /* 0x0000000403038824 */ /* 0x000fe200078e0208 */
[----:B-1----:R-:W-:Y:S02]  /*5080*/  FMNMX.FTZ R5, R2, R5, !PT ;  /* 0x0000000502057209 */ /* 0x002fe40007810000 */
[----:B------:R-:W-:-:S03]  /*5090*/  @!P1 LEA R2, R6, R7, 0x2 ;  /* 0x0000000706029211 */ /* 0x000fc600078e10ff */
[----:B------:R-:W0:Y:S02]  /*50a0*/  SHFL.BFLY PT, R0, R5, 0x1, 0x1f ;  /* 0x0c201f0005007f89 */ /* 0x000e2400000e0000 */
[----:B0-----:R-:W-:Y:S01]  /*50b0*/  FMNMX.FTZ R10, R5, R0, !PT ;  /* 0x00000000050a7209 */ /* 0x001fe20007810000 */
[----:B------:R-:W-:-:S04]  /*50c0*/  IMAD.MOV.U32 R0, RZ, RZ, -0x800001 ;  /* 0xff7fffffff007424 */ /* 0x000fc800078e00ff */
[----:B------:R-:W-:Y:S01]  /*50d0*/  @!P0 STS [R3], R10 ;  /* 0x0000000a03008388 */ /* 0x000fe20000000800 */
[----:B------:R-:W-:Y:S06]  /*50e0*/  BAR.SYNC.DEFER_BLOCKING 0x0 ;  /* 0x0000000000007b1d */ /* 0x000fec0000010000 */
[----:B------:R-:W0:Y:S04]  /*50f0*/  @!P1 LDS R0, [R2] ;  /* 0x0000000002009984 */ /* 0x000e280000000800 */
[----:B0-----:R-:W0:Y:S02]  /*5100*/  SHFL.BFLY PT, R5, R0, 0x4, 0x1f ;  /* 0x0c801f0000057f89 */ /* 0x001e2400000e0000 */
[----:B0-----:R-:W-:Y:S01]  /*5110*/  FMNMX.FTZ R5, R5, R0, !PT ;  /* 0x0000000005057209 */ /* 0x001fe20007810000 */
[----:B------:R-:W-:-:S02]  /*5120*/  VIADD R0, R9, UR42 ;  /* 0x0000002a09007c36 */ /* 0x000fc40008000000 */
        /* <DEDUP_REMOVED lines=9> */
[----:B------:R-:W-:Y:S02]  /*51c0*/  MOV R9, RZ ;  /* 0x000000ff00097202 */ /* 0x000fe40000000f00 */
[----:B------:R-:W-:-:S04]  /*51d0*/  ISETP.NE.U32.AND P0, PT, RZ, UR4, PT ;  /* 0x00000004ff007c0c */ /* 0x000fc8000bf05070 */
[----:B------:R-:W-:-:S13]  /*51e0*/  ISETP.NE.AND.EX P0, PT, RZ, UR5, PT, P0 ;  /* 0x00000005ff007c0c */ /* 0x000fda000bf05300 */
.L_x_3113:
[----:B------:R-:W-:Y:S01]  /*51f0*/  VIADD R3, R0, -UR42 ;  /* 0x8000002a00037c36 */ /* 0x000fe20008000000 */
[----:B------:R-:W-:Y:S03]  /*5200*/  BSSY B1, `(.L_x_3110) ;  /* 0x0000012000017945 */ /* 0x000fe60003800000 */
[----:B------:R-:W-:Y:S01]  /*5210*/  IMAD R5, R3, 0x4, R252 ;  /* 0x0000000403057824 */ /* 0x000fe200078e02fc */
[----:B-1----:R-:W-:Y:S06]  /*5220*/  @!P0 BRA `(.L_x_3111) ;  /* 0x00000000002c8947 */ /* 0x002fec0003800000 */
[----:B------:R-:W-:Y:S01]  /*5230*/  UIMAD UR4, UR45, UR7, URZ ;  /* 0x000000072d0472a4 */ /* 0x000fe2000f8e023f */
[----:B------:R-:W-:-:S03]  /*5240*/  SHF.R.S32.HI R3, RZ, 0x1f, R0 ;  /* 0x0000001fff037819 */ /* 0x000fc60000011400 */
[----:B------:R-:W-:Y:S02]  /*5250*/  USHF.R.S32.HI UR5, URZ, 0x1f, UR4 ;  /* 0x0000001f3f057899 */ /* 0x000fe40008011404 */
[----:B------:R-:W-:-:S04]  /*5260*/  MOV R11, UR4 ;  /* 0x00000004000b7c02 */ /* 0x000fc80008000f00 */
[----:B------:R-:W-:Y:S01]  /*5270*/  IMAD.U32 R8, RZ, RZ, UR5 ;  /* 0x00000005ff087e24 */ /* 0x000fe2000f8e00ff */
[----:B------:R-:W-:-:S04]  /*5280*/  IADD3 R2, P2, P3, R0, UR8, R11 ;  /* 0x0000000800027c10 */ /* 0x000fc8000fb5e00b */
[----:B------:R-:W-:-:S05]  /*5290*/  IADD3.X R3, R3, UR9, R8, P2, P3 ;  /* 0x0000000903037c10 */ /* 0x000fca00097e6408 */
[----:B------:R-:W3:Y:S02]  /*52a0*/  LDG.E.U8 R2, desc[UR36][R2.64] ;  /* 0x0000002402027981 */ /* 0x000ee4000c1e1100 */
[----:B---3--:R-:W-:-:S13]  /*52b0*/  ISETP.NE.AND P2, PT, R2, RZ, PT ;  /* 0x000000ff0200720c */ /* 0x008fda0003f45270 */
[----:B------:R-:W-:Y:S01]  /*52c0*/  @P2 IMAD.MOV.U32 R8, RZ, RZ, RZ ;  /* 0x000000ffff082224 */ /* 0x000fe200078e00ff */
[----:B------:R-:W-:Y:S06]  /*52d0*/  @P2 BRA `(.L_x_3112) ;  /* 0x0000000000102947 */ /* 0x000fec0003800000 */
.L_x_3111:
[----:B------:R-:W0:Y:S02]  /*52e0*/  LDS R2, [R5] ;  /* 0x0000000005027984 */ /* 0x000e240000000800 */
[----:B0-----:R-:W-:-:S04]  /*52f0*/  FADD.FTZ R2, -R7, R2 ;  /* 0x0000000207027221 */ /* 0x001fc80000010100 */
[----:B------:R-:W-:-:S04]  /*5300*/  FMUL.FTZ R2, R2, 1.4426950216293334961 ;  /* 0x3fb8aa3b02027820 */ /* 0x000fc80000410000 */
[----:B------:R1:W3:Y:S03]  /*5310*/  MUFU.EX2 R8, R2 ;  /* 0x0000000200087308 */ /* 0x0002e60000000800 */
.L_x_3112:
[----:B------:R-:W-:Y:S05]  /*5320*/  BSYNC B1 ;  /* 0x0000000000017941 */ /* 0x000fea0003800000 */
.L_x_3110:
[----:B---3--:R3:W-:Y:S01]  /*5330*/  STS [R5], R8 ;  /* 0x0000000805007388 */ /* 0x0087e20000000800 */
[----:B------:R-:W-:Y:S01]  /*5340*/  IADD3 R0, R0, 0x100, RZ ;  /* 0x0000010000007810 */ /* 0x000fe20007ffe0ff */
[----:B------:R-:W-:-:S03]  /*5350*/  FADD.FTZ R9, R8, R9 ;  /* 0x0000000908097221 */ /* 0x000fc60000010000 */
[----:B------:R-:W-:-:S13]  /*5360*/  ISETP.GT.AND P2, PT, R0, UR40, PT ;  /* 0x0000002800007c0c */ /* 0x000fda000bf44270 */
[----:B---3--:R-:W-:Y:S05]  /*5370*/  @!P2 BRA `(.L_x_3113) ;  /* 0xfffffffc009ca947 */ /* 0x008fea000383ffff */
.L_x_3109:
[----:B------:R-:W-:Y:S05]  /*5380*/  BSYNC B0 ;  /* 0x0000000000007941 */ /* 0x000fea0003800000 */
.L_x_3108:
[----:B------:R-:W3:Y:S01]  /*5390*/  SHFL.BFLY PT, R0, R9, 0x10, 0x1f ;  /* 0x0e001f0009007f89 */ /* 0x000ee200000e0000 */
[----:B------:R-:W-:Y:S01]  /*53a0*/  ULDC.U8 UR4, c[0x0][0x31c] ;  /* 0x0000c70000047ab9 */ /* 0x000fe20000000000 */
[----:B------:R-:W-:Y:S01]  /*53b0*/  ULDC UR7, c[0x0][0x288] ;  /* 0x0000a20000077ab9 */ /* 0x000fe20000000800 */
[----:B------:R-:W-:Y:S01]  /*53c0*/  UMOV UR5, URZ ;  /* 0x0000003f00057c82 */ /* 0x000fe20008000000 */
[----:B------:R-:W0:Y:S01]  /*53d0*/  S2R R10, SR_TID.X ;  /* 0x00000000000a7919 */ /* 0x000e220000002100 */
[----:B------:R-:W-:Y:S01]  /*53e0*/  UIMAD UR7, UR45, UR7, UR46 ;  /* 0x000000072d0772a4 */ /* 0x000fe2000f8e022e */
[----:B---3--:R-:W-:-:S05]  /*53f0*/  FADD.FTZ R0, R0, R9 ;  /* 0x0000000900007221 */ /* 0x008fca0000010000 */
[----:B------:R-:W3:Y:S01]  /*5400*/  SHFL.BFLY PT, R3, R0, 0x8, 0x1f ;  /* 0x0d001f0000037f89 */ /* 0x000ee200000e0000 */
[----:B0-----:R-:W-:-:S04]  /*5410*/  LOP3.LUT P0, R7, R10, 0x1f, RZ, 0xc0, !PT ;  /* 0x0000001f0a077812 */ /* 0x001fc8000780c0ff */
[----:B------:R-:W-:-:S09]  /*5420*/  ISETP.GT.U32.AND P2, PT, R7, 0x7, PT ;  /* 0x000000070700780c */ /* 0x000fd20003f44070 */
[----:B------:R-:W0:Y:S01]  /*5430*/  @!P0 S2R R12, SR_CgaCtaId ;  /* 0x00000000000c8919 */ /* 0x000e220000008800 */
[----:B------:R-:W-:Y:S02]  /*5440*/  @!P0 MOV R9, 0x400 ;  /* 0x0000040000098802 */ /* 0x000fe40000000f00 */
[----:B------:R-:W-:Y:S01]  /*5450*/  @!P0 SHF.R.U32.HI R8, RZ, 0x3, R10 ;  /* 0x00000003ff088819 */ /* 0x000fe2000001160a */
[----:B---3--:R-:W-:Y:S01]  /*5460*/  FADD.FTZ R3, R0, R3 ;  /* 0x0000000300037221 */ /* 0x008fe20000010000 */
[----:B------:R-:W3:Y:S02]  /*5470*/  @!P2 S2R R14, SR_CgaCtaId ;  /* 0x00000000000ea919 */ /* 0x000ee40000008800 */
[----:B------:R-:W-:Y:S02]  /*5480*/  @!P0 LOP3.LUT R8, R8, 0x1ffffffc, RZ, 0xc0, !PT ;  /* 0x1ffffffc08088812 */ /* 0x000fe400078ec0ff */
[----:B-1----:R-:W1:Y:S02]  /*5490*/  SHFL.BFLY PT, R2, R3, 0x4, 0x1f ;  /* 0x0c801f0003027f89 */ /* 0x002e6400000e0000 */
[----:B-1----:R-:W-:Y:S01]  /*54a0*/  FADD.FTZ R2, R3, R2 ;  /* 0x0000000203027221 */ /* 0x002fe20000010000 */
[----:B0-----:R-:W-:-:S02]  /*54b0*/  @!P0 LEA R3, R12, R9, 0x18 ;  /* 0x000000090c038211 */ /* 0x001fc400078ec0ff */
        /* <DEDUP_REMOVED lines=27> */
.L_x_3114:
[----:B------:R-:W-:Y:S01]  /*5670*/  ULDC.64 UR8, c[0x0][0x310] ;  /* 0x0000c40000087ab9 */ /* 0x000fe20000000a00 */
[----:B------:R-:W-:Y:S04]  /*5680*/  BSSY B0, `(.L_x_3115) ;  /* 0x0000013000007945 */ /* 0x000fe80003800000 */
[----:B------:R-:W-:Y:S05]  /*5690*/  @P1 BRA `(.L_x_3116) ;  /* 0x0000000000441947 */ /* 0x000fea0003800000 */
[----:B0-----:R-:W-:Y:S01]  /*56a0*/  FADD.FTZ R0, R9, 9.9999999747524270788e-07 ;  /* 0x358637bd09007421 */ /* 0x001fe20000010000 */
[----:B------:R-:W-:-:S03]  /*56b0*/  IADD3 R5, R10, UR42, RZ ;  /* 0x0000002a0a057c10 */ /* 0x000fc6000fffe0ff */
[----:B------:R0:W1:Y:S04]  /*56c0*/  MUFU.RCP R7, R0 ;  /* 0x0000000000077308 */ /* 0x0000680000001000 */
.L_x_3118:
[----:B01----:R-:W-:-:S04]  /*56d0*/  VIADD R3, R5, -UR42 ;  /* 0x8000002a05037c36 */ /* 0x003fc80008000000 */
        /* <DEDUP_REMOVED lines=10> */
.L_x_3117:
[----:B------:R-:W-:-:S04]  /*5780*/  IADD3 R5, R5, 0x100, RZ ;  /* 0x0000010005057810 */ /* 0x000fc80007ffe0ff */
[----:B------:R-:W-:-:S13]  /*5790*/  ISETP.GT.AND P1, PT, R5, UR40, PT ;  /* 0x0000002805007c0c */ /* 0x000fda000bf24270 */
[----:B------:R-:W-:Y:S05]  /*57a0*/  @!P1 BRA `(.L_x_3118) ;  /* 0xfffffffc00c89947 */ /* 0x000fea000383ffff */
.L_x_3116:
[----:B------:R-:W-:Y:S05]  /*57b0*/  BSYNC B0 ;  /* 0x0000000000007941 */ /* 0x000fea0003800000 */
.L_x_3115:
[----:B------:R-:W-:Y:S01]  /*57c0*/  USHF.R.S32.HI UR4, URZ, 0x1f, UR40 ;  /* 0x0000001f3f047899 */ /* 0x000fe20008011428 */
[----:B01----:R-:W-:Y:S01]  /*57d0*/  SHF.R.S32.HI R3, RZ, 0x5, R4 ;  /* 0x00000005ff037819 */ /* 0x003fe20000011404 */
[----:B------:R-:W-:Y:S01]  /*57e0*/  ULDC.64 UR8, c[0x0][0x240] ;  /* 0x0000900000087ab9 */ /* 0x000fe20000000a00 */
[C---:B------:R-:W-:Y:S01]  /*57f0*/  ISETP.GT.AND P2, PT, R6.reuse, 0x13, PT ;  /* 0x000000130600780c */ /* 0x040fe20003f44270 */
[----:B------:R-:W-:Y:S01]  /*5800*/  ULEA.HI UR4, UR4, UR40, URZ, 0x3 ;  /* 0x0000002804047291 */ /* 0x000fe2000f8f183f */
[----:B------:R-:W-:Y:S01]  /*5810*/  ISETP.EQ.U32.AND P0, PT, RZ, UR8, PT ;  /* 0x00000008ff007c0c */ /* 0x000fe2000bf02070 */
[----:B------:R-:W-:Y:S01]  /*5820*/  IMAD.SHL.U32 R0, R6, 0x4, RZ ;  /* 0x0000000406007824 */ /* 0x000fe200078e00ff */
[----:B------:R-:W-:Y:S01]  /*5830*/  CS2R R6, SRZ ;  /* 0x0000000000067805 */ /* 0x000fe2000001ff00 */
[----:B------:R-:W-:Y:S01]  /*5840*/  ULOP3.LUT UR4, UR4, 0xfffffff8, URZ, 0xc0, !UPT ;  /* 0xfffffff804047892 */ /* 0x000fe2000f8ec03f */
[----:B------:R-:W-:Y:S01]  /*5850*/  IMAD.U32 R5, RZ, RZ, UR46 ;  /* 0x0000002eff057e24 */ /* 0x000fe2000f8e00ff */
[----:B------:R-:W-:-:S02]  /*5860*/  ULDC.64 UR10, c[0x0][0x250] ;  /* 0x00009400000a7ab9 */ /* 0x000fc40000000a00 */
[----:B------:R-:W-:-:S06]  /*5870*/  UIADD3 UR4, -UR4, UR40, URZ ;  /* 0x0000002804047290 */ /* 0x000fcc000fffe13f */
[----:B------:R-:W-:-:S04]  /*5880*/  ISETP.NE.OR P1, PT, R3, UR4, P2 ;  /* 0x0000000403007c0c */ /* 0x000fc80009725670 */
[----:B------:R-:W-:Y:S01]  /*5890*/  ISETP.EQ.OR.EX P0, PT, RZ, UR9, P1, P0 ;  /* 0x00000009ff007c0c */ /* 0x000fe20008f02700 */
[----:B------:R-:W-:-:S12]  /*58a0*/  ULDC UR9, c[0x0][0x284] ;  /* 0x0000a10000097ab9 */ /* 0x000fd80000000800 */
[----:B------:R-:W0:Y:S01]  /*58b0*/  @!P0 LDC.64 R12, c[0x0][0x240] ;  /* 0x00009000ff0c8b82 */ /* 0x000e220000000a00 */
[----:B------:R-:W-:Y:S01]  /*58c0*/  @!P0 IMAD R5, R5, 0x50, R0 ;  /* 0x0000005005058824 */ /* 0x000fe200078e0200 */
[----:B------:R-:W-:Y:S01]  /*58d0*/  UIMAD UR8, UR7, UR9, URZ ;  /* 0x00000009070872a4 */ /* 0x000fe2000f8e023f */
[----:B------:R-:W-:Y:S01]  /*58e0*/  BSSY B1, `(.L_x_3119) ;  /* 0x00001e6000017945 */ /* 0x000fe20003800000 */
[----:B------:R-:W-:Y:S02]  /*58f0*/  CS2R R10, SRZ ;  /* 0x00000000000a7805 */ /* 0x000fe4000001ff00 */
[----:B------:R-:W-:Y:S01]  /*5900*/  CS2R R8, SRZ ;  /* 0x0000000000087805 */ /* 0x000fe2000001ff00 */
[----:B0-----:R-:W-:Y:S01]  /*5910*/  @!P0 IMAD.WIDE R12, R5, 0x4, R12 ;  /* 0x00000004050c8825 */ /* 0x001fe200078e020c */
[----:B------:R-:W-:-:S06]  /*5920*/  CS2R R4, SRZ ;  /* 0x0000000000047805 */ /* 0x000fcc000001ff00 */
[----:B------:R0:W5:Y:S01]  /*5930*/  @!P0 LDG.E.128 R4, desc[UR36][R12.64] ;  /* 0x000000240c048981 */ /* 0x000162000c1e1d00 */
[----:B------:R-:W-:Y:S06]  /*5940*/  BAR.SYNC.DEFER_BLOCKING 0x0 ;  /* 0x0000000000007b1d */ /* 0x000fec0000010000 */
[----:B------:R-:W-:Y:S05]  /*5950*/  @P2 BRA `(.L_x_3120) ;  /* 0x0000001c00782947 */ /* 0x000fea0003800000 */
[----:B------:R-:W-:Y:S01]  /*5960*/  MOV R9, UR9 ;  /* 0x0000000900097c02 */ /* 0x000fe20008000f00 */
[----:B------:R-:W-:Y:S01]  /*5970*/  VIADD R2, R3, UR42 ;  /* 0x0000002a03027c36 */ /* 0x000fe20008000000 */
[----:B------:R-:W-:Y:S01]  /*5980*/  BSSY B0, `(.L_x_3121) ;  /* 0x00000fe000007945 */ /* 0x000fe20003800000 */
[----:B------:R-:W-:Y:S02]  /*5990*/  CS2R R10, SRZ ;  /* 0x00000000000a7805 */ /* 0x000fe4000001ff00 */
[C---:B------:R-:W-:Y:S01]  /*59a0*/  VIMNMX R55, R9.reuse, UR40, PT ;  /* 0x0000002809377c48 */ /* 0x040fe2000bfe0100 */
[----:B------:R-:W-:Y:S01]  /*59b0*/  IMAD R52, R9, UR6, R0 ;  /* 0x0000000609347c24 */ /* 0x000fe2000f8e0200 */
[----:B------:R-:W-:Y:S02]  /*59c0*/  CS2R R8, SRZ ;  /* 0x0000000000087805 */ /* 0x000fe4000001ff00 */
[----:B------:R-:W-:Y:S02]  /*59d0*/  ISETP.GE.AND P0, PT, R2, R55, PT ;  /* 0x000000370200720c */ /* 0x000fe40003f06270 */
[----:B------:R-:W-:-:S11]  /*59e0*/  SHF.R.S32.HI R53, RZ, 0x1f, R52 ;  /* 0x0000001fff357819 */ /* 0x000fd60000011434 */
[----:B------:R-:W-:Y:S05]  /*59f0*/  @P0 BRA `(.L_x_3122) ;  /* 0x0000000c00d80947 */ /* 0x000fea0003800000 */
[----:B------:R-:W-:Y:S01]  /*5a00*/  IMAD.U32 R8, RZ, RZ, UR42 ;  /* 0x0000002aff087e24 */ /* 0x000fe2000f8e00ff */
[----:B------:R-:W-:Y:S01]  /*5a10*/  LOP3.LUT R9, RZ, R55, RZ, 0x33, !PT ;  /* 0x00000037ff097212 */ /* 0x000fe200078e33ff */
[----:B------:R-:W-:Y:S01]  /*5a20*/  BSSY B2, `(.L_x_3123) ;  /* 0x0000022000027945 */ /* 0x000fe20003800000 */
[----:B------:R-:W-:Y:S01]  /*5a30*/  IMAD.MOV.U32 R54, RZ, RZ, R2 ;  /* 0x000000ffff367224 */ /* 0x000fe200078e0002 */
[----:B------:R-:W-:Y:S02]  /*5a40*/  CS2R R10, SRZ ;  /* 0x00000000000a7805 */ /* 0x000fe4000001ff00 */
[----:B------:R-:W-:-:S04]  /*5a50*/  IADD3 R8, -R8, -0x2, -R3 ;  /* 0xfffffffe08087810 */ /* 0x000fc80007ffe903 */
[----:B------:R-:W-:-:S04]  /*5a60*/  IADD3 R9, R8, -R9, RZ ;  /* 0x8000000908097210 */ /* 0x000fc80007ffe0ff */
        /* <DEDUP_REMOVED lines=8> */
[----:B------:R-:W-:Y:S01]  /*5af0*/  LEA R15, R3, R252, 0x2 ;  /* 0x000000fc030f7211 */ /* 0x000fe200078e10ff */
[----:B------:R-:W-:Y:S01]  /*5b00*/  IMAD.MOV.U32 R54, RZ, RZ, R2 ;  /* 0x000000ffff367224 */ /* 0x000fe200078e0002 */
[----:B------:R-:W-:-:S04]  /*5b10*/  IADD3 R13, P3, R52, R8, RZ ;  /* 0x00000008340d7210 */ /* 0x000fc80007f7e0ff */
[----:B------:R-:W-:Y:S02]  /*5b20*/  LEA.HI.X.SX32 R8, R8, R53, 0x1, P3 ;  /* 0x0000003508087211 */ /* 0x000fe400018f0eff */
[----:B------:R-:W-:-:S04]  /*5b30*/  LEA R21, P3, R13, UR4, 0x2 ;  /* 0x000000040d157c11 */ /* 0x000fc8000f8610ff */
[----:B------:R-:W-:Y:S01]  /*5b40*/  LEA.HI.X R13, R13, UR5, R8, 0x2, P3 ;  /* 0x000000050d0d7c11 */ /* 0x000fe200098f1408 */
[----:B------:R-:W-:-:S08]  /*5b50*/  IMAD.MOV.U32 R8, RZ, RZ, RZ ;  /* 0x000000ffff087224 */ /* 0x000fd000078e00ff */
.L_x_3125:
[----:B------:R-:W-:Y:S01]  /*5b60*/  MOV R12, R21 ;  /* 0x00000015000c7202 */ /* 0x000fe20000000f00 */
[----:B------:R0:W1:Y:S04]  /*5b70*/  LDS R20, [R15] ;  /* 0x000000000f147984 */ /* 0x0000680000000800 */
[----:B------:R3:W1:Y:S01]  /*5b80*/  LDG.E.128 R16, desc[UR36][R12.64] ;  /* 0x000000240c107981 */ /* 0x000662000c1e1d00 */
[----:B------:R-:W-:Y:S01]  /*5b90*/  VIADD R14, R14, 0xffffffff ;  /* 0xffffffff0e0e7836 */ /* 0x000fe20000000000 */
[----:B------:R-:W-:Y:S01]  /*5ba0*/  IADD3 R21, P4, R21, 0xa00, RZ ;  /* 0x00000a0015157810 */ /* 0x000fe20007f9e0ff */
[----:B------:R-:W-:Y:S01]  /*5bb0*/  VIADD R54, R54, 0x8 ;  /* 0x0000000836367836 */ /* 0x000fe20000000000 */
[----:B0-----:R-:W-:Y:S02]  /*5bc0*/  IADD3 R15, R15, 0x20, RZ ;  /* 0x000000200f0f7810 */ /* 0x001fe40007ffe0ff */
[----:B------:R-:W-:Y:S01]  /*5bd0*/  ISETP.NE.AND P3, PT, R14, RZ, PT ;  /* 0x000000ff0e00720c */ /* 0x000fe20003f65270 */
[----:B---3--:R-:W-:-:S02]  /*5be0*/  IMAD.X R13, RZ, RZ, R13, P4 ;  /* 0x000000ffff0d7224 */ /* 0x008fc400020e060d */
[-C--:B-1----:R-:W-:Y:S01]  /*5bf0*/  FFMA.FTZ R8, R16, R20.reuse, R8 ;  /* 0x0000001410087223 */ /* 0x082fe20000010008 */
[-C--:B------:R-:W-:Y:S01]  /*5c00*/  FFMA.FTZ R9, R17, R20.reuse, R9 ;  /* 0x0000001411097223 */ /* 0x080fe20000010009 */
[-C--:B------:R-:W-:Y:S01]  /*5c10*/  FFMA.FTZ R10, R18, R20.reuse, R10 ;  /* 0x00000014120a7223 */ /* 0x080fe2000001000a */
[----:B------:R-:W-:-:S07]  /*5c20*/  FFMA.FTZ R11, R19, R20, R11 ;  /* 0x00000014130b7223 */ /* 0x000fce000001000b */
[----:B------:R-:W-:Y:S05]  /*5c30*/  @P3 BRA `(.L_x_3125) ;  /* 0xfffffffc00c83947 */ /* 0x000fea000383ffff */
.L_x_3124:
[----:B------:R-:W-:Y:S05]  /*5c40*/  BSYNC B2 ;  /* 0x0000000000027941 */ /* 0x000fea0003800000 */
.L_x_3123:
[----:B------:R-:W-:Y:S05]  /*5c50*/  @!P0 BRA `(.L_x_3122) ;  /* 0x0000000c00408947 */ /* 0x000fea0003800000 */
[----:B------:R-:W-:Y:S01]  /*5c60*/  IMAD.IADD R17, R55, 0x1, -R54 ;  /* 0x0000000137117824 */ /* 0x000fe200078e0a36 */
[C---:B------:R-:W-:Y:S01]  /*5c70*/  LEA R13, R54.reuse, 0x40, 0x2 ;  /* 0x00000040360d7811 */ /* 0x040fe200078e10ff */
[----:B------:R-:W-:Y:S01]  /*5c80*/  IMAD R12, R54, 0x50, RZ ;  /* 0x00000050360c7824 */ /* 0x000fe200078e02ff */
[----:B------:R-:W-:Y:S01]  /*5c90*/  MOV R16, UR42 ;  /* 0x0000002a00107c02 */ /* 0x000fe20008000f00 */
[----:B------:R-:W-:Y:S01]  /*5ca0*/  ULDC.64 UR4, c[0x0][0x250] ;  /* 0x0000940000047ab9 */ /* 0x000fe20000000a00 */
[----:B------:R-:W-:Y:S01]  /*5cb0*/  ISETP.GT.AND P3, PT, R17, 0x60, PT ;  /* 0x000000601100780c */ /* 0x000fe20003f64270 */
[----:B------:R-:W-:Y:S01]  /*5cc0*/  BSSY B2, `(.L_x_3126) ;  /* 0x0000073000027945 */ /* 0x000fe20003800000 */
[----:B------:R-:W-:Y:S01]  /*5cd0*/  IADD3 R14, P0, R52, R12, RZ ;  /* 0x0000000c340e7210 */ /* 0x000fe20007f1e0ff */
[----:B------:R-:W-:-:S03]  /*5ce0*/  IMAD R13, R16, -0x4, R13 ;  /* 0xfffffffc100d7824 */ /* 0x000fc600078e020d */
[----:B------:R-:W-:Y:S01]  /*5cf0*/  LEA.HI.X.SX32 R15, R12, R53, 0x1, P0 ;  /* 0x000000350c0f7211 */ /* 0x000fe200000f0eff */
[----:B------:R-:W-:Y:S01]  /*5d00*/  IMAD.IADD R66, R252, 0x1, R13 ;  /* 0x00000001fc427824 */ /* 0x000fe200078e020d */
[----:B------:R-:W-:-:S04]  /*5d10*/  LEA R64, P0, R14, UR4, 0x2 ;  /* 0x000000040e407c11 */ /* 0x000fc8000f8010ff */
[----:B------:R-:W-:Y:S02]  /*5d20*/  LEA.HI.X R65, R14, UR5, R15, 0x2, P0 ;  /* 0x000000050e417c11 */ /* 0x000fe400080f140f */
[----:B------:R-:W-:Y:S01]  /*5d30*/  PLOP3.LUT P0, PT, PT, PT, PT, 0x80, 0x0 ;  /* 0x000000000000781c */ /* 0x000fe20003f0f070 */
[----:B------:R-:W-:-:S12]  /*5d40*/  @!P3 BRA `(.L_x_3127) ;  /* 0x0000000400a8b947 */ /* 0x000fd80003800000 */
[----:B------:R-:W-:Y:S01]  /*5d50*/  PLOP3.LUT P0, PT, PT, PT, PT, 0x8, 0x0 ;  /* 0x000000000000781c */ /* 0x000fe20003f0e170 */
[----:B------:R-:W-:-:S12]  /*5d60*/  VIADD R93, R55, 0xffffffa0 ;  /* 0xffffffa0375d7836 */ /* 0x000fd80000000000 */
.L_x_3128:
[----:B------:R-:W3:Y:S04]  /*5d70*/  LDG.E.128 R68, desc[UR36][R64.64] ;  /* 0x0000002440447981 */ /* 0x000ee8000c1e1d00 */
[----:B------:R-:W4:Y:S04]  /*5d80*/  LDG.E.128 R72, desc[UR36][R64.64+0xa00] ;  /* 0x000a002440487981 */ /* 0x000f28000c1e1d00 */
        /* <DEDUP_REMOVED lines=10> */
[----:B--2---:R-:W2:Y:S04]  /*5e30*/  LDG.E.128 R24, desc[UR36][R64.64+0x7800] ;  /* 0x0078002440187981 */ /* 0x004ea8000c1e1d00 */
[----:B------:R-:W2:Y:S04]  /*5e40*/  LDG.E.128 R20, desc[UR36][R64.64+0x8200] ;  /* 0x0082002440147981 */ /* 0x000ea8000c1e1d00 */
[----:B------:R-:W2:Y:S04]  /*5e50*/  LDG.E.128 R16, desc[UR36][R64.64+0x8c00] ;  /* 0x008c002440107981 */ /* 0x000ea8000c1e1d00 */
[----:B------:R0:W2:Y:S01]  /*5e60*/  LDG.E.128 R12, desc[UR36][R64.64+0x9600] ;  /* 0x00960024400c7981 */ /* 0x0000a2000c1e1d00 */
[----:B------:R-:W-:Y:S01]  /*5e70*/  IADD3 R91, P3, R64, 0xa000, RZ ;  /* 0x0000a000405b7810 */ /* 0x000fe20007f7e0ff */
[----:B------:R-:W-:-:S02]  /*5e80*/  VIADD R54, R54, 0x80 ;  /* 0x0000008036367836 */ /* 0x000fc40000000000 */
[----:B------:R-:W3:Y:S01]  /*5e90*/  LDS R67, [R66+-0x40] ;  /* 0xffffc00042437984 */ /* 0x000ee20000000800 */
[----:B------:R-:W-:Y:S02]  /*5ea0*/  IADD3.X R92, RZ, R65, RZ, P3, !PT ;  /* 0x00000041ff5c7210 */ /* 0x000fe40001ffe4ff */
[----:B------:R-:W-:Y:S01]  /*5eb0*/  ISETP.GE.AND P3, PT, R54, R93, PT ;  /* 0x0000005d3600720c */ /* 0x000fe20003f66270 */
[----:B------:R-:W4:Y:S04]  /*5ec0*/  LDS R76, [R66+-0x20] ;  /* 0xffffe000424c7984 */ /* 0x000f280000000800 */
[----:B------:R-:W1:Y:S04]  /*5ed0*/  LDS R77, [R66] ;  /* 0x00000000424d7984 */ /* 0x000e680000000800 */
[----:B------:R-:W1:Y:S04]  /*5ee0*/  LDS R78, [R66+0x20] ;  /* 0x00002000424e7984 */ /* 0x000e680000000800 */
[----:B------:R-:W1:Y:S04]  /*5ef0*/  LDS R79, [R66+0x40] ;  /* 0x00004000424f7984 */ /* 0x000e680000000800 */
[----:B------:R-:W1:Y:S04]  /*5f00*/  LDS R88, [R66+0x60] ;  /* 0x0000600042587984 */ /* 0x000e680000000800 */
[----:B------:R-:W1:Y:S04]  /*5f10*/  LDS R89, [R66+0x80] ;  /* 0x0000800042597984 */ /* 0x000e680000000800 */
[----:B------:R-:W1:Y:S04]  /*5f20*/  LDS R90, [R66+0xa0] ;  /* 0x0000a000425a7984 */ /* 0x000e680000000800 */
[----:B0-----:R-:W0:Y:S01]  /*5f30*/  LDS R64, [R66+0xc0] ;  /* 0x0000c00042407984 */ /* 0x001e220000000800 */
[-C--:B---3--:R-:W-:Y:S01]  /*5f40*/  FFMA.FTZ R65, R68, R67.reuse, R8 ;  /* 0x0000004344417223 */ /* 0x088fe20000010008 */
[----:B------:R-:W-:-:S02]  /*5f50*/  FFMA.FTZ R8, R69, R67, R9 ;  /* 0x0000004345087223 */ /* 0x000fc40000010009 */
[----:B------:R-:W3:Y:S01]  /*5f60*/  LDS R68, [R66+0xe0] ;  /* 0x0000e00042447984 */ /* 0x000ee20000000800 */
[-C--:B------:R-:W-:Y:S01]  /*5f70*/  FFMA.FTZ R9, R70, R67.reuse, R10 ;  /* 0x0000004346097223 */ /* 0x080fe2000001000a */
[----:B------:R-:W-:Y:S01]  /*5f80*/  FFMA.FTZ R10, R71, R67, R11 ;  /* 0x00000043470a7223 */ /* 0x000fe2000001000b */
[-C--:B----4-:R-:W-:Y:S01]  /*5f90*/  FFMA.FTZ R65, R72, R76.reuse, R65 ;  /* 0x0000004c48417223 */ /* 0x090fe20000010041 */
[----:B------:R-:W4:Y:S01]  /*5fa0*/  LDS R11, [R66+0x100] ;  /* 0x00010000420b7984 */ /* 0x000f220000000800 */
[-C--:B------:R-:W-:Y:S01]  /*5fb0*/  FFMA.FTZ R8, R73, R76.reuse, R8 ;  /* 0x0000004c49087223 */ /* 0x080fe20000010008 */
[-C--:B------:R-:W-:Y:S01]  /*5fc0*/  FFMA.FTZ R9, R74, R76.reuse, R9 ;  /* 0x0000004c4a097223 */ /* 0x080fe20000010009 */
[----:B------:R-:W-:Y:S01]  /*5fd0*/  FFMA.FTZ R10, R75, R76, R10 ;  /* 0x0000004c4b0a7223 */ /* 0x000fe2000001000a */
[----:B------:R-:W4:Y:S01]  /*5fe0*/  LDS R67, [R66+0x120] ;  /* 0x0001200042437984 */ /* 0x000f220000000800 */
[-C--:B-1----:R-:W-:Y:S01]  /*5ff0*/  FFMA.FTZ R65, R80, R77.reuse, R65 ;  /* 0x0000004d50417223 */ /* 0x082fe20000010041 */
[-C--:B------:R-:W-:Y:S01]  /*6000*/  FFMA.FTZ R8, R81, R77.reuse, R8 ;  /* 0x0000004d51087223 */ /* 0x080fe20000010008 */
[-C--:B------:R-:W-:Y:S01]  /*6010*/  FFMA.FTZ R9, R82, R77.reuse, R9 ;  /* 0x0000004d52097223 */ /* 0x080fe20000010009 */
[----:B------:R-:W2:Y:S01]  /*6020*/  LDS R69, [R66+0x140] ;  /* 0x0001400042457984 */ /* 0x000ea20000000800 */
[----:B------:R-:W-:Y:S01]  /*6030*/  FFMA.FTZ R10, R83, R77, R10 ;  /* 0x0000004d530a7223 */ /* 0x000fe2000001000a */
[-C--:B------:R-:W-:Y:S01]  /*6040*/  FFMA.FTZ R65, R84, R78.reuse, R65 ;  /* 0x0000004e54417223 */ /* 0x080fe20000010041 */
[-C--:B------:R-:W-:Y:S01]  /*6050*/  FFMA.FTZ R8, R85, R78.reuse, R8 ;  /* 0x0000004e55087223 */ /* 0x080fe20000010008 */
[----:B------:R-:W1:Y:S01]  /*6060*/  LDS R70, [R66+0x160] ;  /* 0x0001600042467984 */ /* 0x000e620000000800 */
[-C--:B------:R-:W-:Y:S01]  /*6070*/  FFMA.FTZ R9, R86, R78.reuse, R9 ;  /* 0x0000004e56097223 */ /* 0x080fe20000010009 */
        /* <DEDUP_REMOVED lines=8> */
[-C--:B------:R-:W-:Y:S01]  /*6100*/  FFMA.FTZ R9, R58, R88.reuse, R9 ;  /* 0x000000583a097223 */ /* 0x080fe20000010009 */
[----:B------:R1:W1:Y:S01]  /*6110*/  LDS R56, [R66+0x1a0] ;  /* 0x0001a00042387984 */ /* 0x0002620000000800 */
[----:B------:R-:W-:Y:S01]  /*6120*/  FFMA.FTZ R10, R59, R88, R10 ;  /* 0x000000583b0a7223 */ /* 0x000fe2000001000a */
[-C--:B------:R-:W-:Y:S01]  /*6130*/  FFMA.FTZ R65, R48, R89.reuse, R65 ;  /* 0x0000005930417223 */ /* 0x080fe20000010041 */
[-C--:B------:R-:W-:Y:S01]  /*6140*/  FFMA.FTZ R8, R49, R89.reuse, R8 ;  /* 0x0000005931087223 */ /* 0x080fe20000010008 */
[-C--:B------:R-:W-:Y:S01]  /*6150*/  FFMA.FTZ R9, R50, R89.reuse, R9 ;  /* 0x0000005932097223 */ /* 0x080fe20000010009 */
[----:B------:R-:W-:Y:S01]  /*6160*/  FFMA.FTZ R10, R51, R89, R10 ;  /* 0x00000059330a7223 */ /* 0x000fe2000001000a */
[-C--:B------:R-:W-:Y:S01]  /*6170*/  FFMA.FTZ R65, R44, R90.reuse, R65 ;  /* 0x0000005a2c417223 */ /* 0x080fe20000010041 */
[-C--:B------:R-:W-:Y:S01]  /*6180*/  FFMA.FTZ R8, R45, R90.reuse, R8 ;  /* 0x0000005a2d087223 */ /* 0x080fe20000010008 */
[-C--:B------:R-:W-:Y:S01]  /*6190*/  FFMA.FTZ R9, R46, R90.reuse, R9 ;  /* 0x0000005a2e097223 */ /* 0x080fe20000010009 */
[----:B------:R-:W-:Y:S01]  /*61a0*/  FFMA.FTZ R10, R47, R90, R10 ;  /* 0x0000005a2f0a7223 */ /* 0x000fe2000001000a */
[-C--:B0-----:R-:W-:Y:S01]  /*61b0*/  FFMA.FTZ R65, R40, R64.reuse, R65 ;  /* 0x0000004028417223 */ /* 0x081fe20000010041 */
        /* <DEDUP_REMOVED lines=23> */
[-C--:B------:R-:W-:Y:S01]  /*6330*/  FFMA.FTZ R65, R16, R60.reuse, R65 ;  /* 0x0000003c10417223 */ /* 0x080fe20000010041 */
[-C--:B------:R-:W-:Y:S01]  /*6340*/  FFMA.FTZ R16, R17, R60.reuse, R8 ;  /* 0x0000003c11107223 */ /* 0x080fe20000010008 */
[-C--:B------:R-:W-:Y:S01]  /*6350*/  FFMA.FTZ R11, R18, R60.reuse, R9 ;  /* 0x0000003c120b7223 */ /* 0x080fe20000010009 */
[----:B------:R-:W-:Y:S01]  /*6360*/  FFMA.FTZ R60, R19, R60, R10 ;  /* 0x0000003c133c7223 */ /* 0x000fe2000001000a */
[----:B------:R-:W-:Y:S01]  /*6370*/  VIADD R66, R66, 0x200 ;  /* 0x0000020042427836 */ /* 0x000fe20000000000 */
[----:B------:R-:W-:Y:S01]  /*6380*/  MOV R64, R91 ;  /* 0x0000005b00407202 */ /* 0x000fe20000000f00 */
[-C--:B------:R-:W-:Y:S01]  /*6390*/  FFMA.FTZ R8, R12, R56.reuse, R65 ;  /* 0x000000380c087223 */ /* 0x080fe20000010041 */
[-C--:B------:R-:W-:Y:S01]  /*63a0*/  FFMA.FTZ R10, R14, R56.reuse, R11 ;  /* 0x000000380e0a7223 */ /* 0x080fe2000001000b */
[-C--:B------:R-:W-:Y:S01]  /*63b0*/  FFMA.FTZ R9, R13, R56.reuse, R16 ;  /* 0x000000380d097223 */ /* 0x080fe20000010010 */
[----:B------:R-:W-:Y:S01]  /*63c0*/  FFMA.FTZ R11, R15, R56, R60 ;  /* 0x000000380f0b7223 */ /* 0x000fe2000001003c */
[----:B------:R-:W-:Y:S01]  /*63d0*/  IMAD.MOV.U32 R65, RZ, RZ, R92 ;  /* 0x000000ffff417224 */ /* 0x000fe200078e005c */
[----:B------:R-:W-:Y:S06]  /*63e0*/  @!P3 BRA `(.L_x_3128) ;  /* 0xfffffff80060b947 */ /* 0x000fec000383ffff */
.L_x_3127:
[----:B------:R-:W-:Y:S05]  /*63f0*/  BSYNC B2 ;  /* 0x0000000000027941 */ /* 0x000fea0003800000 */
.L_x_3126:
[----:B------:R-:W-:Y:S01]  /*6400*/  IMAD.IADD R12, R55, 0x1, -R54 ;  /* 0x00000001370c7824 */ /* 0x000fe200078e0a36 */
[----:B------:R-:W-:Y:S04]  /*6410*/  BSSY B2, `(.L_x_3129) ;  /* 0x000003a000027945 */ /* 0x000fe80003800000 */
[----:B------:R-:W-:-:S13]  /*6420*/  ISETP.GT.AND P3, PT, R12, 0x20, PT ;  /* 0x000000200c00780c */ /* 0x000fda0003f64270 */
[----:B------:R-:W-:Y:S05]  /*6430*/  @!P3 BRA `(.L_x_3130) ;  /* 0x0000000000dcb947 */ /* 0x000fea0003800000 */
[----:B------:R-:W3:Y:S04]  /*6440*/  LDG.E.128 R12, desc[UR36][R64.64] ;  /* 0x00000024400c7981 */ /* 0x000ee8000c1e1d00 */
[----:B------:R-:W4:Y:S04]  /*6450*/  LDG.E.128 R20, desc[UR36][R64.64+0xa00] ;  /* 0x000a002440147981 */ /* 0x000f28000c1e1d00 */
[----:B--2---:R-:W2:Y:S04]  /*6460*/  LDG.E.128 R24, desc[UR36][R64.64+0x1400] ;  /* 0x0014002440187981 */ /* 0x004ea8000c1e1d00 */
[----:B------:R-:W2:Y:S04]  /*6470*/  LDG.E.128 R28, desc[UR36][R64.64+0x1e00] ;  /* 0x001e0024401c7981 */ /* 0x000ea8000c1e1d00 */
[----:B------:R-:W2:Y:S04]  /*6480*/  LDG.E.128 R36, desc[UR36][R64.64+0x2800] ;  /* 0x0028002440247981 */ /* 0x000ea8000c1e1d00 */
[----:B------:R-:W2:Y:S04]  /*6490*/  LDG.E.128 R40, desc[UR36][R64.64+0x3200] ;  /* 0x0032002440287981 */ /* 0x000ea8000c1e1d00 */
[----:B------:R-:W2:Y:S04]  /*64a0*/  LDG.E.128 R44, desc[UR36][R64.64+0x3c00] ;  /* 0x003c0024402c7981 */ /* 0x000ea8000c1e1d00 */
[----:B------:R0:W2:Y:S01]  /*64b0*/  LDG.E.128 R48, desc[UR36][R64.64+0x4600] ;  /* 0x0046002440307981 */ /* 0x0000a2000c1e1d00 */
[----:B------:R-:W-:Y:S01]  /*64c0*/  IADD3 R57, P0, R64, 0x5000, RZ ;  /* 0x0000500040397810 */ /* 0x000fe20007f1e0ff */
[----:B------:R-:W-:-:S02]  /*64d0*/  VIADD R54, R54, 0x40 ;  /* 0x0000004036367836 */ /* 0x000fc40000000000 */
[----:B------:R-:W3:Y:S01]  /*64e0*/  LDS R16, [R66+-0x40] ;  /* 0xffffc00042107984 */ /* 0x000ee20000000800 */
[----:B------:R-:W-:Y:S02]  /*64f0*/  IADD3.X R58, RZ, R65, RZ, P0, !PT ;  /* 0x00000041ff3a7210 */ /* 0x000fe400007fe4ff */
[----:B------:R-:W-:Y:S01]  /*6500*/  PLOP3.LUT P0, PT, PT, PT, PT, 0x8, 0x0 ;  /* 0x000000000000781c */ /* 0x000fe20003f0e170 */
[----:B------:R-:W4:Y:S01]  /*6510*/  LDS R18, [R66+-0x20] ;  /* 0xffffe00042127984 */ /* 0x000f220000000800 */
[----:B0-----:R-:W-:Y:S01]  /*6520*/  MOV R64, R57 ;  /* 0x0000003900407202 */ /* 0x001fe20000000f00 */
[----:B------:R-:W-:Y:S02]  /*6530*/  IMAD.MOV.U32 R65, RZ, RZ, R58 ;  /* 0x000000ffff417224 */ /* 0x000fe400078e003a */
[----:B------:R-:W2:Y:S04]  /*6540*/  LDS R19, [R66] ;  /* 0x0000000042137984 */ /* 0x000ea80000000800 */
[----:B------:R-:W0:Y:S04]  /*6550*/  LDS R32, [R66+0x20] ;  /* 0x0000200042207984 */ /* 0x000e280000000800 */
[----:B------:R-:W1:Y:S04]  /*6560*/  LDS R33, [R66+0x40] ;  /* 0x0000400042217984 */ /* 0x000e680000000800 */
[----:B------:R-:W1:Y:S04]  /*6570*/  LDS R34, [R66+0x60] ;  /* 0x0000600042227984 */ /* 0x000e680000000800 */
[----:B------:R-:W1:Y:S04]  /*6580*/  LDS R35, [R66+0x80] ;  /* 0x0000800042237984 */ /* 0x000e680000000800 */
[----:B------:R0:W1:Y:S02]  /*6590*/  LDS R56, [R66+0xa0] ;  /* 0x0000a00042387984 */ /* 0x0000640000000800 */
[----:B0-----:R-:W-:-:S02]  /*65a0*/  VIADD R66, R66, 0x100 ;  /* 0x0000010042427836 */ /* 0x001fc40000000000 */
        /* <DEDUP_REMOVED lines=8> */
[-C--:B--2---:R-:W-:Y:S01]  /*6630*/  FFMA.FTZ R17, R24, R19.reuse, R17 ;  /* 0x0000001318117223 */ /* 0x084fe20000010011 */
[-C--:B------:R-:W-:Y:S01]  /*6640*/  FFMA.FTZ R8, R25, R19.reuse, R8 ;  /* 0x0000001319087223 */ /* 0x080fe20000010008 */
[-C--:B------:R-:W-:Y:S01]  /*6650*/  FFMA.FTZ R9, R26, R19.reuse, R9 ;  /* 0x000000131a097223 */ /* 0x080fe20000010009 */
[----:B------:R-:W-:Y:S01]  /*6660*/  FFMA.FTZ R16, R27, R19, R16 ;  /* 0x000000131b107223 */ /* 0x000fe20000010010 */
[-C--:B------:R-:W-:Y:S01]  /*6670*/  FFMA.FTZ R17, R28, R32.reuse, R17 ;  /* 0x000000201c117223 */ /* 0x080fe20000010011 */
        /* <DEDUP_REMOVED lines=18> */
[----:B------:R-:W-:-:S07]  /*67a0*/  FFMA.FTZ R11, R51, R56, R16 ;  /* 0x00000038330b7223 */ /* 0x000fce0000010010 */
.L_x_3130:
[----:B------:R-:W-:Y:S05]  /*67b0*/  BSYNC B2 ;  /* 0x0000000000027941 */ /* 0x000fea0003800000 */
.L_x_3129:
[----:B------:R-:W-:-:S13]  /*67c0*/  ISETP.LT.OR P0, PT, R54, R55, P0 ;  /* 0x000000373600720c */ /* 0x000fda0000701670 */
[----:B------:R-:W-:Y:S05]  /*67d0*/  @!P0 BRA `(.L_x_3122) ;  /* 0x0000000000608947 */ /* 0x000fea0003800000 */
[----:B------:R-:W3:Y:S04]  /*67e0*/  LDG.E.128 R12, desc[UR36][R64.64] ;  /* 0x00000024400c7981 */ /* 0x000ee8000c1e1d00 */
[----:B------:R-:W4:Y:S04]  /*67f0*/  LDG.E.128 R20, desc[UR36][R64.64+0xa00] ;  /* 0x000a002440147981 */ /* 0x000f28000c1e1d00 */
[----:B--2---:R-:W2:Y:S04]  /*6800*/  LDG.E.128 R24, desc[UR36][R64.64+0x1400] ;  /* 0x0014002440187981 */ /* 0x004ea8000c1e1d00 */
[----:B------:R-:W2:Y:S04]  /*6810*/  LDG.E.128 R28, desc[UR36][R64.64+0x1e00] ;  /* 0x001e0024401c7981 */ /* 0x000ea8000c1e1d00 */
[----:B------:R-:W3:Y:S04]  /*6820*/  LDS R16, [R66+-0x40] ;  /* 0xffffc00042107984 */ /* 0x000ee80000000800 */
[----:B------:R-:W4:Y:S04]  /*6830*/  LDS R18, [R66+-0x20] ;  /* 0xffffe00042127984 */ /* 0x000f280000000800 */
[----:B------:R-:W2:Y:S04]  /*6840*/  LDS R19, [R66] ;  /* 0x0000000042137984 */ /* 0x000ea80000000800 */
[----:B------:R-:W0:Y:S01]  /*6850*/  LDS R32, [R66+0x20] ;  /* 0x0000200042207984 */ /* 0x000e220000000800 */
        /* <DEDUP_REMOVED lines=12> */
[-C--:B0-----:R-:W-:Y:S01]  /*6920*/  FFMA.FTZ R8, R28, R32.reuse, R17 ;  /* 0x000000201c087223 */ /* 0x081fe20000010011 */
[-C--:B------:R-:W-:Y:S01]  /*6930*/  FFMA.FTZ R9, R29, R32.reuse, R10 ;  /* 0x000000201d097223 */ /* 0x080fe2000001000a */
[-C--:B------:R-:W-:Y:S01]  /*6940*/  FFMA.FTZ R10, R30, R32.reuse, R11 ;  /* 0x000000201e0a7223 */ /* 0x080fe2000001000b */
[----:B------:R-:W-:-:S07]  /*6950*/  FFMA.FTZ R11, R31, R32, R16 ;  /* 0x000000201f0b7223 */ /* 0x000fce0000010010 */
.L_x_3122:
[----:B------:R-:W-:Y:S05]  /*6960*/  BSYNC B0 ;  /* 0x0000000000007941 */ /* 0x000fea0003800000 */
.L_x_3121:
[----:B------:R-:W-:-:S13]  /*6970*/  ISETP.GE.AND P0, PT, R2, UR40, PT ;  /* 0x0000002802007c0c */ /* 0x000fda000bf06270 */
[----:B------:R-:W-:Y:S05]  /*6980*/  @P0 BRA `(.L_x_3120) ;  /* 0x0000000c006c0947 */ /* 0x000fea0003800000 */
[----:B------:R-:W-:Y:S01]  /*6990*/  IMAD.U32 R21, RZ, RZ, UR42 ;  /* 0x0000002aff157e24 */ /* 0x000fe2000f8e00ff */
[----:B0-----:R-:W-:Y:S01]  /*69a0*/  LOP3.LUT R12, RZ, R3, RZ, 0x33, !PT ;  /* 0x00000003ff0c7212 */ /* 0x001fe200078e33ff */
[----:B------:R-:W-:Y:S03]  /*69b0*/  BSSY B0, `(.L_x_3131) ;  /* 0x0000032000007945 */ /* 0x000fe60003800000 */
[----:B------:R-:W-:-:S04]  /*69c0*/  IADD3 R21, -R21, UR40, R12 ;  /* 0x0000002815157c10 */ /* 0x000fc8000fffe10c */
[----:B------:R-:W-:-:S04]  /*69d0*/  LEA.HI R12, R21, 0x1, RZ, 0x1d ;  /* 0x00000001150c7811 */ /* 0x000fc800078fe8ff */
[----:B------:R-:W-:-:S13]  /*69e0*/  LOP3.LUT P0, R12, R12, 0x3, RZ, 0xc0, !PT ;  /* 0x000000030c0c7812 */ /* 0x000fda000780c0ff */
[----:B------:R-:W-:Y:S05]  /*69f0*/  @!P0 BRA `(.L_x_3132) ;  /* 0x0000000000b48947 */ /* 0x000fea0003800000 */
[----:B------:R-:W-:Y:S01]  /*6a00*/  MOV R14, R12 ;  /* 0x0000000c000e7202 */ /* 0x000fe20000000f00 */
[----:B------:R-:W-:-:S07]  /*6a10*/  IMAD R15, R3, 0x4, R252 ;  /* 0x00000004030f7824 */ /* 0x000fce00078e02fc */
.L_x_3135:
[----:B------:R-:W0:Y:S01]  /*6a20*/  LDC R17, c[0x0][0x284] ;  /* 0x0000a100ff117b82 */ /* 0x000e220000000800 */
[----:B------:R-:W-:Y:S01]  /*6a30*/  VIADD R14, R14, 0xffffffff ;  /* 0xffffffff0e0e7836 */ /* 0x000fe20000000000 */
[----:B------:R-:W-:Y:S04]  /*6a40*/  BSSY B2, `(.L_x_3133) ;  /* 0x0000025000027945 */ /* 0x000fe80003800000 */
[----:B------:R-:W-:Y:S02]  /*6a50*/  ISETP.NE.AND P0, PT, R14, RZ, PT ;  /* 0x000000ff0e00720c */ /* 0x000fe40003f05270 */
[----:B0-----:R-:W-:-:S13]  /*6a60*/  ISETP.GE.AND P3, PT, R2, R17, PT ;  /* 0x000000110200720c */ /* 0x001fda0003f66270 */
[----:B------:R-:W-:Y:S05]  /*6a70*/  @!P3 BRA `(.L_x_3134) ;  /* 0x000000000084b947 */ /* 0x000fea0003800000 */
[----:B------:R-:W-:Y:S02]  /*6a80*/  IABS R19, R17 ;  /* 0x0000001100137213 */ /* 0x000fe40000000000 */
        /* <DEDUP_REMOVED lines=11> */
[----:B------:R-:W-:Y:S02]  /*6b40*/  MOV R13, R20 ;  /* 0x00000014000d7202 */ /* 0x000fe40000000f00 */
[----:B------:R-:W0:Y:S03]  /*6b50*/  LDS R20, [R15] ;  /* 0x000000000f147984 */ /* 0x000e260000000800 */
        /* <DEDUP_REMOVED lines=19> */
.L_x_3134:
[----:B------:R-:W-:Y:S05]  /*6c90*/  BSYNC B2 ;  /* 0x0000000000027941 */ /* 0x000fea0003800000 */
.L_x_3133:
[----:B------:R-:W-:Y:S01]  /*6ca0*/  VIADD R2, R2, 0x8 ;  /* 0x0000000802027836 */ /* 0x000fe20000000000 */
[----:B------:R-:W-:Y:S01]  /*6cb0*/  IADD3 R15, R15, 0x20, RZ ;  /* 0x000000200f0f7810 */ /* 0x000fe20007ffe0ff */
[----:B------:R-:W-:Y:S06]  /*6cc0*/  @P0 BRA `(.L_x_3135) ;  /* 0xfffffffc00540947 */ /* 0x000fec000383ffff */
.L_x_3132:
[----:B------:R-:W-:Y:S05]  /*6cd0*/  BSYNC B0 ;  /* 0x0000000000007941 */ /* 0x000fea0003800000 */
.L_x_3131:
[----:B------:R-:W-:-:S13]  /*6ce0*/  ISETP.GE.U32.AND P0, PT, R21, 0x18, PT ;  /* 0x000000181500780c */ /* 0x000fda0003f06070 */
[----:B------:R-:W-:Y:S05]  /*6cf0*/  @!P0 BRA `(.L_x_3120) ;  /* 0x0000000800908947 */ /* 0x000fea0003800000 */
[----:B------:R-:W0:Y:S01]  /*6d00*/  LDC R23, c[0x0][0x284] ;  /* 0x0000a100ff177b82 */ /* 0x000e220000000800 */
[----:B------:R-:W-:Y:S01]  /*6d10*/  LEA R12, R2, 0x40, 0x2 ;  /* 0x00000040020c7811 */ /* 0x000fe200078e10ff */
[----:B------:R-:W-:-:S04]  /*6d20*/  IMAD.U32 R13, RZ, RZ, UR42 ;  /* 0x0000002aff0d7e24 */ /* 0x000fc8000f8e00ff */
[----:B------:R-:W-:-:S04]  /*6d30*/  IMAD R13, R13, -0x4, R12 ;  /* 0xfffffffc0d0d7824 */ /* 0x000fc800078e020c */
[----:B------:R-:W-:-:S07]  /*6d40*/  IMAD.IADD R14, R252, 0x1, R13 ;  /* 0x00000001fc0e7824 */ /* 0x000fce00078e020d */
.L_x_3144:
[CC--:B0-----:R-:W-:Y:S01]  /*6d50*/  ISETP.GE.AND P4, PT, R2.reuse, R23.reuse, PT ;  /* 0x000000170200720c */ /* 0x0c1fe20003f86270 */
[C---:B------:R-:W-:Y:S01]  /*6d60*/  VIADD R21, R2.reuse, 0x10 ;  /* 0x0000001002157836 */ /* 0x040fe20000000000 */
[C---:B------:R-:W-:Y:S01]  /*6d70*/  IADD3 R20, R2.reuse, 0x8, RZ ;  /* 0x0000000802147810 */ /* 0x040fe20007ffe0ff */
[----:B------:R-:W-:Y:S01]  /*6d80*/  BSSY B0, `(.L_x_3136) ;  /* 0x0000027000007945 */ /* 0x000fe20003800000 */
[----:B------:R-:W-:Y:S02]  /*6d90*/  IADD3 R22, R2, 0x18, RZ ;  /* 0x0000001802167810 */ /* 0x000fe40007ffe0ff */
[-C--:B------:R-:W-:Y:S02]  /*6da0*/  ISETP.GE.AND P0, PT, R20, R23.reuse, PT ;  /* 0x000000171400720c */ /* 0x080fe40003f06270 */
[----:B------:R-:W-:-:S05]  /*6db0*/  ISETP.GE.AND P3, PT, R21, R23, PT ;  /* 0x000000171500720c */ /* 0x000fca0003f66270 */
[----:B------:R-:W-:Y:S08]  /*6dc0*/  @!P4 BRA `(.L_x_3137) ;  /* 0x000000000088c947 */ /* 0x000ff00003800000 */
        /* <DEDUP_REMOVED lines=21> */
[----:B------:R-:W0:Y:S03]  /*6f20*/  LDS R15, [R14+-0x40] ;  /* 0xffffc0000e0f7984 */ /* 0x000e260000000800 */
[----:B------:R-:W-:Y:S02]  /*6f30*/  @!P5 IADD3 R12, -R12, RZ, RZ ;  /* 0x000000ff0c0cd210 */ /* 0x000fe40007ffe1ff */
        /* <DEDUP_REMOVED lines=11> */
.L_x_3137:
[----:B------:R-:W-:Y:S05]  /*6ff0*/  BSYNC B0 ;  /* 0x0000000000007941 */ /* 0x000fea0003800000 */
.L_x_3136:
[----:B------:R-:W-:Y:S01]  /*7000*/  BSSY B0, `(.L_x_3138) ;  /* 0x0000025000007945 */ /* 0x000fe20003800000 */
[----:B------:R-:W-:-:S03]  /*7010*/  ISETP.GE.AND P4, PT, R22, R23, PT ;  /* 0x000000171600720c */ /* 0x000fc60003f86270 */
[----:B------:R-:W-:Y:S10]  /*7020*/  @!P0 BRA `(.L_x_3139) ;  /* 0x0000000000888947 */ /* 0x000ff40003800000 */
        /* <DEDUP_REMOVED lines=34> */
.L_x_3139:
[----:B------:R-:W-:Y:S05]  /*7250*/  BSYNC B0 ;  /* 0x0000000000007941 */ /* 0x000fea0003800000 */
.L_x_3138:
        /* <DEDUP_REMOVED lines=23> */
[----:B------:R-:W0:Y:S03]  /*73d0*/  LDS R15, [R14] ;  /* 0x000000000e0f7984 */ /* 0x000e260000000800 */
        /* <DEDUP_REMOVED lines=12> */
.L_x_3141:
[----:B------:R-:W-:Y:S05]  /*74a0*/  BSYNC B0 ;  /* 0x0000000000007941 */ /* 0x000fea0003800000 */
.L_x_3140:
        /* <DEDUP_REMOVED lines=23> */
[----:B------:R-:W0:Y:S03]  /*7620*/  LDS R15, [R14+0x20] ;  /* 0x000020000e0f7984 */ /* 0x000e260000000800 */
        /* <DEDUP_REMOVED lines=12> */
.L_x_3143:
[----:B------:R-:W-:Y:S05]  /*76f0*/  BSYNC B0 ;  /* 0x0000000000007941 */ /* 0x000fea0003800000 */
.L_x_3142:
[----:B------:R-:W-:Y:S01]  /*7700*/  VIADD R2, R2, 0x20 ;  /* 0x0000002002027836 */ /* 0x000fe20000000000 */
[----:B------:R-:W-:-:S04]  /*7710*/  IADD3 R14, R14, 0x80, RZ ;  /* 0x000000800e0e7810 */ /* 0x000fc80007ffe0ff */
[----:B------:R-:W-:-:S13]  /*7720*/  ISETP.GE.AND P0, PT, R2, UR40, PT ;  /* 0x0000002802007c0c */ /* 0x000fda000bf06270 */
[----:B------:R-:W-:Y:S05]  /*7730*/  @!P0 BRA `(.L_x_3144) ;  /* 0xfffffff400848947 */ /* 0x000fea000383ffff */
.L_x_3120:
[----:B------:R-:W-:Y:S05]  /*7740*/  BSYNC B1 ;  /* 0x0000000000017941 */ /* 0x000fea0003800000 */
.L_x_3119:
[----:B------:R-:W1:Y:S01]  /*7750*/  S2R R2, SR_TID.X ;  /* 0x0000000000027919 */ /* 0x000e620000002100 */
[----:B------:R-:W-:Y:S01]  /*7760*/  BSSY B0, `(.L_x_3145) ;  /* 0x0000050000007945 */ /* 0x000fe20003800000 */
[----:B-1----:R-:W-:-:S05]  /*7770*/  VIADD R2, R2, 0x1f ;  /* 0x0000001f02027836 */ /* 0x002fca0000000000 */
[----:B------:R-:W-:Y:S01]  /*7780*/  ISETP.GT.U32.OR P0, PT, R2, 0x3e, P2 ;  /* 0x0000003e0200780c */ /* 0x000fe20001704470 */
[----:B------:R-:W-:-:S12]  /*7790*/  @P1 BRA `(.L_x_3146) ;  /* 0x0000000400301947 */ /* 0x000fd80003800000 */
[----:B------:R-:W1:Y:S01]  /*77a0*/  LDC R2, c[0x0][0x308] ;  /* 0x0000c200ff027b82 */ /* 0x000e620000000800 */
        /* <DEDUP_REMOVED lines=8> */
[----:B-1----:R-:W-:-:S13]  /*7830*/  ISETP.NE.AND P3, PT, R2, 0x2, PT ;  /* 0x000000020200780c */ /* 0x002fda0003f65270 */
[----:B------:R-:W1:Y:S01]  /*7840*/  @!P3 LDC.64 R14, c[0x0][0x238] ;  /* 0x00008e00ff0ebb82 */ /* 0x000e620000000a00 */
[----:B------:R-:W-:-:S07]  /*7850*/  UISETP.NE.U32.AND UP0, UPT, UR4, URZ, UPT ;  /* 0x0000003f0400728c */ /* 0x000fce000bf05070 */
[----:B0-----:R-:W0:Y:S01]  /*7860*/  @P3 LDC.64 R12, c[0x0][0x238] ;  /* 0x00008e00ff0c3b82 */ /* 0x001e220000000a00 */
[----:B------:R-:W-:Y:S01]  /*7870*/  UISETP.NE.AND.EX UP0, UPT, UR5, URZ, UPT, UP0 ;  /* 0x0000003f0500728c */ /* 0x000fe2000bf05300 */
[----:B-1----:R-:W-:-:S06]  /*7880*/  @!P3 IADD3 R14, P1, R19, R14, RZ ;  /* 0x0000000e130eb210 */ /* 0x002fcc0007f3e0ff */
[----:B------:R-:W1:Y:S04]  /*7890*/  @!P3 LDC.64 R16, c[0x0][0x2f8] ;  /* 0x0000be00ff10bb82 */ /* 0x000e680000000a00 */
[----:B------:R-:W-:Y:S01]  /*78a0*/  @UP0 ULDC UR4, c[0x0][0x288] ;  /* 0x0000a20000040ab9 */ /* 0x000fe20000000800 */
[----:B------:R-:W-:-:S05]  /*78b0*/  @!P3 LEA.HI.X.SX32 R15, R19, R15, 0x1, P1 ;  /* 0x0000000f130fb211 */ /* 0x000fca00008f0eff */
[----:B------:R3:W4:Y:S01]  /*78c0*/  @!P3 LDG.E R2, desc[UR36][R14.64] ;  /* 0x000000240e02b981 */ /* 0x000722000c1e1900 */
[----:B------:R-:W-:Y:S01]  /*78d0*/  PLOP3.LUT P4, PT, PT, PT, UP0, 0x80, 0x0 ;  /* 0x000000000000781c */ /* 0x000fe20003f8f008 */
[----:B------:R-:W-:Y:S01]  /*78e0*/  @UP0 UIMAD UR4, UR38, UR4, UR46 ;  /* 0x00000004260402a4 */ /* 0x000fe2000f8e022e */
[----:B0-----:R-:W-:-:S05]  /*78f0*/  @P3 IMAD.WIDE R12, R19, 0x4, R12 ;  /* 0x00000004130c3825 */ /* 0x001fca00078e020c */
[----:B------:R-:W-:Y:S01]  /*7900*/  IMAD.U32 R21, RZ, RZ, UR4 ;  /* 0x00000004ff157e24 */ /* 0x000fe2000f8e00ff */
[----:B------:R-:W-:Y:S02]  /*7910*/  @UP0 ULDC.64 UR4, c[0x0][0x2e8] ;  /* 0x0000ba0000040ab9 */ /* 0x000fe40000000a00 */
[----:B---3--:R-:W-:Y:S01]  /*7920*/  MOV R14, UR4 ;  /* 0x00000004000e7c02 */ /* 0x008fe20008000f00 */
[----:B------:R-:W-:Y:S02]  /*7930*/  IMAD.U32 R15, RZ, RZ, UR5 ;  /* 0x00000005ff0f7e24 */ /* 0x000fe4000f8e00ff */
[----:B------:R-:W-:Y:S01]  /*7940*/  @P4 IMAD R19, R21, 0x50, R0 ;  /* 0x0000005015134824 */ /* 0x000fe200078e0200 */
[----:B-1----:R-:W3:Y:S04]  /*7950*/  @!P3 LDG.E R17, desc[UR36][R16.64+0x8] ;  /* 0x000008241011b981 */ /* 0x002ee8000c1e1900 */
[----:B------:R0:W3:Y:S01]  /*7960*/  @P3 LDG.E.128 R20, desc[UR36][R12.64] ;  /* 0x000000240c143981 */ /* 0x0000e2000c1e1d00 */
        /* <DEDUP_REMOVED lines=16> */
[----:B----4-:R-:W-:Y:S01]  /*7a70*/  @!P3 PRMT R16, R2, 0x9910, RZ ;  /* 0x000099100210b816 */ /* 0x010fe200000000ff */
[----:B------:R1:W3:Y:S01]  /*7a80*/  @!P3 I2F.S8 R19, R2 ;  /* 0x000000020013b306 */ /* 0x0002e20000001400 */
[--C-:B------:R-:W-:Y:S02]  /*7a90*/  @!P3 SHF.R.U32.HI R18, RZ, 0x10, R2.reuse ;  /* 0x00000010ff12b819 */ /* 0x100fe40000011602 */
[----:B------:R-:W-:-:S05]  /*7aa0*/  @!P3 SHF.R.U32.HI R12, RZ, 0x18, R2 ;  /* 0x00000018ff0cb819 */ /* 0x000fca0000011602 */
[----:B------:R-:W4:Y:S01]  /*7ab0*/  @!P3 I2F.S8 R18, R18 ;  /* 0x000000120012b306 */ /* 0x000f220000001400 */
[----:B-1----:R-:W-:Y:S02]  /*7ac0*/  @!P3 MOV R2, R16 ;  /* 0x000000100002b202 */ /* 0x002fe40000000f00 */
[----:B------:R-:W-:Y:S02]  /*7ad0*/  SHF.R.S32.HI R16, RZ, 0x1f, R13 ;  /* 0x0000001fff107819 */ /* 0x000fe4000001140d */
[----:B------:R-:W-:Y:S02]  /*7ae0*/  @!P3 SHF.R.S32.HI R2, RZ, 0x8, R2 ;  /* 0x00000008ff02b819 */ /* 0x000fe40000011402 */
[----:B------:R-:W-:Y:S01]  /*7af0*/  IADD3 R13, P1, R13, UR6, RZ ;  /* 0x000000060d0d7c10 */ /* 0x000fe2000ff3e0ff */
[----:B------:R1:W0:Y:S01]  /*7b00*/  @!P3 I2F.S8 R14, R12 ;  /* 0x0000000c000eb306 */ /* 0x0002220000001400 */
[-C--:B---3--:R-:W-:Y:S02]  /*7b10*/  @!P3 FMUL.FTZ R20, R19, R17.reuse ;  /* 0x000000111314b220 */ /* 0x088fe40000410000 */
[----:B------:R-:W-:Y:S01]  /*7b20*/  LEA.HI.X.SX32 R16, R29, R16, 0x1, P1 ;  /* 0x000000101d107211 */ /* 0x000fe200008f0eff */
[----:B----4-:R-:W-:-:S04]  /*7b30*/  @!P3 FMUL.FTZ R22, R18, R17 ;  /* 0x000000111216b220 */ /* 0x010fc80000410000 */
        /* <DEDUP_REMOVED lines=18> */
.L_x_3146:
[----:B------:R-:W-:Y:S05]  /*7c60*/  BSYNC B0 ;  /* 0x0000000000007941 */ /* 0x000fea0003800000 */
.L_x_3145:
[----:B------:R-:W-:Y:S06]  /*7c70*/  BAR.SYNC.DEFER_BLOCKING 0x0 ;  /* 0x0000000000007b1d */ /* 0x000fec0000010000 */
[----:B------:R-:W-:Y:S05]  /*7c80*/  @P2 BRA `(.L_x_3147) ;  /* 0x0000000000942947 */ /* 0x000fea0003800000 */
[----:B01----:R-:W0:Y:S01]  /*7c90*/  S2R R12, SR_TID.X ;  /* 0x00000000000c7919 */ /* 0x003e220000002100 */
        /* <DEDUP_REMOVED lines=36> */
.L_x_3147:
[----:B------:R-:W-:Y:S05]  /*7ee0*/  @P0 EXIT ;  /* 0x000000000000094d */ /* 0x000fea0003800000 */
[----:B------:R-:W3:Y:S01]  /*7ef0*/  LDC R2, c[0x0][0x308] ;  /* 0x0000c200ff027b82 */ /* 0x000ee20000000800 */
[----:B-1---5:R-:W-:Y:S01]  /*7f00*/  IMAD.U32 R7, RZ, RZ, UR7 ;  /* 0x00000007ff077e24 */ /* 0x022fe2000f8e00ff */
[----:B---3--:R-:W-:-:S13]  /*7f10*/  ISETP.NE.AND P0, PT, R2, 0x2, PT ;  /* 0x000000020200780c */ /* 0x008fda0003f05270 */
[----:B------:R-:W1:Y:S01]  /*7f20*/  @P0 LDC.64 R2, c[0x0][0x210] ;  /* 0x00008400ff020b82 */ /* 0x000e620000000a00 */
[----:B------:R-:W-:-:S04]  /*7f30*/  @P0 IMAD R5, R7, 0x50, R0 ;  /* 0x0000005007050824 */ /* 0x000fc800078e0200 */
[----:B-1----:R-:W-:-:S05]  /*7f40*/  @P0 IMAD.WIDE R2, R5, 0x4, R2 ;  /* 0x0000000405020825 */ /* 0x002fca00078e0202 */
[----:B------:R1:W-:Y:S01]  /*7f50*/  @P0 STG.E.128 desc[UR36][R2.64], R8 ;  /* 0x0000000802000986 */ /* 0x0003e2000c101d24 */
[----:B------:R-:W-:Y:S05]  /*7f60*/  @P0 EXIT ;  /* 0x000000000000094d */ /* 0x000fea0003800000 */
[----:B-1----:R-:W1:Y:S01]  /*7f70*/  LDC.64 R2, c[0x0][0x300] ;  /* 0x0000c000ff027b82 */ /* 0x002e620000000a00 */
[----:B------:R-:W-:Y:S01]  /*7f80*/  IMAD R6, R7, 0x50, R0 ;  /* 0x0000005007067824 */ /* 0x000fe200078e0200 */
[----:B------:R-:W-:Y:S01]  /*7f90*/  ULDC.64 UR4, c[0x0][0x210] ;  /* 0x0000840000047ab9 */ /* 0x000fe20000000a00 */
[----:B-1----:R-:W3:Y:S02]  /*7fa0*/  LDG.E R2, desc[UR36][R2.64] ;  /* 0x0000002402027981 */ /* 0x002ee4000c1e1900 */
[C---:B---3--:R-:W-:Y:S01]  /*7fb0*/  FMUL.FTZ R8, R2.reuse, R8 ;  /* 0x0000000802087220 */ /* 0x048fe20000410000 */
[C---:B------:R-:W-:Y:S01]  /*7fc0*/  FMUL.FTZ R9, R2.reuse, R9 ;  /* 0x0000000902097220 */ /* 0x040fe20000410000 */
[C---:B------:R-:W-:Y:S01]  /*7fd0*/  FMUL.FTZ R10, R2.reuse, R10 ;  /* 0x0000000a020a7220 */ /* 0x040fe20000410000 */
[----:B------:R-:W-:-:S03]  /*7fe0*/  FMUL.FTZ R11, R2, R11 ;  /* 0x0000000b020b7220 */ /* 0x000fc60000410000 */
[----:B------:R-:W1:Y:S08]  /*7ff0*/  F2I.S8.NTZ R8, R8 ;  /* 0x0000000800087305 */ /* 0x000e700000202100 */
[----:B------:R-:W3:Y:S01]  /*8000*/  F2I.S8.NTZ R9, R9 ;  /* 0x0000000900097305 */ /* 0x000ee20000202100 */
[----:B-1----:R-:W-:-:S07]  /*8010*/  PRMT R4, R8, 0x8880, RZ ;  /* 0x0000888008047816 */ /* 0x002fce00000000ff */
[----:B------:R-:W1:Y:S01]  /*8020*/  F2I.S8.NTZ R10, R10 ;  /* 0x0000000a000a7305 */ /* 0x000e620000202100 */
[----:B------:R-:W-:Y:S02]  /*8030*/  PRMT R2, R4, 0x7710, RZ ;  /* 0x0000771004027816 */ /* 0x000fe400000000ff */
[----:B---3--:R-:W-:-:S05]  /*8040*/  PRMT R5, R9, 0x8880, RZ ;  /* 0x0000888009057816 */ /* 0x008fca00000000ff */
[----:B------:R-:W3:Y:S01]  /*8050*/  F2I.S8.NTZ R11, R11 ;  /* 0x0000000b000b7305 */ /* 0x000ee20000202100 */
[----:B------:R-:W-:Y:S02]  /*8060*/  LOP3.LUT R2, R2, 0xff, RZ, 0xc0, !PT ;  /* 0x000000ff02027812 */ /* 0x000fe400078ec0ff */
[----:B------:R-:W-:Y:S02]  /*8070*/  PRMT R3, R5, 0x7710, RZ ;  /* 0x0000771005037816 */ /* 0x000fe400000000ff */
[----:B-1----:R-:W-:Y:S02]  /*8080*/  PRMT R0, R10, 0x8880, RZ ;  /* 0x000088800a007816 */ /* 0x002fe400000000ff */
[----:B------:R-:W-:Y:S02]  /*8090*/  PRMT R3, R3, 0x7604, R2 ;  /* 0x0000760403037816 */ /* 0x000fe40000000002 */
[----:B------:R-:W-:Y:S02]  /*80a0*/  PRMT R0, R0, 0x7710, RZ ;  /* 0x0000771000007816 */ /* 0x000fe400000000ff */
[----:B------:R-:W-:-:S02]  /*80b0*/  IADD3 R2, P0, R6, UR4, RZ ;  /* 0x0000000406027c10 */ /* 0x000fc4000ff1e0ff */
[----:B---3--:R-:W-:Y:S02]  /*80c0*/  PRMT R4, R11, 0x8880, RZ ;  /* 0x000088800b047816 */ /* 0x008fe400000000ff */
[----:B------:R-:W-:Y:S02]  /*80d0*/  PRMT R5, R0, 0x7054, R3 ;  /* 0x0000705400057816 */ /* 0x000fe40000000003 */
[----:B------:R-:W-:Y:S02]  /*80e0*/  PRMT R4, R4, 0x7710, RZ ;  /* 0x0000771004047816 */ /* 0x000fe400000000ff */
[----:B------:R-:W-:Y:S02]  /*80f0*/  LEA.HI.X.SX32 R3, R6, UR5, 0x1, P0 ;  /* 0x0000000506037c11 */ /* 0x000fe400080f0eff */
[----:B------:R-:W-:-:S05]  /*8100*/  PRMT R5, R4, 0x654, R5 ;  /* 0x0000065404057816 */ /* 0x000fca0000000005 */
[----:B------:R-:W-:Y:S01]  /*8110*/  STG.E desc[UR36][R2.64], R5 ;  /* 0x0000000502007986 */ /* 0x000fe2000c101924 */
[----:B------:R-:W-:Y:S05]  /*8120*/  EXIT ;  /* 0x000000000000794d */ /* 0x000fea0003800000 */
.L_x_3036:
[----:B------:R-:W-:Y:S01]  /*8130*/  HFMA2.MMA R12, -RZ, RZ, 0, 9.5367431640625e-07 ;  /* 0x00000010ff0c7435 */ /* 0x000fe200000001ff */
[----:B------:R-:W-:Y:S01]  /*8140*/  IMAD.MOV.U32 R11, RZ, RZ, 0x1f ;  /* 0x0000001fff0b7424 */ /* 0x000fe200078e00ff */
[----:B------:R-:W-:-:S09]  /*8150*/  MOV R15, 0xffffffff ;  /* 0xffffffff000f7802 */ /* 0x000fd20000000f00 */
[----:B-1----:R-:W-:Y:S05]  /*8160*/  WARPSYNC.COLLECTIVE R15, `(.L_x_3148) ;  /* 0x000000000f087348 */ /* 0x002fea0003c00000 */
[----:B------:R0:W2:Y:S02]  /*8170*/  SHFL.BFLY P6, R14, R13, R12, R11 ;  /* 0x0c00000c0d0e7389 */ /* 0x0000a400000c000b */
[----:B012---:R-:W-:Y:S01]  /*8180*/  ENDCOLLECTIVE ;  /* 0x000000000000791b */ /* 0x007fe20003800000 */
.L_x_3148:
[----:B------:R-:W-:Y:S01]  /*8190*/  HFMA2.MMA R12, -RZ, RZ, 0, 4.76837158203125e-07 ;  /* 0x00000008ff0c7435 */ /* 0x000fe200000001ff */
[----:B------:R-:W-:-:S04]  /*81a0*/  FADD.FTZ R0, R13, R14 ;  /* 0x0000000e0d007221 */ /* 0x000fc80000010000 */
[----:B------:R-:W-:-:S07]  /*81b0*/  IMAD.MOV.U32 R13, RZ, RZ, R0 ;  /* 0x000000ffff0d7224 */ /* 0x000fce00078e0000 */
[----:B------:R-:W-:Y:S05]  /*81c0*/  WARPSYNC.COLLECTIVE R15, `(.L_x_3149) ;  /* 0x000000000f087348 */ /* 0x000fea0003c00000 */
[----:B------:R0:W1:Y:S02]  /*81d0*/  SHFL.BFLY P6, R14, R13, R12, R11 ;  /* 0x0c00000c0d0e7389 */ /* 0x00006400000c000b */
[----:B01----:R-:W-:Y:S01]  /*81e0*/  ENDCOLLECTIVE ;  /* 0x000000000000791b */ /* 0x003fe20003800000 */
.L_x_3149:
[----:B------:R-:W-:Y:S01]  /*81f0*/  MOV R12, 0x4 ;  /* 0x00000004000c7802 */ /* 0x000fe20000000f00 */
[----:B------:R-:W-:-:S04]  /*8200*/  FADD.FTZ R2, R0, R14 ;  /* 0x0000000e00027221 */ /* 0x000fc80000010000 */
[----:B------:R-:W-:-:S07]  /*8210*/  IMAD.MOV.U32 R13, RZ, RZ, R2 ;  /* 0x000000ffff0d7224 */ /* 0x000fce00078e0002 */
[----:B------:R-:W-:Y:S05]  /*8220*/  WARPSYNC.COLLECTIVE R15, `(.L_x_3150) ;  /* 0x000000000f087348 */ /* 0x000fea0003c00000 */
[----:B------:R0:W1:Y:S02]  /*8230*/  SHFL.BFLY P6, R14, R13, R12, R11 ;  /* 0x0c00000c0d0e7389 */ /* 0x00006400000c000b */
[----:B01----:R-:W-:Y:S01]  /*8240*/  ENDCOLLECTIVE ;  /* 0x000000000000791b */ /* 0x003fe20003800000 */
.L_x_3150:
[----:B------:R-:W-:Y:S01]  /*8250*/  HFMA2.MMA R12, -RZ, RZ, 0, 1.1920928955078125e-07 ;  /* 0x00000002ff0c7435 */ /* 0x000fe200000001ff */
[----:B------:R-:W-:-:S04]  /*8260*/  FADD.FTZ R3, R2, R14 ;  /* 0x0000000e02037221 */ /* 0x000fc80000010000 */
[----:B------:R-:W-:-:S07]  /*8270*/  IMAD.MOV.U32 R13, RZ, RZ, R3 ;  /* 0x000000ffff0d7224 */ /* 0x000fce00078e0003 */
[----:B------:R-:W-:Y:S05]  /*8280*/  WARPSYNC.COLLECTIVE R15, `(.L_x_3151) ;  /* 0x000000000f087348 */ /* 0x000fea0003c00000 */
[----:B------:R0:W1:Y:S02]  /*8290*/  SHFL.BFLY P6, R14, R13, R12, R11 ;  /* 0x0c00000c0d0e7389 */ /* 0x00006400000c000b */
[----:B01----:R-:W-:Y:S01]  /*82a0*/  ENDCOLLECTIVE ;  /* 0x000000000000791b */ /* 0x003fe20003800000 */
.L_x_3151:
[----:B------:R-:W-:Y:S01]  /*82b0*/  MOV R12, 0x1 ;  /* 0x00000001000c7802 */ /* 0x000fe20000000f00 */
[----:B------:R-:W-:-:S04]  /*82c0*/  FADD.FTZ R4, R3, R14 ;  /* 0x0000000e03047221 */ /* 0x000fc80000010000 */
[----:B------:R-:W-:-:S07]  /*82d0*/  IMAD.MOV.U32 R13, RZ, RZ, R4 ;  /* 0x000000ffff0d7224 */ /* 0x000fce00078e0004 */
[----:B------:R-:W-:Y:S05]  /*82e0*/  WARPSYNC.COLLECTIVE R15, `(.L_x_3152) ;  /* 0x000000000f087348 */ /* 0x000fea0003c00000 */
[----:B------:R0:W1:Y:S02]  /*82f0*/  SHFL.BFLY P6, R14, R13, R12, R11 ;  /* 0x0c00000c0d0e7389 */ /* 0x00006400000c000b */
[----:B01----:R-:W-:Y:S01]  /*8300*/  ENDCOLLECTIVE ;  /* 0x000000000000791b */ /* 0x003fe20003800000 */
.L_x_3152:
[----:B------:R-:W-:Y:S05]  /*8310*/  BRA `(.L_x_3153) ;  /* 0xffffff9800487947 */ /* 0x000fea000383ffff */
.L_x_3154:
        /* <DEDUP_REMOVED lines=14> */
.L_x_3340:


//--------------------- .text._ZN4mmha33masked_multihead_attention_kernelIfLi80ELi128ELi2ELi32ELi128ELb0ELb0EEEv26Multihead_attention_paramsIT_XT5_EE --------------------------
	.section	.text._ZN4mmha33masked_multihead_attention_kernelIfLi80ELi128ELi2ELi32ELi128ELb0ELb0EEEv26Multihead_attention_paramsIT_XT5_EE,"ax",@progbits
	.align	128
        .global         _ZN4mmha33masked_multihead_attention_kernelIfLi80ELi128ELi2ELi32ELi128ELb0ELb0EEEv26Multihead_attention_paramsIT_XT5_EE
        .type           _ZN4mmha33masked_multihead_attention_kernelIfLi80ELi128ELi2ELi32ELi128ELb0ELb0EEEv26Multihead_attention_paramsIT_XT5_EE,@function
        .size           _ZN4mmha33masked_multihead_attention_kernelIfLi80ELi128ELi2ELi32ELi128ELb0ELb0EEEv26Multihead_attention_paramsIT_XT5_EE,(.L_x_3341 - _ZN4mmha33masked_multihead_attention_kernelIfLi80ELi128ELi2ELi32ELi128ELb0ELb0EEEv26Multihead_attention_paramsIT_XT5_EE)
        .other          _ZN4mmha33masked_multihead_attention_kernelIfLi80ELi128ELi2ELi32ELi128ELb0ELb0EEEv26Multihead_attention_paramsIT_XT5_EE,@"STO_CUDA_ENTRY STV_DEFAULT"
_ZN4mmha33masked_multihead_attention_kernelIfLi80ELi128ELi2ELi32ELi128ELb0ELb0EEEv26Multihead_attention_paramsIT_XT5_EE:
.text._ZN4mmha33masked_multihead_attention_kernelIfLi80ELi128ELi2ELi32ELi128ELb0ELb0EEEv26Multihead_attention_paramsIT_XT5_EE:
        /* <DEDUP_REMOVED lines=12> */
.L_x_3155:
[----:B------:R-:W0:Y:S08]  /*00c0*/  LDC.64 R4, c[0x0][0x330] ;  /* 0x0000cc00ff047b82 */ /* 0x000e300000000a00 */
[----:B------:R-:W1:Y:S08]  /*00d0*/  LDC R11, c[0x0][0x280] ;  /* 0x0000a000ff0b7b82 */ /* 0x000e700000000800 */
[----:B------:R-:W2:Y:S01]  /*00e0*/  LDC R26, c[0x0][0x284] ;  /* 0x0000a100ff1a7b82 */ /* 0x000ea20000000800 */
[----:B------:R-:W3:Y:S01]  /*00f0*/  S2R R18, SR_TID.X ;  /* 0x0000000000127919 */ /* 0x000ee20000002100 */
[----:B------:R-:W-:Y:S01]  /*0100*/  HFMA2.MMA R16, -RZ, RZ, 0, 0 ;  /* 0x00000000ff107435 */ /* 0x000fe200000001ff */
        /* <DEDUP_REMOVED lines=25> */
[-C--:B------:R-:W-:Y:S01]  /*02a0*/  @!P3 IADD3 R0, R0, -R3.reuse, RZ ;  /* 0x800000030000b210 */ /* 0x080fe20007ffe0ff */
[----:B------:R-:W-:Y:S01]  /*02b0*/  @!P3 VIADD R7, R7, 0x1 ;  /* 0x000000010707b836 */ /* 0x000fe20000000000 */
        /* <DEDUP_REMOVED lines=17> */
[----:B------:R-:W-:Y:S02]  /*03d0*/  IMAD.SHL.U32 R25, R18, 0x4, RZ ;  /* 0x0000000412197824 */ /* 0x000fe400078e00ff */
[----:B----4-:R-:W-:Y:S02]  /*03e0*/  VIADD R6, R0, 0xffffffe ;  /* 0x0ffffffe00067836 */ /* 0x010fe40000000000 */
[----:B------:R-:W0:Y:S01]  /*03f0*/  LDC R0, c[0x0][0x308] ;  /* 0x0000c200ff007b82 */ /* 0x000e220000000800 */
[----:B------:R-:W-:Y:S01]  /*0400*/  IMAD R30, R22, 0x50, RZ ;  /* 0x00000050161e7824 */ /* 0x000fe200078e02ff */
        /* <DEDUP_REMOVED lines=12> */
[----:B------:R-:W-:-:S05]  /*04d0*/  SEL R24, R30, R3, !P2 ;  /* 0x000000031e187207 */ /* 0x000fca0005000000 */
[----:B------:R-:W-:Y:S02]  /*04e0*/  IMAD.IADD R3, R25, 0x1, R24 ;  /* 0x0000000119037824 */ /* 0x000fe400078e0218 */
[----:B--2---:R-:W-:-:S06]  /*04f0*/  @P0 IMAD.IADD R17, R17, 0x1, R10 ;  /* 0x0000000111110824 */ /* 0x004fcc00078e020a */
[----:B------:R-:W0:Y:S02]  /*0500*/  @!P0 LDC R17, c[0x0][0x29c] ;  /* 0x0000a700ff118b82 */ /* 0x000e240000000800 */
[----:B0-----:R-:W-:Y:S02]  /*0510*/  IABS R23, R17 ;  /* 0x0000001100177213 */ /* 0x001fe40000000000 */
[----:B------:R-:W-:-:S03]  /*0520*/  ISETP.GE.AND P1, PT, R17, RZ, PT ;  /* 0x000000ff1100720c */ /* 0x000fc60003f26270 */
[----:B------:R-:W-:-:S05]  /*0530*/  IMAD.HI.U32 R7, R7, R23, RZ ;  /* 0x0000001707077227 */ /* 0x000fca00078e00ff */
[----:B------:R-:W-:-:S05]  /*0540*/  IADD3 R7, -R7, RZ, RZ ;  /* 0x000000ff07077210 */ /* 0x000fca0007ffe1ff */
[----:B------:R-:W-:Y:S01]  /*0550*/  IMAD R23, R12, R7, R23 ;  /* 0x000000070c177224 */ /* 0x000fe200078e0217 */
[----:B------:R-:W-:-:S04]  /*0560*/  @P3 CS2R R6, SRZ ;  /* 0x0000000000063805 */ /* 0x000fc8000001ff00 */
[----:B------:R-:W-:-:S13]  /*0570*/  ISETP.GT.U32.AND P0, PT, R12, R23, PT ;  /* 0x000000170c00720c */ /* 0x000fda0003f04070 */
[----:B------:R-:W-:-:S05]  /*0580*/  @!P0 IMAD.IADD R23, R23, 0x1, -R12 ;  /* 0x0000000117178824 */ /* 0x000fca00078e0a0c */
[----:B------:R-:W-:-:S13]  /*0590*/  ISETP.GT.U32.AND P0, PT, R12, R23, PT ;  /* 0x000000170c00720c */ /* 0x000fda0003f04070 */
[----:B------:R-:W-:Y:S01]  /*05a0*/  @!P0 IMAD.IADD R23, R23, 0x1, -R12 ;  /* 0x0000000117178824 */ /* 0x000fe200078e0a0c */
[----:B------:R-:W-:-:S04]  /*05b0*/  ISETP.NE.AND P0, PT, R26, RZ, PT ;  /* 0x000000ff1a00720c */ /* 0x000fc80003f05270 */
[----:B------:R-:W-:-:S09]  /*05c0*/  @!P1 IADD3 R23, -R23, RZ, RZ ;  /* 0x000000ff17179210 */ /* 0x000fd20007ffe1ff */
        /* <DEDUP_REMOVED lines=26> */
.L_x_3157:
[----:B------:R-:W-:Y:S05]  /*0770*/  BSYNC B0 ;  /* 0x0000000000007941 */ /* 0x000fea0003800000 */
.L_x_3156:
        /* <DEDUP_REMOVED lines=12> */
.L_x_3159:
        /* <DEDUP_REMOVED lines=18> */
.L_x_3160:
[----:B------:R-:W-:Y:S05]  /*0960*/  BSYNC B0 ;  /* 0x0000000000007941 */ /* 0x000fea0003800000 */
.L_x_3158:
        /* <DEDUP_REMOVED lines=81> */
[----:B------:R-:W-:-:S03]  /*0e80*/  LOP3.LUT P0, RZ, R40, 0x3, RZ, 0xc0, !PT ;  /* 0x0000000328ff7812 */ /* 0x000fc6000780c0ff */
[----:B------:R-:W-:-:S04]  /*0e90*/  IMAD.MOV.U32 R29, RZ, RZ, R5 ;  /* 0x000000ffff1d7224 */ /* 0x000fc800078e0005 */
        /* <DEDUP_REMOVED lines=20> */
[----:B-1---5:R-:W-:Y:S05]  /*0fe0*/  CALL.ABS.NOINC R14 ;  /* 0x000000000e007343 */ /* 0x022fea0003c00000 */
.L_x_3163:
        /* <DEDUP_REMOVED lines=8> */
[----:B------:R-:W-:-:S05]  /*1070*/  IMAD R14, R0, 0x4, R3 ;  /* 0x00000004000e7824 */ /* 0x000fca00078e0203 */
[----:B-1----:R-:W-:Y:S01]  /*1080*/  LEA R15, R7, R14, 0x2 ;  /* 0x0000000e070f7211 */ /* 0x002fe200078e10ff */
        /* <DEDUP_REMOVED lines=17> */
[C---:B------:R-:W-:Y:S02]  /*11a0*/  IMAD R29, R7.reuse, 0x4, R21 ;  /* 0x00000004071d7824 */ /* 0x040fe400078e0215 */
[----:B------:R-:W-:Y:S01]  /*11b0*/  IMAD.SHL.U32 R0, R0, 0x2, RZ ;  /* 0x0000000200007824 */ /* 0x000fe200078e00ff */
[----:B------:R-:W-:Y:S01]  /*11c0*/  LEA R20, R7, R40, 0x2 ;  /* 0x0000002807147211 */ /* 0x000fe200078e10ff */
[----:B------:R0:W2:Y:S03]  /*11d0*/  LDS R34, [R21+0x4] ;  /* 0x0000040015227984 */ /* 0x0000a60000000800 */
[----:B------:R-:W-:Y:S01]  /*11e0*/  LOP3.LUT R5, R0, 0xfffffffc, RZ, 0xc0, !PT ;  /* 0xfffffffc00057812 */ /* 0x000fe200078ec0ff */
[----:B------:R0:W3:Y:S03]  /*11f0*/  LDS R33, [R40] ;  /* 0x0000000028217984 */ /* 0x0000e60000000800 */
[----:B------:R-:W-:Y:S01]  /*1200*/  ISETP.GE.AND P0, PT, R5, R7, PT ;  /* 0x000000070500720c */ /* 0x000fe20003f06270 */
        /* <DEDUP_REMOVED lines=8> */
[----:B------:R-:W-:-:S04]  /*1290*/  ULDC UR4, c[0x0][0x29c] ;  /* 0x0000a70000047ab9 */ /* 0x000fc80000000800 */
        /* <DEDUP_REMOVED lines=37> */
.L_x_3167:
[----:B------:R-:W-:Y:S05]  /*14f0*/  BSYNC B1 ;  /* 0x0000000000017941 */ /* 0x000fea0003800000 */
.L_x_3166:
        /* <DEDUP_REMOVED lines=8> */
.L_x_3165:
[----:B------:R-:W-:Y:S05]  /*1580*/  BSYNC B0 ;  /* 0x0000000000007941 */ /* 0x000fea0003800000 */
.L_x_3164:
[----:B------:R-:W-:Y:S06]  /*1590*/  BAR.SYNC.DEFER_BLOCKING 0x0 ;  /* 0x0000000000007b1d */ /* 0x000fec0000010000 */
[----:B0-----:R0:W1:Y:S04]  /*15a0*/  @P6 LDS.128 R32, [R14] ;  /* 0x000000000e206984 */ /* 0x0010680000000c00 */
[----:B------:R0:W2:Y:S01]  /*15b0*/  @P6 LDS.128 R36, [R15] ;  /* 0x000000000f246984 */ /* 0x0000a20000000c00 */
[----:B------:R-:W-:Y:S06]  /*15c0*/  BAR.SYNC.DEFER_BLOCKING 0x0 ;  /* 0x0000000000007b1d */ /* 0x000fec0000010000 */
[----:B------:R-:W-:Y:S05]  /*15d0*/  BRA `(.L_x_3162) ;  /* 0x0000000000b07947 */ /* 0x000fea0003800000 */
.L_x_3161:
        /* <DEDUP_REMOVED lines=43> */
.L_x_3168:
[----:B------:R-:W-:Y:S05]  /*1890*/  BSYNC B0 ;  /* 0x0000000000007941 */ /* 0x000fea0003800000 */
.L_x_3162:
        /* <DEDUP_REMOVED lines=33> */
.L_x_3226:
[----:B01----:R-:W-:-:S07]  /*1ab0*/  FADD.FTZ R5, R5, R14 ;  /* 0x0000000e05057221 */ /* 0x003fce0000010000 */
.L_x_3170:
[----:B------:R-:W-:Y:S05]  /*1ac0*/  BSYNC B0 ;  /* 0x0000000000007941 */ /* 0x000fea0003800000 */
.L_x_3169:
[----:B------:R-:W3:Y:S01]  /*1ad0*/  S2R R11, SR_CgaCtaId ;  /* 0x00000000000b7919 */ /* 0x000ee20000008800 */
[----:B------:R-:W-:Y:S01]  /*1ae0*/  ISETP.NE.AND P0, PT, R18, RZ, PT ;  /* 0x000000ff1200720c */ /* 0x000fe20003f05270 */
[----:B------:R-:W-:Y:S01]  /*1af0*/  IMAD.IADD R7, R17, 0x1, -R26 ;  /* 0x0000000111077824 */ /* 0x000fe200078e0a1a */
[----:B------:R-:W-:-:S04]  /*1b00*/  MOV R9, 0x400 ;  /* 0x0000040000097802 */ /* 0x000fc80000000f00 */
[----:B------:R-:W-:-:S07]  /*1b10*/  IADD3 R0, R9, 0x220, RZ ;  /* 0x0000022009007810 */ /* 0x000fce0007ffe0ff */
        /* <DEDUP_REMOVED lines=18> */
.L_x_3173:
[----:B------:R3:W-:Y:S02]  /*1c40*/  STS [R8], R155 ;  /* 0x0000009b08007388 */ /* 0x0007e40000000800 */
.L_x_3172:
[----:B------:R-:W-:Y:S05]  /*1c50*/  WARPSYNC.ALL ;  /* 0x0000000000007948 */ /* 0x000fea0003800000 */
[----:B------:R-:W-:Y:S01]  /*1c60*/  IADD3 R3, R7, 0xf, RZ ;  /* 0x0000000f07037810 */ /* 0x000fe20007ffe0ff */
[----:B------:R-:W4:Y:S01]  /*1c70*/  LDC.64 R12, c[0x0][0x280] ;  /* 0x0000a000ff0c7b82 */ /* 0x000f220000000a00 */
[----:B------:R-:W-:Y:S01]  /*1c80*/  LEA.HI R7, R18, R18, RZ, 0x1 ;  /* 0x0000001212077211 */ /* 0x000fe200078f08ff */
[----:B------:R-:W-:Y:S01]  /*1c90*/  ULDC UR5, c[0x0][0x2a0] ;  /* 0x0000a80000057ab9 */ /* 0x000fe20000000800 */
[----:B------:R-:W-:Y:S01]  /*1ca0*/  SHF.R.S32.HI R4, RZ, 0x1f, R3 ;  /* 0x0000001fff047819 */ /* 0x000fe20000011403 */
[----:B------:R-:W-:Y:S01]  /*1cb0*/  ULDC.64 UR6, c[0x0][0x2b0] ;  /* 0x0000ac0000067ab9 */ /* 0x000fe20000000a00 */
[----:B------:R-:W-:Y:S01]  /*1cc0*/  LEA.HI.SX32 R154, R7, R26, 0x1f ;  /* 0x0000001a079a7211 */ /* 0x000fe200078ffaff */
        /* <DEDUP_REMOVED lines=19> */
[C---:B------:R-:W-:Y:S01]  /*1e00*/  IMAD.SHL.U32 R10, R6.reuse, 0x2, RZ ;  /* 0x00000002060a7824 */ /* 0x040fe200078e00ff */
[----:B------:R-:W-:Y:S01]  /*1e10*/  LEA R11, R6, R11, 0x3 ;  /* 0x0000000b060b7211 */ /* 0x000fe200078e18ff */
[----:B------:R-:W-:-:S04]  /*1e20*/  HFMA2.MMA R6, -RZ, RZ, 0, 0 ;  /* 0x00000000ff067435 */ /* 0x000fc800000001ff */
        /* <DEDUP_REMOVED lines=14> */
[----:B0-----:R-:W-:-:S03]  /*1f10*/  IMAD.MOV R14, RZ, RZ, -R7 ;  /* 0x000000ffff0e7224 */ /* 0x001fc600078e0a07 */
[----:B------:R4:W0:Y:S01]  /*1f20*/  LDS.64 R68, [R11+0xa0] ;  /* 0x0000a0000b447984 */ /* 0x0008220000000a00 */
[----:B------:R-:W-:-:S03]  /*1f30*/  IMAD R15, R14, R5, RZ ;  /* 0x000000050e0f7224 */ /* 0x000fc600078e02ff */
[----:B------:R4:W0:Y:S01]  /*1f40*/  LDS.64 R66, [R11+0xb0] ;  /* 0x0000b0000b427984 */ /* 0x0008220000000a00 */
[----:B------:R-:W-:-:S03]  /*1f50*/  IMAD.HI.U32 R6, R7, R15, R6 ;  /* 0x0000000f07067227 */ /* 0x000fc600078e0006 */
[----:B------:R4:W0:Y:S01]  /*1f60*/  LDS.64 R64, [R11+0xc0] ;  /* 0x0000c0000b407984 */ /* 0x0008220000000a00 */
[----:B------:R-:W-:-:S03]  /*1f70*/  IMAD R7, R4, R13, R10 ;  /* 0x0000000d04077224 */ /* 0x000fc600078e020a */
[----:B------:R4:W0:Y:S02]  /*1f80*/  LDS.64 R62, [R11+0xd0] ;  /* 0x0000d0000b3e7984 */ /* 0x0008240000000a00 */
[----:B------:R-:W-:Y:S02]  /*1f90*/  SHF.R.S32.HI R25, RZ, 0x1f, R7 ;  /* 0x0000001fff197819 */ /* 0x000fe40000011407 */
        /* <DEDUP_REMOVED lines=18> */
.L_x_3179:
[----:B0-----:R-:W3:Y:S01]  /*20c0*/  LDC R13, c[0x0][0x284] ;  /* 0x0000a100ff0d7b82 */ /* 0x001ee20000000800 */
[----:B----4-:R-:W-:Y:S02]  /*20d0*/  IABS R11, R154 ;  /* 0x0000009a000b7213 */ /* 0x010fe40000000000 */
[C---:B------:R-:W-:Y:S02]  /*20e0*/  ISETP.GE.AND P1, PT, R154.reuse, RZ, PT ;  /* 0x000000ff9a00720c */ /* 0x040fe40003f26270 */
[----:B------:R-:W-:Y:S01]  /*20f0*/  ISETP.GE.AND P3, PT, R154, R17, PT ;  /* 0x000000119a00720c */ /* 0x000fe20003f66270 */
[----:B------:R-:W-:-:S03]  /*2100*/  IMAD.HI.U32 R10, R6, R11, RZ ;  /* 0x0000000b060a7227 */ /* 0x000fc600078e00ff */
[----:B------:R-:W-:Y:S01]  /*2110*/  FSEL R91, R91, RZ, P3 ;  /* 0x000000ff5b5b7208 */ /* 0x000fe20001800000 */
[----:B------:R-:W-:Y:S01]  /*2120*/  IMAD.MOV R10, RZ, RZ, -R10 ;  /* 0x000000ffff0a7224 */ /* 0x000fe200078e0a0a */
[----:B------:R-:W-:Y:S02]  /*2130*/  FSEL R90, R90, RZ, P3 ;  /* 0x000000ff5a5a7208 */ /* 0x000fe40001800000 */
[----:B-1-3--:R-:W-:-:S05]  /*2140*/  IABS R15, R13 ;  /* 0x0000000d000f7213 */ /* 0x00afca0000000000 */
[----:B------:R-:W-:-:S05]  /*2150*/  IMAD R12, R15, R10, R11 ;  /* 0x0000000a0f0c7224 */ /* 0x000fca00078e020b */
[----:B------:R-:W-:-:S13]  /*2160*/  ISETP.GT.U32.AND P0, PT, R5, R12, PT ;  /* 0x0000000c0500720c */ /* 0x000fda0003f04070 */
[----:B------:R-:W-:-:S05]  /*2170*/  @!P0 IMAD.IADD R12, R12, 0x1, -R15 ;  /* 0x000000010c0c8824 */ /* 0x000fca00078e0a0f */
[----:B------:R-:W-:-:S13]  /*2180*/  ISETP.GT.U32.AND P0, PT, R5, R12, PT ;  /* 0x0000000c0500720c */ /* 0x000fda0003f04070 */
[----:B------:R-:W-:Y:S02]  /*2190*/  @!P0 IADD3 R12, R12, -R15, RZ ;  /* 0x8000000f0c0c8210 */ /* 0x000fe40007ffe0ff */
[----:B------:R-:W-:-:S03]  /*21a0*/  ISETP.NE.AND P0, PT, R13, RZ, PT ;  /* 0x000000ff0d00720c */ /* 0x000fc60003f05270 */
[----:B------:R-:W-:-:S10]  /*21b0*/  @!P1 IMAD.MOV R12, RZ, RZ, -R12 ;  /* 0x000000ffff0c9224 */ /* 0x000fd400078e0a0c */
[----:B------:R-:W-:Y:S02]  /*21c0*/  @!P0 LOP3.LUT R12, RZ, R13, RZ, 0x33, !PT ;  /* 0x0000000dff0c8212 */ /* 0x000fe400078e33ff */
[----:B------:R-:W-:Y:S02]  /*21d0*/  ISETP.GE.AND P0, PT, R154, R17, PT ;  /* 0x000000119a00720c */ /* 0x000fe40003f06270 */
[----:B------:R-:W-:Y:S01]  /*21e0*/  LEA R164, R13, R12, 0x2 ;  /* 0x0000000c0da47211 */ /* 0x000fe200078e10ff */
[----:B------:R-:W-:-:S04]  /*21f0*/  IMAD.IADD R10, R12, 0x1, R13 ;  /* 0x000000010c0a7824 */ /* 0x000fc800078e020d */
[C---:B------:R-:W-:Y:S01]  /*2200*/  IMAD.SHL.U32 R160, R10.reuse, 0x4, RZ ;  /* 0x000000040aa07824 */ /* 0x040fe200078e00ff */
[----:B------:R-:W-:-:S04]  /*2210*/  IADD3 R10, R10, R13, RZ ;  /* 0x0000000d0a0a7210 */ /* 0x000fc80007ffe0ff */
[----:B------:R-:W-:Y:S01]  /*2220*/  ISETP.GE.OR P2, PT, R160, R29, P0 ;  /* 0x0000001da000720c */ /* 0x000fe20000746670 */
[C---:B------:R-:W-:Y:S02]  /*2230*/  IMAD.SHL.U32 R158, R10.reuse, 0x4, RZ ;  /* 0x000000040a9e7824 */ /* 0x040fe400078e00ff */
[----:B------:R-:W-:-:S03]  /*2240*/  IMAD.IADD R156, R10, 0x1, R13 ;  /* 0x000000010a9c7824 */ /* 0x000fc600078e020d */
[----:B------:R-:W-:Y:S01]  /*2250*/  ISETP.GE.OR P4, PT, R158, R29, P0 ;  /* 0x0000001d9e00720c */ /* 0x000fe20000786670 */
[----:B------:R-:W-:-:S05]  /*2260*/  IMAD.SHL.U32 R156, R156, 0x4, RZ ;  /* 0x000000049c9c7824 */ /* 0x000fca00078e00ff */
[----:B------:R-:W-:Y:S01]  /*2270*/  ISETP.GE.OR P5, PT, R156, R29, P0 ;  /* 0x0000001d9c00720c */ /* 0x000fe200007a6670 */
[----:B------:R-:W3:Y:S01]  /*2280*/  @!P2 LDC.64 R14, c[0x0][0x248] ;  /* 0x00009200ff0eab82 */ /* 0x000ee20000000a00 */
[----:B------:R-:W-:-:S04]  /*2290*/  @!P2 IADD3 R157, P1, R7, R160, RZ ;  /* 0x000000a0079da210 */ /* 0x000fc80007f3e0ff */
[----:B------:R-:W-:-:S03]  /*22a0*/  @!P2 LEA.HI.X.SX32 R160, R160, R25, 0x1, P1 ;  /* 0x00000019a0a0a211 */ /* 0x000fc600008f0eff */
[----:B------:R-:W4:Y:S01]  /*22b0*/  @!P4 LDC.64 R10, c[0x0][0x248] ;  /* 0x00009200ff0acb82 */ /* 0x000f220000000a00 */
[----:B---3--:R-:W-:-:S04]  /*22c0*/  @!P2 LEA R162, P1, R157, R14, 0x2 ;  /* 0x0000000e9da2a211 */ /* 0x008fc800078210ff */
[----:B------:R-:W-:-:S03]  /*22d0*/  @!P2 LEA.HI.X R163, R157, R15, R160, 0x2, P1 ;  /* 0x0000000f9da3a211 */ /* 0x000fc600008f14a0 */
[----:B------:R-:W3:Y:S01]  /*22e0*/  @!P5 LDC.64 R14, c[0x0][0x248] ;  /* 0x00009200ff0edb82 */ /* 0x000ee20000000a00 */
[----:B------:R-:W-:Y:S01]  /*22f0*/  @!P4 IADD3 R157, P1, R7, R158, RZ ;  /* 0x0000009e079dc210 */ /* 0x000fe20007f3e0ff */
[----:B------:R2:W2:Y:S03]  /*2300*/  @!P2 LDG.E.64 R90, desc[UR36][R162.64] ;  /* 0x00000024a25aa981 */ /* 0x0004a6000c1e1b00 */
[----:B------:R-:W-:Y:S02]  /*2310*/  @!P4 LEA.HI.X.SX32 R158, R158, R25, 0x1, P1 ;  /* 0x000000199e9ec211 */ /* 0x000fe400008f0eff */
[----:B----4-:R-:W-:-:S04]  /*2320*/  @!P4 LEA R160, P1, R157, R10, 0x2 ;  /* 0x0000000a9da0c211 */ /* 0x010fc800078210ff */
[----:B------:R-:W-:Y:S02]  /*2330*/  @!P4 LEA.HI.X R161, R157, R11, R158, 0x2, P1 ;  /* 0x0000000b9da1c211 */ /* 0x000fe400008f149e */
[----:B------:R-:W-:-:S04]  /*2340*/  @!P5 IADD3 R10, P1, R7, R156, RZ ;  /* 0x0000009c070ad210 */ /* 0x000fc80007f3e0ff */
[----:B------:R-:W-:Y:S02]  /*2350*/  @!P5 LEA.HI.X.SX32 R156, R156, R25, 0x1, P1 ;  /* 0x000000199c9cd211 */ /* 0x000fe400008f0eff */
[----:B---3--:R-:W-:-:S04]  /*2360*/  @!P5 LEA R158, P1, R10, R14, 0x2 ;  /* 0x0000000e0a9ed211 */ /* 0x008fc800078210ff */
[----:B------:R-:W-:Y:S01]  /*2370*/  @!P5 LEA.HI.X R159, R10, R15, R156, 0x2, P1 ;  /* 0x0000000f0a9fd211 */ /* 0x000fe200008f149c */
[----:B------:R-:W-:-:S05]  /*2380*/  IMAD.SHL.U32 R156, R164, 0x4, RZ ;  /* 0x00000004a49c7824 */ /* 0x000fca00078e00ff */
[----:B------:R-:W-:-:S13]  /*2390*/  ISETP.GE.OR P1, PT, R156, R29, P0 ;  /* 0x0000001d9c00720c */ /* 0x000fda0000726670 */
[----:B------:R-:W3:Y:S01]  /*23a0*/  @!P1 LDC.64 R10, c[0x0][0x248] ;  /* 0x00009200ff0a9b82 */ /* 0x000ee20000000a00 */
[----:B------:R-:W-:Y:S01]  /*23b0*/  @!P1 IADD3 R14, P2, R7, R156, RZ ;  /* 0x0000009c070e9210 */ /* 0x000fe20007f5e0ff */
[----:B------:R-:W-:-:S03]  /*23c0*/  IMAD.IADD R164, R164, 0x1, R13 ;  /* 0x00000001a4a47824 */ /* 0x000fc600078e020d */
[----:B------:R-:W-:Y:S02]  /*23d0*/  @!P1 LEA.HI.X.SX32 R15, R156, R25, 0x1, P2 ;  /* 0x000000199c0f9211 */ /* 0x000fe400010f0eff */
[----:B---3--:R-:W-:-:S04]  /*23e0*/  @!P1 LEA R156, P2, R14, R10, 0x2 ;  /* 0x0000000a0e9c9211 */ /* 0x008fc800078410ff */
[----:B------:R-:W-:Y:S01]  /*23f0*/  @!P1 LEA.HI.X R157, R14, R11, R15, 0x2, P2 ;  /* 0x0000000b0e9d9211 */ /* 0x000fe200010f140f */
[----:B------:R-:W-:-:S05]  /*2400*/  IMAD.SHL.U32 R14, R164, 0x4, RZ ;  /* 0x00000004a40e7824 */ /* 0x000fca00078e00ff */
[----:B------:R-:W-:Y:S02]  /*2410*/  ISETP.GE.OR P2, PT, R14, R29, P0 ;  /* 0x0000001d0e00720c */ /* 0x000fe40000746670 */
[----:B--2---:R-:W-:Y:S02]  /*2420*/  IADD3 R162, R164, R13, RZ ;  /* 0x0000000da4a27210 */ /* 0x004fe40007ffe0ff */
[----:B------:R-:W-:-:S09]  /*2430*/  FSEL R93, R93, RZ, P3 ;  /* 0x000000ff5d5d7208 */ /* 0x000fd20001800000 */
[----:B------:R-:W2:Y:S01]  /*2440*/  @!P2 LDC.64 R10, c[0x0][0x248] ;  /* 0x00009200ff0aab82 */ /* 0x000ea20000000a00 */
[----:B------:R-:W-:Y:S01]  /*2450*/  FSEL R92, R92, RZ, P3 ;  /* 0x000000ff5c5c7208 */ /* 0x000fe20001800000 */
[----:B------:R-:W-:Y:S01]  /*2460*/  IMAD.SHL.U32 R162, R162, 0x4, RZ ;  /* 0x00000004a2a27824 */ /* 0x000fe200078e00ff */
[----:B------:R-:W-:-:S04]  /*2470*/  @!P2 IADD3 R15, P6, R7, R14, RZ ;  /* 0x0000000e070fa210 */ /* 0x000fc80007fde0ff */
[----:B------:R3:W4:Y:S01]  /*2480*/  @!P4 LDG.E.64 R92, desc[UR36][R160.64] ;  /* 0x00000024a05cc981 */ /* 0x000722000c1e1b00 */
[----:B------:R-:W-:Y:S02]  /*2490*/  ISETP.GE.OR P4, PT, R162, R29, P0 ;  /* 0x0000001da200720c */ /* 0x000fe40000786670 */
[----:B------:R-:W-:Y:S02]  /*24a0*/  @!P2 LEA.HI.X.SX32 R164, R14, R25, 0x1, P6 ;  /* 0x000000190ea4a211 */ /* 0x000fe400030f0eff */
[----:B--2---:R-:W-:-:S04]  /*24b0*/  @!P2 LEA R14, P6, R15, R10, 0x2 ;  /* 0x0000000a0f0ea211 */ /* 0x004fc800078c10ff */
[----:B------:R-:W-:-:S05]  /*24c0*/  @!P2 LEA.HI.X R15, R15, R11, R164, 0x2, P6 ;  /* 0x0000000b0f0fa211 */ /* 0x000fca00030f14a4 */
[----:B------:R-:W2:Y:S01]  /*24d0*/  @!P4 LDC.64 R10, c[0x0][0x248] ;  /* 0x00009200ff0acb82 */ /* 0x000ea20000000a00 */
[----:B------:R-:W-:Y:S02]  /*24e0*/  FSEL R95, R95, RZ, P3 ;  /* 0x000000ff5f5f7208 */ /* 0x000fe40001800000 */
[----:B------:R-:W-:-:S06]  /*24f0*/  FSEL R94, R94, RZ, P3 ;  /* 0x000000ff5e5e7208 */ /* 0x000fcc0001800000 */
[----:B------:R1:W4:Y:S01]  /*2500*/  @!P5 LDG.E.64 R94, desc[UR36][R158.64] ;  /* 0x000000249e5ed981 */ /* 0x000322000c1e1b00 */
[----:B---3--:R-:W-:Y:S01]  /*2510*/  @!P4 IADD3 R161, P5, R7, R162, RZ ;  /* 0x000000a207a1c210 */ /* 0x008fe20007fbe0ff */
[----:B------:R-:W-:-:S03]  /*2520*/  IMAD R164, R13, 0x7, R12 ;  /* 0x000000070da47824 */ /* 0x000fc600078e020c */
[----:B------:R-:W-:Y:S02]  /*2530*/  @!P4 LEA.HI.X.SX32 R162, R162, R25, 0x1, P5 ;  /* 0x00000019a2a2c211 */ /* 0x000fe400028f0eff */
[----:B--2---:R-:W-:-:S04]  /*2540*/  @!P4 LEA R160, P5, R161, R10, 0x2 ;  /* 0x0000000aa1a0c211 */ /* 0x004fc800078a10ff */
[----:B------:R-:W-:Y:S01]  /*2550*/  @!P4 LEA.HI.X R161, R161, R11, R162, 0x2, P5 ;  /* 0x0000000ba1a1c211 */ /* 0x000fe200028f14a2 */
[----:B------:R-:W-:-:S05]  /*2560*/  IMAD.SHL.U32 R162, R164, 0x4, RZ ;  /* 0x00000004a4a27824 */ /* 0x000fca00078e00ff */
[----:B------:R-:W-:-:S13]  /*2570*/  ISETP.GE.OR P5, PT, R162, R29, P0 ;  /* 0x0000001da200720c */ /* 0x000fda00007a6670 */
[----:B------:R-:W2:Y:S01]  /*2580*/  @!P5 LDC.64 R10, c[0x0][0x248] ;  /* 0x00009200ff0adb82 */ /* 0x000ea20000000a00 */
[----:B------:R-:W-:Y:S02]  /*2590*/  FSEL R97, R97, RZ, P3 ;  /* 0x000000ff61617208 */ /* 0x000fe40001800000 */
[----:B------:R-:W-:-:S06]  /*25a0*/  FSEL R96, R96, RZ, P3 ;  /* 0x000000ff60607208 */ /* 0x000fcc0001800000 */
[----:B------:R3:W4:Y:S01]  /*25b0*/  @!P1 LDG.E.64 R96, desc[UR36][R156.64] ;  /* 0x000000249c609981 */ /* 0x000722000c1e1b00 */
[----:B-1----:R-:W-:-:S04]  /*25c0*/  @!P5 IADD3 R159, P1, R7, R162, RZ ;  /* 0x000000a2079fd210 */ /* 0x002fc80007f3e0ff */
[----:B------:R-:W-:Y:S02]  /*25d0*/  @!P5 LEA.HI.X.SX32 R162, R162, R25, 0x1, P1 ;  /* 0x00000019a2a2d211 */ /* 0x000fe400008f0eff */
[----:B--2---:R-:W-:-:S04]  /*25e0*/  @!P5 LEA R158, P1, R159, R10, 0x2 ;  /* 0x0000000a9f9ed211 */ /* 0x004fc800078210ff */
[----:B------:R-:W-:Y:S01]  /*25f0*/  @!P5 LEA.HI.X R159, R159, R11, R162, 0x2, P1 ;  /* 0x0000000b9f9fd211 */ /* 0x000fe200008f14a2 */
[----:B------:R-:W-:-:S05]  /*2600*/  IMAD.IADD R162, R164, 0x1, R13 ;  /* 0x00000001a4a27824 */ /* 0x000fca00078e020d */
[----:B------:R-:W-:-:S04]  /*2610*/  SHF.L.U32 R164, R162, 0x2, RZ ;  /* 0x00000002a2a47819 */ /* 0x000fc800000006ff */
[----:B------:R-:W-:Y:S01]  /*2620*/  ISETP.GE.OR P1, PT, R164, R29, P0 ;  /* 0x0000001da400720c */ /* 0x000fe20000726670 */
[----:B------:R-:W-:Y:S01]  /*2630*/  IMAD.IADD R162, R162, 0x1, R13 ;  /* 0x00000001a2a27824 */ /* 0x000fe200078e020d */
[----:B------:R-:W-:Y:S02]  /*2640*/  FSEL R99, R99, RZ, P3 ;  /* 0x000000ff63637208 */ /* 0x000fe40001800000 */
[----:B------:R-:W-:-:S09]  /*2650*/  FSEL R98, R98, RZ, P3 ;  /* 0x000000ff62627208 */ /* 0x000fd20001800000 */
[----:B------:R-:W1:Y:S01]  /*2660*/  @!P1 LDC.64 R10, c[0x0][0x248] ;  /* 0x00009200ff0a9b82 */ /* 0x000e620000000a00 */
[----:B------:R-:W-:Y:S01]  /*2670*/  IMAD.SHL.U32 R162, R162, 0x4, RZ ;  /* 0x00000004a2a27824 */ /* 0x000fe200078e00ff */
[----:B------:R2:W4:Y:S01]  /*2680*/  @!P2 LDG.E.64 R98, desc[UR36][R14.64] ;  /* 0x000000240e62a981 */ /* 0x000522000c1e1b00 */
[----:B---3--:R-:W-:-:S03]  /*2690*/  @!P1 IADD3 R157, P6, R7, R164, RZ ;  /* 0x000000a4079d9210 */ /* 0x008fc60007fde0ff */
[----:B------:R-:W-:Y:S02]  /*26a0*/  ISETP.GE.OR P2, PT, R162, R29, P0 ;  /* 0x0000001da200720c */ /* 0x000fe40000746670 */
[----:B------:R-:W-:Y:S02]  /*26b0*/  @!P1 LEA.HI.X.SX32 R164, R164, R25, 0x1, P6 ;  /* 0x00000019a4a49211 */ /* 0x000fe400030f0eff */
[----:B-1----:R-:W-:-:S04]  /*26c0*/  @!P1 LEA R156, P6, R157, R10, 0x2 ;  /* 0x0000000a9d9c9211 */ /* 0x002fc800078c10ff */
[----:B------:R-:W-:-:S05]  /*26d0*/  @!P1 LEA.HI.X R157, R157, R11, R164, 0x2, P6 ;  /* 0x0000000b9d9d9211 */ /* 0x000fca00030f14a4 */
[----:B------:R-:W1:Y:S01]  /*26e0*/  @!P2 LDC.64 R10, c[0x0][0x248] ;  /* 0x00009200ff0aab82 */ /* 0x000e620000000a00 */
[----:B------:R-:W-:Y:S02]  /*26f0*/  FSEL R101, R101, RZ, P3 ;  /* 0x000000ff65657208 */ /* 0x000fe40001800000 */
[----:B------:R-:W-:-:S06]  /*2700*/  FSEL R100, R100, RZ, P3 ;  /* 0x000000ff64647208 */ /* 0x000fcc0001800000 */
[----:B------:R3:W4:Y:S01]  /*2710*/  @!P4 LDG.E.64 R100, desc[UR36][R160.64] ;  /* 0x00000024a064c981 */ /* 0x000722000c1e1b00 */
[----:B--2---:R-:W-:Y:S01]  /*2720*/  @!P2 IADD3 R15, P4, R7, R162, RZ ;  /* 0x000000a2070fa210 */ /* 0x004fe20007f9e0ff */
[----:B------:R-:W-:-:S03]  /*2730*/  IMAD R164, R13, 0xa, R12 ;  /* 0x0000000a0da47824 */ /* 0x000fc600078e020c */
[----:B------:R-:W-:Y:S02]  /*2740*/  @!P2 LEA.HI.X.SX32 R162, R162, R25, 0x1, P4 ;  /* 0x00000019a2a2a211 */ /* 0x000fe400020f0eff */
[----:B-1----:R-:W-:-:S04]  /*2750*/  @!P2 LEA R14, P4, R15, R10, 0x2 ;  /* 0x0000000a0f0ea211 */ /* 0x002fc800078810ff */
[----:B------:R-:W-:Y:S01]  /*2760*/  @!P2 LEA.HI.X R15, R15, R11, R162, 0x2, P4 ;  /* 0x0000000b0f0fa211 */ /* 0x000fe200020f14a2 */
[----:B------:R-:W-:-:S05]  /*2770*/  IMAD.SHL.U32 R162, R164, 0x4, RZ ;  /* 0x00000004a4a27824 */ /* 0x000fca00078e00ff */
[----:B------:R-:W-:-:S13]  /*2780*/  ISETP.GE.OR P4, PT, R162, R29, P0 ;  /* 0x0000001da200720c */ /* 0x000fda0000786670 */
[----:B------:R-:W1:Y:S01]  /*2790*/  @!P4 LDC.64 R10, c[0x0][0x248] ;  /* 0x00009200ff0acb82 */ /* 0x000e620000000a00 */
[----:B------:R-:W-:Y:S02]  /*27a0*/  FSEL R103, R103, RZ, P3 ;  /* 0x000000ff67677208 */ /* 0x000fe40001800000 */
[----:B------:R-:W-:-:S06]  /*27b0*/  FSEL R102, R102, RZ, P3 ;  /* 0x000000ff66667208 */ /* 0x000fcc0001800000 */
[----:B------:R2:W4:Y:S01]  /*27c0*/  @!P5 LDG.E.64 R102, desc[UR36][R158.64] ;  /* 0x000000249e66d981 */ /* 0x000522000c1e1b00 */
[----:B---3--:R-:W-:-:S04]  /*27d0*/  @!P4 IADD3 R161, P5, R7, R162, RZ ;  /* 0x000000a207a1c210 */ /* 0x008fc80007fbe0ff */
[----:B------:R-:W-:Y:S02]  /*27e0*/  @!P4 LEA.HI.X.SX32 R162, R162, R25, 0x1, P5 ;  /* 0x00000019a2a2c211 */ /* 0x000fe400028f0eff */
[----:B-1----:R-:W-:-:S04]  /*27f0*/  @!P4 LEA R160, P5, R161, R10, 0x2 ;  /* 0x0000000aa1a0c211 */ /* 0x002fc800078a10ff */
[----:B------:R-:W-:Y:S02]  /*2800*/  @!P4 LEA.HI.X R161, R161, R11, R162, 0x2, P5 ;  /* 0x0000000ba1a1c211 */ /* 0x000fe400028f14a2 */
[----:B------:R-:W-:-:S05]  /*2810*/  IADD3 R162, R164, R13, RZ ;  /* 0x0000000da4a27210 */ /* 0x000fca0007ffe0ff */
[----:B------:R-:W-:-:S05]  /*2820*/  IMAD.SHL.U32 R164, R162, 0x4, RZ ;  /* 0x00000004a2a47824 */ /* 0x000fca00078e00ff */
[----:B------:R-:W-:Y:S01]  /*2830*/  ISETP.GE.OR P5, PT, R164, R29, P0 ;  /* 0x0000001da400720c */ /* 0x000fe200007a6670 */
[----:B------:R-:W-:Y:S01]  /*2840*/  IMAD.IADD R162, R162, 0x1, R13 ;  /* 0x00000001a2a27824 */ /* 0x000fe200078e020d */
[----:B------:R-:W-:Y:S02]  /*2850*/  FSEL R105, R105, RZ, P3 ;  /* 0x000000ff69697208 */ /* 0x000fe40001800000 */
[----:B------:R-:W-:-:S09]  /*2860*/  FSEL R104, R104, RZ, P3 ;  /* 0x000000ff68687208 */ /* 0x000fd20001800000 */
[----:B------:R-:W1:Y:S01]  /*2870*/  @!P5 LDC.64 R10, c[0x0][0x248] ;  /* 0x00009200ff0adb82 */ /* 0x000e620000000a00 */
[----:B------:R-:W-:Y:S01]  /*2880*/  IMAD.SHL.U32 R162, R162, 0x4, RZ ;  /* 0x00000004a2a27824 */ /* 0x000fe200078e00ff */
[----:B------:R3:W4:Y:S01]  /*2890*/  @!P1 LDG.E.64 R104, desc[UR36][R156.64] ;  /* 0x000000249c689981 */ /* 0x000722000c1e1b00 */
[----:B--2---:R-:W-:-:S03]  /*28a0*/  @!P5 IADD3 R159, P6, R7, R164, RZ ;  /* 0x000000a4079fd210 */ /* 0x004fc60007fde0ff */
        /* <DEDUP_REMOVED lines=8> */
[----:B---3--:R-:W-:Y:S01]  /*2930*/  @!P1 IADD3 R157, P2, R7, R162, RZ ;  /* 0x000000a2079d9210 */ /* 0x008fe20007f5e0ff */
[----:B------:R-:W-:-:S03]  /*2940*/  IMAD R164, R13, 0xd, R12 ;  /* 0x0000000d0da47824 */ /* 0x000fc600078e020c */
[----:B------:R-:W-:Y:S02]  /*2950*/  @!P1 LEA.HI.X.SX32 R162, R162, R25, 0x1, P2 ;  /* 0x00000019a2a29211 */ /* 0x000fe400010f0eff */
[----:B-1----:R-:W-:-:S04]  /*2960*/  @!P1 LEA R156, P2, R157, R10, 0x2 ;  /* 0x0000000a9d9c9211 */ /* 0x002fc800078410ff */
[----:B------:R-:W-:Y:S02]  /*2970*/  @!P1 LEA.HI.X R157, R157, R11, R162, 0x2, P2 ;  /* 0x0000000b9d9d9211 */ /* 0x000fe400010f14a2 */
[----:B------:R-:W-:-:S04]  /*2980*/  SHF.L.U32 R162, R164, 0x2, RZ ;  /* 0x00000002a4a27819 */ /* 0x000fc800000006ff */
[----:B------:R-:W-:-:S13]  /*2990*/  ISETP.GE.OR P2, PT, R162, R29, P0 ;  /* 0x0000001da200720c */ /* 0x000fda0000746670 */
[----:B------:R-:W1:Y:S01]  /*29a0*/  @!P2 LDC.64 R10, c[0x0][0x248] ;  /* 0x00009200ff0aab82 */ /* 0x000e620000000a00 */
[----:B------:R-:W-:Y:S02]  /*29b0*/  FSEL R109, R109, RZ, P3 ;  /* 0x000000ff6d6d7208 */ /* 0x000fe40001800000 */
[----:B------:R-:W-:-:S06]  /*29c0*/  FSEL R108, R108, RZ, P3 ;  /* 0x000000ff6c6c7208 */ /* 0x000fcc0001800000 */
[----:B------:R3:W0:Y:S01]  /*29d0*/  @!P4 LDG.E.64 R108, desc[UR36][R160.64] ;  /* 0x00000024a06cc981 */ /* 0x000622000c1e1b00 */
[----:B--2---:R-:W-:-:S04]  /*29e0*/  @!P2 IADD3 R15, P4, R7, R162, RZ ;  /* 0x000000a2070fa210 */ /* 0x004fc80007f9e0ff */
[----:B------:R-:W-:Y:S02]  /*29f0*/  @!P2 LEA.HI.X.SX32 R162, R162, R25, 0x1, P4 ;  /* 0x00000019a2a2a211 */ /* 0x000fe400020f0eff */
[----:B-1----:R-:W-:-:S04]  /*2a00*/  @!P2 LEA R14, P4, R15, R10, 0x2 ;  /* 0x0000000a0f0ea211 */ /* 0x002fc800078810ff */
[----:B------:R-:W-:Y:S01]  /*2a10*/  @!P2 LEA.HI.X R15, R15, R11, R162, 0x2, P4 ;  /* 0x0000000b0f0fa211 */ /* 0x000fe200020f14a2 */
[----:B------:R-:W-:-:S04]  /*2a20*/  IMAD.IADD R162, R164, 0x1, R13 ;  /* 0x00000001a4a27824 */ /* 0x000fc800078e020d */
[----:B------:R-:W-:-:S05]  /*2a30*/  IMAD.SHL.U32 R164, R162, 0x4, RZ ;  /* 0x00000004a2a47824 */ /* 0x000fca00078e00ff */
[----:B------:R-:W-:Y:S01]  /*2a40*/  ISETP.GE.OR P4, PT, R164, R29, P0 ;  /* 0x0000001da400720c */ /* 0x000fe20000786670 */
[----:B------:R-:W-:Y:S01]  /*2a50*/  IMAD.IADD R162, R162, 0x1, R13 ;  /* 0x00000001a2a27824 */ /* 0x000fe200078e020d */
[----:B------:R-:W-:Y:S02]  /*2a60*/  FSEL R111, R111, RZ, P3 ;  /* 0x000000ff6f6f7208 */ /* 0x000fe40001800000 */
[----:B------:R-:W-:-:S09]  /*2a70*/  FSEL R110, R110, RZ, P3 ;  /* 0x000000ff6e6e7208 */ /* 0x000fd20001800000 */
[----:B------:R-:W1:Y:S01]  /*2a80*/  @!P4 LDC.64 R10, c[0x0][0x248] ;  /* 0x00009200ff0acb82 */ /* 0x000e620000000a00 */
[----:B------:R-:W-:Y:S01]  /*2a90*/  SHF.L.U32 R162, R162, 0x2, RZ ;  /* 0x00000002a2a27819 */ /* 0x000fe200000006ff */
[----:B------:R2:W4:Y:S03]  /*2aa0*/  @!P5 LDG.E.64 R110, desc[UR36][R158.64] ;  /* 0x000000249e6ed981 */ /* 0x000526000c1e1b00 */
[----:B------:R-:W-:Y:S02]  /*2ab0*/  ISETP.GE.OR P5, PT, R162, R29, P0 ;  /* 0x0000001da200720c */ /* 0x000fe400007a6670 */
[----:B---3--:R-:W-:-:S04]  /*2ac0*/  @!P4 IADD3 R161, P6, R7, R164, RZ ;  /* 0x000000a407a1c210 */ /* 0x008fc80007fde0ff */
[----:B------:R-:W-:Y:S02]  /*2ad0*/  @!P4 LEA.HI.X.SX32 R164, R164, R25, 0x1, P6 ;  /* 0x00000019a4a4c211 */ /* 0x000fe400030f0eff */
[----:B-1----:R-:W-:-:S04]  /*2ae0*/  @!P4 LEA R160, P6, R161, R10, 0x2 ;  /* 0x0000000aa1a0c211 */ /* 0x002fc800078c10ff */
[----:B------:R-:W-:Y:S02]  /*2af0*/  @!P4 LEA.HI.X R161, R161, R11, R164, 0x2, P6 ;  /* 0x0000000ba1a1c211 */ /* 0x000fe400030f14a4 */
        /* <DEDUP_REMOVED lines=48> */
[----:B--2---:R-:W-:-:S04]  /*2e00*/  @!P5 IADD3 R159, P1, R7, R162, RZ ;  /* 0x000000a2079fd210 */ /* 0x004fc80007f3e0ff */
        /* <DEDUP_REMOVED lines=46> */
[----:B--2---:R-:W-:-:S04]  /*30f0*/  @!P5 IADD3 R159, P6, R7, R164, RZ ;  /* 0x000000a4079fd210 */ /* 0x004fc80007fde0ff */
[----:B------:R-:W-:Y:S02]  /*3100*/  @!P5 LEA.HI.X.SX32 R164, R164, R25, 0x1, P6 ;  /* 0x00000019a4a4d211 */ /* 0x000fe400030f0eff */
[----:B-1----:R-:W-:-:S04]  /*3110*/  @!P5 LEA R158, P6, R159, R10, 0x2 ;  /* 0x0000000a9f9ed211 */ /* 0x002fc800078c10ff */
[----:B------:R-:W-:Y:S02]  /*3120*/  @!P5 LEA.HI.X R159, R159, R11, R164, 0x2, P6 ;  /* 0x0000000b9f9fd211 */ /* 0x000fe400030f14a4 */
        /* <DEDUP_REMOVED lines=18> */
[----:B------:R-:W-:Y:S01]  /*3250*/  @!P2 LEA.HI.X R15, R15, R11, R162, 0x2, P4 ;  /* 0x0000000b0f0fa211 */ /* 0x000fe200020f14a2 */
[----:B------:R-:W-:-:S04]  /*3260*/  IMAD.IADD R162, R164, 0x1, R13 ;  /* 0x00000001a4a27824 */ /* 0x000fc800078e020d */
[----:B------:R-:W-:-:S05]  /*3270*/  IMAD.SHL.U32 R164, R162, 0x4, RZ ;  /* 0x00000004a2a47824 */ /* 0x000fca00078e00ff */
[----:B------:R-:W-:Y:S02]  /*3280*/  ISETP.GE.OR P4, PT, R164, R29, P0 ;  /* 0x0000001da400720c */ /* 0x000fe40000786670 */
[----:B------:R-:W-:Y:S02]  /*3290*/  IADD3 R162, R162, R13, RZ ;  /* 0x0000000da2a27210 */ /* 0x000fe40007ffe0ff */
[----:B------:R-:W-:-:S09]  /*32a0*/  FSEL R135, R135, RZ, P3 ;  /* 0x000000ff87877208 */ /* 0x000fd20001800000 */
[----:B------:R-:W1:Y:S01]  /*32b0*/  @!P4 LDC.64 R10, c[0x0][0x248] ;  /* 0x00009200ff0acb82 */ /* 0x000e620000000a00 */
[----:B------:R-:W-:Y:S01]  /*32c0*/  FSEL R134, R134, RZ, P3 ;  /* 0x000000ff86867208 */ /* 0x000fe20001800000 */
[----:B------:R-:W-:Y:S01]  /*32d0*/  IMAD.SHL.U32 R162, R162, 0x4, RZ ;  /* 0x00000004a2a27824 */ /* 0x000fe200078e00ff */
[----:B---3--:R-:W-:-:S04]  /*32e0*/  @!P4 IADD3 R161, P6, R7, R164, RZ ;  /* 0x000000a407a1c210 */ /* 0x008fc80007fde0ff */
[----:B------:R2:W3:Y:S01]  /*32f0*/  @!P5 LDG.E.64 R134, desc[UR36][R158.64] ;  /* 0x000000249e86d981 */ /* 0x0004e2000c1e1b00 */
[----:B------:R-:W-:Y:S02]  /*3300*/  ISETP.GE.OR P5, PT, R162, R29, P0 ;  /* 0x0000001da200720c */ /* 0x000fe400007a6670 */
[----:B------:R-:W-:Y:S02]  /*3310*/  @!P4 LEA.HI.X.SX32 R164, R164, R25, 0x1, P6 ;  /* 0x00000019a4a4c211 */ /* 0x000fe400030f0eff */
[----:B-1----:R-:W-:-:S04]  /*3320*/  @!P4 LEA R160, P6, R161, R10, 0x2 ;  /* 0x0000000aa1a0c211 */ /* 0x002fc800078c10ff */
[----:B------:R-:W-:-:S05]  /*3330*/  @!P4 LEA.HI.X R161, R161, R11, R164, 0x2, P6 ;  /* 0x0000000ba1a1c211 */ /* 0x000fca00030f14a4 */
[----:B------:R-:W1:Y:S01]  /*3340*/  @!P5 LDC.64 R10, c[0x0][0x248] ;  /* 0x00009200ff0adb82 */ /* 0x000e620000000a00 */
[----:B------:R-:W-:Y:S02]  /*3350*/  FSEL R137, R137, RZ, P3 ;  /* 0x000000ff89897208 */ /* 0x000fe40001800000 */
[----:B------:R-:W-:-:S06]  /*3360*/  FSEL R136, R136, RZ, P3 ;  /* 0x000000ff88887208 */ /* 0x000fcc0001800000 */
[----:B------:R0:W3:Y:S01]  /*3370*/  @!P1 LDG.E.64 R136, desc[UR36][R156.64] ;  /* 0x000000249c889981 */ /* 0x0000e2000c1e1b00 */
        /* <DEDUP_REMOVED lines=10> */
[----:B------:R2:W3:Y:S01]  /*3420*/  @!P2 LDG.E.64 R138, desc[UR36][R14.64] ;  /* 0x000000240e8aa981 */ /* 0x0004e2000c1e1b00 */
[----:B0-----:R-:W-:Y:S01]  /*3430*/  @!P1 IADD3 R157, P2, R7, R162, RZ ;  /* 0x000000a2079d9210 */ /* 0x001fe20007f5e0ff */
[----:B------:R-:W-:-:S03]  /*3440*/  IMAD.IADD R164, R164, 0x1, R13 ;  /* 0x00000001a4a47824 */ /* 0x000fc600078e020d */
[----:B------:R-:W-:Y:S02]  /*3450*/  @!P1 LEA.HI.X.SX32 R162, R162, R25, 0x1, P2 ;  /* 0x00000019a2a29211 */ /* 0x000fe400010f0eff */
[----:B-1----:R-:W-:-:S04]  /*3460*/  @!P1 LEA R156, P2, R157, R10, 0x2 ;  /* 0x0000000a9d9c9211 */ /* 0x002fc800078410ff */
[----:B------:R-:W-:Y:S02]  /*3470*/  @!P1 LEA.HI.X R157, R157, R11, R162, 0x2, P2 ;  /* 0x0000000b9d9d9211 */ /* 0x000fe400010f14a2 */
[----:B------:R-:W-:-:S04]  /*3480*/  SHF.L.U32 R162, R164, 0x2, RZ ;  /* 0x00000002a4a27819 */ /* 0x000fc800000006ff */
[----:B------:R-:W-:Y:S01]  /*3490*/  ISETP.GE.OR P2, PT, R162, R29, P0 ;  /* 0x0000001da200720c */ /* 0x000fe20000746670 */
[----:B------:R-:W-:Y:S01]  /*34a0*/  IMAD.IADD R163, R164, 0x1, R13 ;  /* 0x00000001a4a37824 */ /* 0x000fe200078e020d */
[----:B------:R-:W-:Y:S02]  /*34b0*/  FSEL R141, R141, RZ, P3 ;  /* 0x000000ff8d8d7208 */ /* 0x000fe40001800000 */
[----:B------:R-:W-:-:S09]  /*34c0*/  FSEL R140, R140, RZ, P3 ;  /* 0x000000ff8c8c7208 */ /* 0x000fd20001800000 */
[----:B------:R-:W0:Y:S01]  /*34d0*/  @!P2 LDC.64 R10, c[0x0][0x248] ;  /* 0x00009200ff0aab82 */ /* 0x000e220000000a00 */
[----:B------:R-:W-:Y:S01]  /*34e0*/  IMAD.SHL.U32 R163, R163, 0x4, RZ ;  /* 0x00000004a3a37824 */ /* 0x000fe200078e00ff */
[----:B------:R1:W3:Y:S01]  /*34f0*/  @!P4 LDG.E.64 R140, desc[UR36][R160.64] ;  /* 0x00000024a08cc981 */ /* 0x0002e2000c1e1b00 */
[----:B--2---:R-:W-:-:S03]  /*3500*/  @!P2 IADD3 R15, P6, R7, R162, RZ ;  /* 0x000000a2070fa210 */ /* 0x004fc60007fde0ff */
[----:B------:R-:W-:Y:S02]  /*3510*/  ISETP.GE.OR P4, PT, R163, R29, P0 ;  /* 0x0000001da300720c */ /* 0x000fe40000786670 */
[----:B------:R-:W-:Y:S02]  /*3520*/  @!P2 LEA.HI.X.SX32 R162, R162, R25, 0x1, P6 ;  /* 0x00000019a2a2a211 */ /* 0x000fe400030f0eff */
[----:B------:R-:W-:Y:S02]  /*3530*/  FSEL R143, R143, RZ, P3 ;  /* 0x000000ff8f8f7208 */ /* 0x000fe40001800000 */
[----:B0-----:R-:W-:-:S04]  /*3540*/  @!P2 LEA R14, P6, R15, R10, 0x2 ;  /* 0x0000000a0f0ea211 */ /* 0x001fc800078c10ff */
[----:B------:R-:W-:-:S03]  /*3550*/  @!P2 LEA.HI.X R15, R15, R11, R162, 0x2, P6 ;  /* 0x0000000b0f0fa211 */ /* 0x000fc600030f14a2 */
[----:B------:R-:W0:Y:S01]  /*3560*/  @!P4 LDC.64 R10, c[0x0][0x248] ;  /* 0x00009200ff0acb82 */ /* 0x000e220000000a00 */
[----:B------:R-:W-:Y:S01]  /*3570*/  FSEL R142, R142, RZ, P3 ;  /* 0x000000ff8e8e7208 */ /* 0x000fe20001800000 */
[----:B------:R-:W-:Y:S01]  /*3580*/  IMAD.SHL.U32 R164, R12, 0x4, RZ ;  /* 0x000000040ca47824 */ /* 0x000fe200078e00ff */
[----:B-1----:R-:W-:-:S04]  /*3590*/  @!P4 IADD3 R161, P6, R7, R163, RZ ;  /* 0x000000a307a1c210 */ /* 0x002fc80007fde0ff */
[----:B------:R1:W2:Y:S01]  /*35a0*/  @!P5 LDG.E.64 R142, desc[UR36][R158.64] ;  /* 0x000000249e8ed981 */ /* 0x0002a2000c1e1b00 */
[----:B------:R-:W-:Y:S02]  /*35b0*/  ISETP.GE.OR P5, PT, R164, R29, P0 ;  /* 0x0000001da400720c */ /* 0x000fe400007a6670 */
[----:B------:R-:W-:Y:S02]  /*35c0*/  @!P4 LEA.HI.X.SX32 R163, R163, R25, 0x1, P6 ;  /* 0x00000019a3a3c211 */ /* 0x000fe400030f0eff */
[----:B0-----:R-:W-:-:S04]  /*35d0*/  @!P4 LEA R160, P6, R161, R10, 0x2 ;  /* 0x0000000aa1a0c211 */ /* 0x001fc800078c10ff */
[----:B------:R-:W-:-:S05]  /*35e0*/  @!P4 LEA.HI.X R161, R161, R11, R163, 0x2, P6 ;  /* 0x0000000ba1a1c211 */ /* 0x000fca00030f14a3 */
[----:B------:R-:W0:Y:S01]  /*35f0*/  @!P5 LDC.64 R10, c[0x0][0x248] ;  /* 0x00009200ff0adb82 */ /* 0x000e220000000a00 */
[----:B-1----:R-:W-:-:S04]  /*3600*/  @!P5 IADD3 R159, P6, R7, R164, RZ ;  /* 0x000000a4079fd210 */ /* 0x002fc80007fde0ff */
[----:B------:R-:W-:Y:S02]  /*3610*/  @!P5 LEA.HI.X.SX32 R164, R164, R25, 0x1, P6 ;  /* 0x00000019a4a4d211 */ /* 0x000fe400030f0eff */
[----:B------:R-:W-:Y:S02]  /*3620*/  FSEL R147, R147, RZ, P3 ;  /* 0x000000ff93937208 */ /* 0x000fe40001800000 */
[----:B------:R-:W-:Y:S02]  /*3630*/  FSEL R146, R146, RZ, P3 ;  /* 0x000000ff92927208 */ /* 0x000fe40001800000 */
[----:B0-----:R-:W-:-:S04]  /*3640*/  @!P5 LEA R158, P6, R159, R10, 0x2 ;  /* 0x0000000a9f9ed211 */ /* 0x001fc800078c10ff */
[----:B------:R-:W-:-:S05]  /*3650*/  @!P5 LEA.HI.X R159, R159, R11, R164, 0x2, P6 ;  /* 0x0000000b9f9fd211 */ /* 0x000fca00030f14a4 */
[----:B------:R-:W4:Y:S01]  /*3660*/  @!P5 LDG.E.64 R146, desc[UR36][R158.64] ;  /* 0x000000249e92d981 */ /* 0x000f22000c1e1b00 */
[----:B------:R-:W-:Y:S02]  /*3670*/  FSEL R145, R145, RZ, P3 ;  /* 0x000000ff91917208 */ /* 0x000fe40001800000 */
[----:B------:R-:W-:-:S06]  /*3680*/  FSEL R144, R144, RZ, P3 ;  /* 0x000000ff90907208 */ /* 0x000fcc0001800000 */
[----:B------:R0:W2:Y:S01]  /*3690*/  @!P1 LDG.E.64 R144, desc[UR36][R156.64] ;  /* 0x000000249c909981 */ /* 0x0000a2000c1e1b00 */
[----:B------:R-:W-:Y:S01]  /*36a0*/  ISETP.NE.U32.AND P1, PT, RZ, UR6, PT ;  /* 0x00000006ff007c0c */ /* 0x000fe2000bf25070 */
[----:B------:R-:W-:-:S03]  /*36b0*/  IMAD R12, R13, 0x1f, R12 ;  /* 0x0000001f0d0c7824 */ /* 0x000fc600078e020c */
[----:B------:R-:W-:Y:S02]  /*36c0*/  ISETP.NE.AND.EX P1, PT, RZ, UR7, PT, P1 ;  /* 0x00000007ff007c0c */ /* 0x000fe4000bf25310 */
[----:B0-----:R-:W-:-:S04]  /*36d0*/  SHF.L.U32 R156, R12, 0x2, RZ ;  /* 0x000000020c9c7819 */ /* 0x001fc800000006ff */
[----:B------:R-:W-:-:S07]  /*36e0*/  ISETP.GE.OR P5, PT, R156, R29, P0 ;  /* 0x0000001d9c00720c */ /* 0x000fce00007a6670 */
[----:B------:R-:W-:Y:S01]  /*36f0*/  @P1 IMAD R165, R2, R13, RZ ;  /* 0x0000000d02a51224 */ /* 0x000fe200078e02ff */
[----:B------:R-:W-:Y:S02]  /*3700*/  P2R R162, PR, RZ, 0x4 ;  /* 0x00000004ffa27803 */ /* 0x000fe40000000000 */
[----:B------:R-:W-:Y:S02]  /*3710*/  @P1 SHF.R.S32.HI R10, RZ, 0x1f, R154 ;  /* 0x0000001fff0a1819 */ /* 0x000fe4000001149a */
[--C-:B------:R-:W-:Y:S02]  /*3720*/  @P1 SHF.R.S32.HI R11, RZ, 0x1f, R165.reuse ;  /* 0x0000001fff0b1819 */ /* 0x100fe400000114a5 */
[----:B------:R-:W-:-:S04]  /*3730*/  @P1 IADD3 R164, P2, P6, R154, UR6, R165 ;  /* 0x000000069aa41c10 */ /* 0x000fc8000fe5e0a5 */
[----:B------:R-:W-:Y:S02]  /*3740*/  @P1 IADD3.X R165, R10, UR7, R11, P2, P6 ;  /* 0x000000070aa51c10 */ /* 0x000fe400097ec40b */
[----:B------:R-:W0:Y:S01]  /*3750*/  @!P5 LDC.64 R10, c[0x0][0x248] ;  /* 0x00009200ff0adb82 */ /* 0x000e220000000a00 */
[----:B------:R-:W-:Y:S02]  /*3760*/  ISETP.NE.AND P2, PT, R162, RZ, PT ;  /* 0x000000ffa200720c */ /* 0x000fe40003f45270 */
[----:B------:R-:W-:Y:S01]  /*3770*/  @!P5 IADD3 R12, P6, R7, R156, RZ ;  /* 0x0000009c070cd210 */ /* 0x000fe20007fde0ff */
[----:B------:R-:W2:Y:S01]  /*3780*/  @P1 LDG.E.U8 R164, desc[UR36][R164.64] ;  /* 0x00000024a4a41981 */ /* 0x000ea2000c1e1100 */
[----:B------:R-:W-:Y:S02]  /*3790*/  FSEL R149, R149, RZ, P3 ;  /* 0x000000ff95957208 */ /* 0x000fe40001800000 */
[----:B------:R-:W-:Y:S02]  /*37a0*/  FSEL R148, R148, RZ, P3 ;  /* 0x000000ff94947208 */ /* 0x000fe40001800000 */
[----:B------:R-:W-:-:S02]  /*37b0*/  @!P5 LEA.HI.X.SX32 R13, R156, R25, 0x1, P6 ;  /* 0x000000199c0dd211 */ /* 0x000fc400030f0eff */
[----:B------:R-:W-:Y:S02]  /*37c0*/  FSEL R151, R151, RZ, P3 ;  /* 0x000000ff97977208 */ /* 0x000fe40001800000 */
[----:B------:R-:W-:Y:S01]  /*37d0*/  FSEL R150, R150, RZ, P3 ;  /* 0x000000ff96967208 */ /* 0x000fe20001800000 */
[----:B------:R-:W2:Y:S01]  /*37e0*/  @!P2 LDG.E.64 R148, desc[UR36][R14.64] ;  /* 0x000000240e94a981 */ /* 0x000ea2000c1e1b00 */
[----:B------:R-:W-:Y:S02]  /*37f0*/  FSEL R153, R153, RZ, P3 ;  /* 0x000000ff99997208 */ /* 0x000fe40001800000 */
[----:B------:R-:W-:Y:S02]  /*3800*/  FSEL R152, R152, RZ, P3 ;  /* 0x000000ff98987208 */ /* 0x000fe40001800000 */
[----:B------:R-:W2:Y:S01]  /*3810*/  @!P4 LDG.E.64 R150, desc[UR36][R160.64] ;  /* 0x00000024a096c981 */ /* 0x000ea2000c1e1b00 */
[----:B0-----:R-:W-:-:S04]  /*3820*/  @!P5 LEA R10, P6, R12, R10, 0x2 ;  /* 0x0000000a0c0ad211 */ /* 0x001fc800078c10ff */
[----:B------:R-:W-:-:S05]  /*3830*/  @!P5 LEA.HI.X R11, R12, R11, R13, 0x2, P6 ;  /* 0x0000000b0c0bd211 */ /* 0x000fca00030f140d */
[----:B------:R0:W2:Y:S01]  /*3840*/  @!P5 LDG.E.64 R152, desc[UR36][R10.64] ;  /* 0x000000240a98d981 */ /* 0x0000a2000c1e1b00 */
[----:B------:R-:W-:Y:S01]  /*3850*/  FMUL.FTZ R13, R86, R90 ;  /* 0x0000005a560d7220 */ /* 0x000fe20000410000 */
[----:B------:R-:W-:Y:S01]  /*3860*/  FMUL.FTZ R12, R87, R91 ;  /* 0x0000005b570c7220 */ /* 0x000fe20000410000 */
[----:B------:R-:W-:Y:S01]  /*3870*/  UMOV UR4, 0xffffffff ;  /* 0xffffffff00047882 */ /* 0x000fe20000000000 */
[----:B0-----:R-:W-:Y:S01]  /*3880*/  LOP3.LUT R10, R18, 0x1, RZ, 0xc0, !PT ;  /* 0x00000001120a7812 */ /* 0x001fe200078ec0ff */
[----:B----4-:R-:W-:Y:S01]  /*3890*/  FFMA.FTZ R13, R88, R146, R13 ;  /* 0x00000092580d7223 */ /* 0x010fe2000001000d */
        /* <DEDUP_REMOVED lines=45> */
[----:B------:R-:W-:Y:S01]  /*3b70*/  FFMA.FTZ R13, R40, R136, R13 ;  /* 0x00000088280d7223 */ /* 0x000fe2000001000d */
[----:B------:R-:W-:-:S03]  /*3b80*/  FFMA.FTZ R12, R41, R137, R12 ;  /* 0x00000089290c7223 */ /* 0x000fc6000001000c */
[----:B------:R-:W-:Y:S01]  /*3b90*/  FFMA.FTZ R13, R38, R138, R13 ;  /* 0x0000008a260d7223 */ /* 0x000fe2000001000d */
[----:B------:R-:W-:-:S03]  /*3ba0*/  FFMA.FTZ R12, R39, R139, R12 ;  /* 0x0000008b270c7223 */ /* 0x000fc6000001000c */
[----:B------:R-:W-:Y:S01]  /*3bb0*/  FFMA.FTZ R13, R36, R140, R13 ;  /* 0x0000008c240d7223 */ /* 0x000fe2000001000d */
[----:B------:R-:W-:-:S03]  /*3bc0*/  FFMA.FTZ R12, R37, R141, R12 ;  /* 0x0000008d250c7223 */ /* 0x000fc6000001000c */
        /* <DEDUP_REMOVED lines=9> */
[----:B------:R-:W-:Y:S01]  /*3c60*/  FFMA.FTZ R12, R9, R153, R12 ;  /* 0x00000099090c7223 */ /* 0x000fe2000001000c */
[----:B------:R-:W-:-:S03]  /*3c70*/  ISETP.NE.AND P1, PT, R164, RZ, P1 ;  /* 0x000000ffa400720c */ /* 0x000fc60000f25270 */
[----:B------:R-:W-:Y:S01]  /*3c80*/  FADD.FTZ R13, R13, R12 ;  /* 0x0000000c0d0d7221 */ /* 0x000fe20000010000 */
[----:B------:R-:W-:Y:S09]  /*3c90*/  BRA.DIV UR4, `(.L_x_3176) ;  /* 0x0000003204e87947 */ /* 0x000ff2000b800000 */
[----:B------:R0:W1:Y:S02]  /*3ca0*/  SHFL.BFLY PT, R14, R13, 0x1, 0x1f ;  /* 0x0c201f000d0e7f89 */ /* 0x00006400000e0000 */
.L_x_3229:
        /* <DEDUP_REMOVED lines=9> */
[----:B-1----:R-:W-:-:S04]  /*3d40*/  ISETP.NE.U32.AND P0, PT, R10, RZ, PT ;  /* 0x000000ff0a00720c */ /* 0x002fc80003f05070 */
[----:B------:R-:W-:-:S03]  /*3d50*/  ISETP.NE.AND.EX P0, PT, R11, RZ, PT, P0 ;  /* 0x000000ff0b00720c */ /* 0x000fc60003f05300 */
[----:B------:R-:W1:Y:S10]  /*3d60*/  @P2 LDC.64 R10, c[0x0][0x2c8] ;  /* 0x0000b200ff0a2b82 */ /* 0x000e740000000a00 */
[----:B0-----:R-:W0:Y:S01]  /*3d70*/  @P0 LDC.64 R12, c[0x0][0x2d8] ;  /* 0x0000b600ff0c0b82 */ /* 0x001e220000000a00 */
[----:B--2---:R-:W-:-:S04]  /*3d80*/  @P2 IMAD R15, R19, R156, R17 ;  /* 0x0000009c130f2224 */ /* 0x004fc800078e0211 */
[----:B------:R-:W-:-:S04]  /*3d90*/  @P2 IMAD R15, R15, R156, R154 ;  /* 0x0000009c0f0f2224 */ /* 0x000fc800078e029a */
[----:B-1----:R-:W-:-:S06]  /*3da0*/  @P2 IMAD.WIDE R10, R15, 0x4, R10 ;  /* 0x000000040f0a2825 */ /* 0x002fcc00078e020a */
[----:B------:R-:W2:Y:S01]  /*3db0*/  @P2 LDG.E R11, desc[UR36][R10.64] ;  /* 0x000000240a0b2981 */ /* 0x000ea2000c1e1900 */
[----:B0-----:R-:W-:-:S06]  /*3dc0*/  @P0 IMAD.WIDE R12, R19, 0x4, R12 ;  /* 0x00000004130c0825 */ /* 0x001fcc00078e020c */
[----:B------:R-:W3:Y:S01]  /*3dd0*/  @P0 LDG.E R12, desc[UR36][R12.64] ;  /* 0x000000240c0c0981 */ /* 0x000ee2000c1e1900 */
[----:B------:R-:W-:-:S04]  /*3de0*/  @P0 ISETP.GE.AND P3, PT, R154, R27, PT ;  /* 0x0000001b9a00020c */ /* 0x000fc80003f66270 */
[----:B-----5:R-:W-:-:S04]  /*3df0*/  @P0 SEL R15, R28, RZ, !P3 ;  /* 0x000000ff1c0f0207 */ /* 0x020fc80005800000 */
[----:B------:R-:W-:-:S04]  /*3e00*/  @P0 IADD3 R15, R15, R154, -R17 ;  /* 0x0000009a0f0f0210 */ /* 0x000fc80007ffe811 */
[----:B------:R-:W-:Y:S01]  /*3e10*/  @P0 I2FP.F32.S32 R15, R15 ;  /* 0x0000000f000f0245 */ /* 0x000fe20000201400 */
[----:B--2---:R-:W-:-:S04]  /*3e20*/  @P2 FADD.FTZ R14, R14, R11 ;  /* 0x0000000b0e0e2221 */ /* 0x004fc80000010000 */
[----:B---3--:R-:W-:Y:S01]  /*3e30*/  @P0 FFMA.FTZ R14, R15, R12, R14 ;  /* 0x0000000c0f0e0223 */ /* 0x008fe2000001000e */
[----:B------:R-:W-:-:S04]  /*3e40*/  IMAD.IADD R15, R154, 0x1, -R26 ;  /* 0x000000019a0f7824 */ /* 0x000fc800078e0a1a */
[----:B------:R-:W-:Y:S01]  /*3e50*/  IMAD R15, R15, 0x4, R0 ;  /* 0x000000040f0f7824 */ /* 0x000fe200078e0200 */
[----:B------:R-:W-:-:S04]  /*3e60*/  @!P1 FMNMX.FTZ R155, R155, R14, !PT ;  /* 0x0000000e9b9b9209 */ /* 0x000fc80007810000 */
[----:B------:R1:W-:Y:S03]  /*3e70*/  STS [R15], R14 ;  /* 0x0000000e0f007388 */ /* 0x0003e60000000800 */
.L_x_3178:
[----:B------:R-:W-:Y:S05]  /*3e80*/  BSYNC B1 ;  /* 0x0000000000017941 */ /* 0x000fea0003800000 */
.L_x_3177:
[----:B------:R-:W-:-:S05]  /*3e90*/  VIADD R154, R154, 0x40 ;  /* 0x000000409a9a7836 */ /* 0x000fca0000000000 */
[----:B------:R-:W-:-:S13]  /*3ea0*/  ISETP.GE.AND P0, PT, R154, R3, PT ;  /* 0x000000039a00720c */ /* 0x000fda0003f06270 */
[----:B------:R-:W-:Y:S05]  /*3eb0*/  @!P0 BRA `(.L_x_3179) ;  /* 0xffffffe000808947 */ /* 0x000fea000383ffff */
.L_x_3175:
[----:B------:R-:W-:Y:S05]  /*3ec0*/  BSYNC B0 ;  /* 0x0000000000007941 */ /* 0x000fea0003800000 */
.L_x_3174:
[----:B------:R-:W-:-:S03]  /*3ed0*/  UMOV UR4, 0xffffffff ;  /* 0xffffffff00047882 */ /* 0x000fc60000000000 */
[----:B------:R-:W-:Y:S05]  /*3ee0*/  BRA.DIV UR4, `(.L_x_3180) ;  /* 0x0000003204787947 */ /* 0x000fea000b800000 */
[----:B01----:R-:W0:Y:S02]  /*3ef0*/  SHFL.BFLY PT, R14, R155, 0x10, 0x1f ;  /* 0x0e001f009b0e7f89 */ /* 0x003e2400000e0000 */
[----:B0-----:R-:W-:-:S05]  /*3f00*/  FMNMX.FTZ R13, R14, R155, !PT ;  /* 0x0000009b0e0d7209 */ /* 0x001fca0007810000 */
[----:B------:R-:W0:Y:S02]  /*3f10*/  SHFL.BFLY PT, R14, R13, 0x8, 0x1f ;  /* 0x0d001f000d0e7f89 */ /* 0x000e2400000e0000 */
[----:B0-----:R-:W-:-:S05]  /*3f20*/  FMNMX.FTZ R3, R13, R14, !PT ;  /* 0x0000000e0d037209 */ /* 0x001fca0007810000 */
[----:B------:R-:W0:Y:S02]  /*3f30*/  SHFL.BFLY PT, R14, R3, 0x4, 0x1f ;  /* 0x0c801f00030e7f89 */ /* 0x000e2400000e0000 */
[----:B0-----:R-:W-:-:S05]  /*3f40*/  FMNMX.FTZ R5, R3, R14, !PT ;  /* 0x0000000e03057209 */ /* 0x001fca0007810000 */
[----:B------:R0:W1:Y:S02]  /*3f50*/  SHFL.BFLY PT, R14, R5, 0x2, 0x1f ;  /* 0x0c401f00050e7f89 */ /* 0x00006400000e0000 */
.L_x_3235:
[----:B------:R-:W-:Y:S01]  /*3f60*/  SHF.R.S32.HI R3, RZ, 0x1f, R18 ;  /* 0x0000001fff037819 */ /* 0x000fe20000011412 */
[----:B------:R-:W-:Y:S05]  /*3f70*/  WARPSYNC.ALL ;  /* 0x0000000000007948 */ /* 0x000fea0003800000 */
[----:B---3--:R-:W-:Y:S02]  /*3f80*/  LEA.HI R8, R3, R18, RZ, 0x5 ;  /* 0x0000001203087211 */ /* 0x008fe400078f28ff */
[----:B-1----:R-:W-:Y:S02]  /*3f90*/  FMNMX.FTZ R14, R5, R14, !PT ;  /* 0x0000000e050e7209 */ /* 0x002fe40007810000 */
[----:B------:R-:W-:-:S04]  /*3fa0*/  LOP3.LUT R3, R8, 0xffffffe0, RZ, 0xc0, !PT ;  /* 0xffffffe008037812 */ /* 0x000fc800078ec0ff */
        /* <DEDUP_REMOVED lines=10> */
[----:B------:R-:W-:Y:S01]  /*4050*/  IMAD.MOV.U32 R10, RZ, RZ, RZ ;  /* 0x000000ffff0a7224 */ /* 0x000fe200078e00ff */
[----:B------:R-:W-:-:S03]  /*4060*/  IADD3 R11, R26, R18, RZ ;  /* 0x000000121a0b7210 */ /* 0x000fc60007ffe0ff */
[----:B------:R-:W-:Y:S01]  /*4070*/  ULDC UR6, c[0x0][0x284] ;  /* 0x0000a10000067ab9 */ /* 0x000fe20000000800 */
[----:B------:R-:W-:Y:S01]  /*4080*/  ISETP.GT.AND P1, PT, R11, R17, PT ;  /* 0x000000110b00720c */ /* 0x000fe20003f24270 */
[----:B------:R-:W-:Y:S01]  /*4090*/  ULDC.64 UR8, c[0x0][0x2b0] ;  /* 0x0000ac0000087ab9 */ /* 0x000fe20000000a00 */
[----:B------:R-:W-:Y:S05]  /*40a0*/  BSSY B0, `(.L_x_3181) ;  /* 0x0000029000007945 */ /* 0x000fea0003800000 */
[----:B------:R-:W3:Y:S01]  /*40b0*/  @!P0 S2R R6, SR_CgaCtaId ;  /* 0x0000000000068919 */ /* 0x000ee20000008800 */
[----:B-1----:R-:W-:-:S04]  /*40c0*/  @!P0 MOV R3, 0x400 ;  /* 0x0000040000038802 */ /* 0x002fc80000000f00 */
[----:B---3--:R-:W-:Y:S01]  /*40d0*/  @!P0 LEA R6, R6, R3, 0x18 ;  /* 0x0000000306068211 */ /* 0x008fe200078ec0ff */
[----:B------:R-:W-:-:S04]  /*40e0*/  IMAD.MOV.U32 R3, RZ, RZ, -0x800001 ;  /* 0xff7fffffff037424 */ /* 0x000fc800078e00ff */
[----:B0-----:R-:W-:-:S05]  /*40f0*/  @!P0 IMAD R5, R9, 0x4, R6 ;  /* 0x0000000409058824 */ /* 0x001fca00078e0206 */
        /* <DEDUP_REMOVED lines=12> */
.L_x_3186:
[----:B------:R-:W-:Y:S01]  /*41c0*/  IADD3 R5, -R26, R3, RZ ;  /* 0x000000031a057210 */ /* 0x000fe20007ffe1ff */
[----:B------:R-:W-:Y:S04]  /*41d0*/  BSSY B1, `(.L_x_3183) ;  /* 0x0000010000017945 */ /* 0x000fe80003800000 */
[----:B------:R-:W-:Y:S01]  /*41e0*/  IMAD R14, R5, 0x4, R0 ;  /* 0x00000004050e7824 */ /* 0x000fe200078e0200 */
[----:B------:R-:W-:Y:S06]  /*41f0*/  @!P0 BRA `(.L_x_3184) ;  /* 0x0000000000248947 */ /* 0x000fec0003800000 */
[----:B------:R-:W-:Y:S01]  /*4200*/  IMAD R6, R2, UR6, RZ ;  /* 0x0000000602067c24 */ /* 0x000fe2000f8e02ff */
[----:B------:R-:W-:-:S04]  /*4210*/  SHF.R.S32.HI R5, RZ, 0x1f, R3 ;  /* 0x0000001fff057819 */ /* 0x000fc80000011403 */
[--C-:B------:R-:W-:Y:S02]  /*4220*/  SHF.R.S32.HI R20, RZ, 0x1f, R6.reuse ;  /* 0x0000001fff147819 */ /* 0x100fe40000011406 */
[----:B------:R-:W-:-:S04]  /*4230*/  IADD3 R6, P2, P3, R3, UR8, R6 ;  /* 0x0000000803067c10 */ /* 0x000fc8000fb5e006 */
[----:B0-----:R-:W-:-:S05]  /*4240*/  IADD3.X R7, R5, UR9, R20, P2, P3 ;  /* 0x0000000905077c10 */ /* 0x001fca00097e6414 */
[----:B------:R-:W3:Y:S02]  /*4250*/  LDG.E.U8 R6, desc[UR36][R6.64] ;  /* 0x0000002406067981 */ /* 0x000ee4000c1e1100 */
[----:B---3--:R-:W-:-:S13]  /*4260*/  ISETP.NE.AND P2, PT, R6, RZ, PT ;  /* 0x000000ff0600720c */ /* 0x008fda0003f45270 */
[----:B------:R-:W-:Y:S01]  /*4270*/  @P2 IMAD.MOV.U32 R5, RZ, RZ, RZ ;  /* 0x000000ffff052224 */ /* 0x000fe200078e00ff */
[----:B------:R-:W-:Y:S06]  /*4280*/  @P2 BRA `(.L_x_3185) ;  /* 0x0000000000102947 */ /* 0x000fec0003800000 */
.L_x_3184:
[----:B------:R-:W1:Y:S02]  /*4290*/  LDS R5, [R14] ;  /* 0x000000000e057984 */ /* 0x000e640000000800 */
[----:B-1----:R-:W-:-:S04]  /*42a0*/  FADD.FTZ R5, -R12, R5 ;  /* 0x000000050c057221 */ /* 0x002fc80000010100 */
[----:B------:R-:W-:-:S06]  /*42b0*/  FMUL.FTZ R5, R5, 1.4426950216293334961 ;  /* 0x3fb8aa3b05057820 */ /* 0x000fcc0000410000 */
[----:B------:R-:W3:Y:S02]  /*42c0*/  MUFU.EX2 R5, R5 ;  /* 0x0000000500057308 */ /* 0x000ee40000000800 */
.L_x_3185:
[----:B------:R-:W-:Y:S05]  /*42d0*/  BSYNC B1 ;  /* 0x0000000000017941 */ /* 0x000fea0003800000 */
.L_x_3183:
[----:B---3--:R3:W-:Y:S01]  /*42e0*/  STS [R14], R5 ;  /* 0x000000050e007388 */ /* 0x0087e20000000800 */
[----:B------:R-:W-:Y:S02]  /*42f0*/  VIADD R3, R3, 0x80 ;  /* 0x0000008003037836 */ /* 0x000fe40000000000 */
[----:B------:R-:W-:-:S03]  /*4300*/  FADD.FTZ R10, R5, R10 ;  /* 0x0000000a050a7221 */ /* 0x000fc60000010000 */
[----:B------:R-:W-:-:S13]  /*4310*/  ISETP.GT.AND P2, PT, R3, R17, PT ;  /* 0x000000110300720c */ /* 0x000fda0003f44270 */
[----:B---3--:R-:W-:Y:S05]  /*4320*/  @!P2 BRA `(.L_x_3186) ;  /* 0xfffffffc00a4a947 */ /* 0x008fea000383ffff */
.L_x_3182:
[----:B------:R-:W-:Y:S05]  /*4330*/  BSYNC B0 ;  /* 0x0000000000007941 */ /* 0x000fea0003800000 */
.L_x_3181:
[----:B------:R-:W3:Y:S01]  /*4340*/  SHFL.BFLY PT, R3, R10, 0x10, 0x1f ;  /* 0x0e001f000a037f89 */ /* 0x000ee200000e0000 */
[----:B-1----:R-:W-:Y:S01]  /*4350*/  LOP3.LUT P0, R12, R18, 0x1f, RZ, 0xc0, !PT ;  /* 0x0000001f120c7812 */ /* 0x002fe2000780c0ff */
[----:B------:R-:W-:-:S03]  /*4360*/  ULDC.U8 UR4, c[0x0][0x31c] ;  /* 0x0000c70000047ab9 */ /* 0x000fc60000000000 */
[----:B------:R-:W-:-:S09]  /*4370*/  ISETP.GT.U32.AND P2, PT, R12, 0x3, PT ;  /* 0x000000030c00780c */ /* 0x000fd20003f44070 */
[----:B------:R-:W1:Y:S04]  /*4380*/  @!P0 S2R R13, SR_CgaCtaId ;  /* 0x00000000000d8919 */ /* 0x000e680000008800 */
[----:B------:R-:W4:Y:S01]  /*4390*/  @!P2 S2R R15, SR_CgaCtaId ;  /* 0x00000000000fa919 */ /* 0x000f220000008800 */
[----:B---3--:R-:W-:Y:S01]  /*43a0*/  FADD.FTZ R3, R3, R10 ;  /* 0x0000000a03037221 */ /* 0x008fe20000010000 */
[----:B------:R-:W-:-:S04]  /*43b0*/  @!P0 MOV R10, 0x400 ;  /* 0x00000400000a8802 */ /* 0x000fc80000000f00 */
[----:B------:R-:W3:Y:S01]  /*43c0*/  SHFL.BFLY PT, R2, R3, 0x8, 0x1f ;  /* 0x0d001f0003027f89 */ /* 0x000ee200000e0000 */
[----:B-1----:R-:W-:Y:S01]  /*43d0*/  @!P0 LEA R10, R13, R10, 0x18 ;  /* 0x0000000a0d0a8211 */ /* 0x002fe200078ec0ff */
[----:B---3--:R-:W-:Y:S01]  /*43e0*/  FADD.FTZ R2, R3, R2 ;  /* 0x0000000203027221 */ /* 0x008fe20000010000 */
[----:B------:R-:W-:-:S04]  /*43f0*/  @!P0 SHF.R.U32.HI R3, RZ, 0x3, R18 ;  /* 0x00000003ff038819 */ /* 0x000fc80000011612 */
[----:B------:R-:W1:Y:S01]  /*4400*/  SHFL.BFLY PT, R5, R2, 0x4, 0x1f ;  /* 0x0c801f0002057f89 */ /* 0x000e6200000e0000 */
[----:B------:R-:W-:-:S04]  /*4410*/  @!P0 LOP3.LUT R3, R3, 0x1ffffffc, RZ, 0xc0, !PT ;  /* 0x1ffffffc03038812 */ /* 0x000fc800078ec0ff */
[----:B------:R-:W-:Y:S01]  /*4420*/  @!P0 IADD3 R10, R10, R3, RZ ;  /* 0x000000030a0a8210 */ /* 0x000fe20007ffe0ff */
[----:B-1----:R-:W-:Y:S01]  /*4430*/  FADD.FTZ R5, R2, R5 ;  /* 0x0000000502057221 */ /* 0x002fe20000010000 */
[----:B------:R-:W-:-:S04]  /*4440*/  @!P2 MOV R2, 0x400 ;  /* 0x000004000002a802 */ /* 0x000fc80000000f00 */
[----:B------:R-:W1:Y:S01]  /*4450*/  SHFL.BFLY PT, R6, R5, 0x2, 0x1f ;  /* 0x0c401f0005067f89 */ /* 0x000e6200000e0000 */
[----:B----4-:R-:W-:-:S05]  /*4460*/  @!P2 LEA R15, R15, R2, 0x18 ;  /* 0x000000020f0fa211 */ /* 0x010fca00078ec0ff */
[----:B------:R-:W-:Y:S02]  /*4470*/  @!P2 IMAD R12, R12, 0x4, R15 ;  /* 0x000000040c0ca824 */ /* 0x000fe400078e020f */
[----:B-1----:R-:W-:-:S05]  /*4480*/  FADD.FTZ R6, R5, R6 ;  /* 0x0000000605067221 */ /* 0x002fca0000010000 */
[----:B0-----:R-:W0:Y:S02]  /*4490*/  SHFL.BFLY PT, R7, R6, 0x1, 0x1f ;  /* 0x0c201f0006077f89 */ /* 0x001e2400000e0000 */
        /* <DEDUP_REMOVED lines=18> */
.L_x_3187:
[----:B------:R-:W-:Y:S01]  /*45c0*/  ULDC.64 UR4, c[0x0][0x310] ;  /* 0x0000c40000047ab9 */ /* 0x000fe20000000a00 */
[----:B------:R-:W-:Y:S04]  /*45d0*/  BSSY B0, `(.L_x_3188) ;  /* 0x0000012000007945 */ /* 0x000fe80003800000 */
[----:B------:R-:W-:Y:S05]  /*45e0*/  @P1 BRA `(.L_x_3189) ;  /* 0x0000000000401947 */ /* 0x000fea0003800000 */
[----:B0-----:R-:W-:-:S04]  /*45f0*/  FADD.FTZ R5, R6, 9.9999999747524270788e-07 ;  /* 0x358637bd06057421 */ /* 0x001fc80000010000 */
[----:B------:R0:W1:Y:S03]  /*4600*/  MUFU.RCP R12, R5 ;  /* 0x00000005000c7308 */ /* 0x0000660000001000 */
.L_x_3191:
[----:B0-----:R-:W-:-:S04]  /*4610*/  IMAD.IADD R5, R11, 0x1, -R26 ;  /* 0x000000010b057824 */ /* 0x001fc800078e0a1a */
        /* <DEDUP_REMOVED lines=10> */
.L_x_3190:
[----:B------:R-:W-:-:S04]  /*46c0*/  IADD3 R11, R11, 0x80, RZ ;  /* 0x000000800b0b7810 */ /* 0x000fc80007ffe0ff */
[----:B------:R-:W-:-:S13]  /*46d0*/  ISETP.GT.AND P1, PT, R11, R17, PT ;  /* 0x000000110b00720c */ /* 0x000fda0003f24270 */
[----:B------:R-:W-:Y:S05]  /*46e0*/  @!P1 BRA `(.L_x_3191) ;  /* 0xfffffffc00c89947 */ /* 0x000fea000383ffff */
.L_x_3189:
[----:B------:R-:W-:Y:S05]  /*46f0*/  BSYNC B0 ;  /* 0x0000000000007941 */ /* 0x000fea0003800000 */
.L_x_3188:
[----:B------:R-:W-:Y:S01]  /*4700*/  SHF.R.S32.HI R2, RZ, 0x1f, R17 ;  /* 0x0000001fff027819 */ /* 0x000fe20000011411 */
[----:B------:R-:W-:Y:S01]  /*4710*/  ULDC.64 UR4, c[0x0][0x240] ;  /* 0x0000900000047ab9 */ /* 0x000fe20000000a00 */
[----:B------:R-:W-:Y:S01]  /*4720*/  SHF.R.S32.HI R5, RZ, 0x5, R8 ;  /* 0x00000005ff057819 */ /* 0x000fe20000011408 */
[C---:B------:R-:W-:Y:S01]  /*4730*/  IMAD.SHL.U32 R3, R9.reuse, 0x4, RZ ;  /* 0x0000000409037824 */ /* 0x040fe200078e00ff */
[----:B------:R-:W-:Y:S02]  /*4740*/  LEA.HI R2, R2, R17, RZ, 0x2 ;  /* 0x0000001102027211 */ /* 0x000fe400078f10ff */
[----:B------:R-:W-:Y:S02]  /*4750*/  CS2R R14, SRZ ;  /* 0x00000000000e7805 */ /* 0x000fe4000001ff00 */
[----:B------:R-:W-:Y:S02]  /*4760*/  ISETP.GT.AND P1, PT, R9, 0x13, PT ;  /* 0x000000130900780c */ /* 0x000fe40003f24270 */
[----:B01----:R-:W-:-:S02]  /*4770*/  CS2R R12, SRZ ;  /* 0x00000000000c7805 */ /* 0x003fc4000001ff00 */
[----:B------:R-:W-:Y:S01]  /*4780*/  LOP3.LUT R2, R2, 0xfffffffc, RZ, 0xc0, !PT ;  /* 0xfffffffc02027812 */ /* 0x000fe200078ec0ff */
[----:B------:R-:W-:Y:S01]  /*4790*/  ULDC UR6, c[0x0][0x284] ;  /* 0x0000a10000067ab9 */ /* 0x000fe20000000800 */
[----:B------:R-:W-:Y:S01]  /*47a0*/  ISETP.EQ.U32.AND P0, PT, RZ, UR4, PT ;  /* 0x00000004ff007c0c */ /* 0x000fe2000bf02070 */
[----:B------:R-:W-:Y:S02]  /*47b0*/  ULDC.64 UR8, c[0x0][0x250] ;  /* 0x0000940000087ab9 */ /* 0x000fe40000000a00 */
[----:B------:R-:W-:-:S05]  /*47c0*/  IMAD.IADD R2, R17, 0x1, -R2 ;  /* 0x0000000111027824 */ /* 0x000fca00078e0a02 */
[----:B------:R-:W-:-:S04]  /*47d0*/  ISETP.NE.OR P2, PT, R5, R2, P1 ;  /* 0x000000020500720c */ /* 0x000fc80000f45670 */
[----:B------:R-:W-:-:S13]  /*47e0*/  ISETP.EQ.OR.EX P0, PT, RZ, UR5, P2, P0 ;  /* 0x00000005ff007c0c */ /* 0x000fda0009702700 */
[----:B------:R-:W0:Y:S01]  /*47f0*/  @!P0 LDC.64 R6, c[0x0][0x240] ;  /* 0x00009000ff068b82 */ /* 0x000e220000000a00 */
[----:B------:R-:W-:Y:S01]  /*4800*/  @!P0 IMAD R9, R19, 0x50, R3 ;  /* 0x0000005013098824 */ /* 0x000fe200078e0203 */
[----:B------:R-:W-:Y:S01]  /*4810*/  BSSY B1, `(.L_x_3192) ;  /* 0x00001e1000017945 */ /* 0x000fe20003800000 */
[----:B------:R-:W-:Y:S01]  /*4820*/  CS2R R10, SRZ ;  /* 0x00000000000a7805 */ /* 0x000fe2000001ff00 */
[----:B------:R-:W-:Y:S02]  /*4830*/  IMAD R2, R22, UR6, RZ ;  /* 0x0000000616027c24 */ /* 0x000fe4000f8e02ff */
[----:B0-----:R-:W-:Y:S01]  /*4840*/  @!P0 IMAD.WIDE R6, R9, 0x4, R6 ;  /* 0x0000000409068825 */ /* 0x001fe200078e0206 */
[----:B------:R-:W-:-:S04]  /*4850*/  CS2R R8, SRZ ;  /* 0x0000000000087805 */ /* 0x000fc8000001ff00 */
[----:B------:R0:W5:Y:S01]  /*4860*/  @!P0 LDG.E.128 R12, desc[UR36][R6.64] ;  /* 0x00000024060c8981 */ /* 0x000162000c1e1d00 */
[----:B------:R-:W-:Y:S06]  /*4870*/  BAR.SYNC.DEFER_BLOCKING 0x0 ;  /* 0x0000000000007b1d */ /* 0x000fec0000010000 */
[----:B------:R-:W-:Y:S05]  /*4880*/  @P1 BRA `(.L_x_3193) ;  /* 0x0000001c00641947 */ /* 0x000fea0003800000 */
[----:B0-----:R-:W-:Y:S01]  /*4890*/  IMAD.IADD R6, R26, 0x1, R5 ;  /* 0x000000011a067824 */ /* 0x001fe200078e0205 */
[----:B------:R-:W-:Y:S01]  /*48a0*/  VIMNMX R27, R17, UR6, PT ;  /* 0x00000006111b7c48 */ /* 0x000fe2000bfe0100 */
[----:B------:R-:W-:Y:S01]  /*48b0*/  IMAD R7, R4, UR6, R3 ;  /* 0x0000000604077c24 */ /* 0x000fe2000f8e0203 */
[----:B------:R-:W-:Y:S01]  /*48c0*/  BSSY B0, `(.L_x_3194) ;  /* 0x00000fa000007945 */ /* 0x000fe20003800000 */
[----:B------:R-:W-:Y:S02]  /*48d0*/  CS2R R10, SRZ ;  /* 0x00000000000a7805 */ /* 0x000fe4000001ff00 */
[----:B------:R-:W-:Y:S02]  /*48e0*/  ISETP.GE.AND P0, PT, R6, R27, PT ;  /* 0x0000001b0600720c */ /* 0x000fe40003f06270 */
[----:B------:R-:W-:Y:S02]  /*48f0*/  CS2R R8, SRZ ;  /* 0x0000000000087805 */ /* 0x000fe4000001ff00 */
[----:B------:R-:W-:-:S09]  /*4900*/  SHF.R.S32.HI R4, RZ, 0x1f, R7 ;  /* 0x0000001fff047819 */ /* 0x000fd20000011407 */
[----:B------:R-:W-:Y:S05]  /*4910*/  @P0 BRA `(.L_x_3195) ;  /* 0x0000000c00d00947 */ /* 0x000fea0003800000 */
[----:B------:R-:W-:Y:S01]  /*4920*/  IADD3 R8, -R26, -0x2, -R5 ;  /* 0xfffffffe1a087810 */ /* 0x000fe20007ffe905 */
[----:B------:R-:W-:Y:S01]  /*4930*/  BSSY B2, `(.L_x_3196) ;  /* 0x0000022000027945 */ /* 0x000fe20003800000 */
[----:B------:R-:W-:Y:S01]  /*4940*/  LOP3.LUT R9, RZ, R27, RZ, 0x33, !PT ;  /* 0x0000001bff097212 */ /* 0x000fe200078e33ff */
[----:B------:R-:W-:Y:S01]  /*4950*/  IMAD.MOV.U32 R92, RZ, RZ, R6 ;  /* 0x000000ffff5c7224 */ /* 0x000fe200078e0006 */
[----:B------:R-:W-:Y:S02]  /*4960*/  CS2R R10, SRZ ;  /* 0x00000000000a7805 */ /* 0x000fe4000001ff00 */
[----:B------:R-:W-:-:S04]  /*4970*/  IADD3 R9, R8, -R9, RZ ;  /* 0x8000000908097210 */ /* 0x000fc80007ffe0ff */
[C---:B------:R-:W-:Y:S02]  /*4980*/  LEA.HI R8, R9.reuse, 0x1, RZ, 0x1e ;  /* 0x0000000109087811 */ /* 0x040fe400078ff0ff */
[----:B------:R-:W-:Y:S02]  /*4990*/  ISETP.GE.U32.AND P0, PT, R9, 0xc, PT ;  /* 0x0000000c0900780c */ /* 0x000fe40003f06070 */
[----:B------:R-:W-:Y:S02]  /*49a0*/  LOP3.LUT P3, R20, R8, 0x3, RZ, 0xc0, !PT ;  /* 0x0000000308147812 */ /* 0x000fe4000786c0ff */
[----:B------:R-:W-:-:S11]  /*49b0*/  CS2R R8, SRZ ;  /* 0x0000000000087805 */ /* 0x000fd6000001ff00 */
[----:B------:R-:W-:Y:S05]  /*49c0*/  @!P3 BRA `(.L_x_3197) ;  /* 0x000000000060b947 */ /* 0x000fea0003800000 */
[----:B------:R-:W-:Y:S01]  /*49d0*/  IMAD R8, R6, 0x50, RZ ;  /* 0x0000005006087824 */ /* 0x000fe200078e02ff */
[----:B------:R-:W-:Y:S01]  /*49e0*/  ULDC.64 UR4, c[0x0][0x250] ;  /* 0x0000940000047ab9 */ /* 0x000fe20000000a00 */
[----:B------:R-:W-:Y:S01]  /*49f0*/  IMAD.MOV.U32 R25, RZ, RZ, R20 ;  /* 0x000000ffff197224 */ /* 0x000fe200078e0014 */
[----:B------:R-:W-:Y:S01]  /*4a00*/  MOV R92, R6 ;  /* 0x00000006005c7202 */ /* 0x000fe20000000f00 */
[----:B-----5:R-:W-:Y:S01]  /*4a10*/  IMAD R28, R5, 0x4, R0 ;  /* 0x00000004051c7824 */ /* 0x020fe200078e0200 */
[----:B------:R-:W-:-:S04]  /*4a20*/  IADD3 R21, P3, R7, R8, RZ ;  /* 0x0000000807157210 */ /* 0x000fc80007f7e0ff */
[----:B------:R-:W-:Y:S02]  /*4a30*/  LEA.HI.X.SX32 R8, R8, R4, 0x1, P3 ;  /* 0x0000000408087211 */ /* 0x000fe400018f0eff */
[----:B------:R-:W-:-:S04]  /*4a40*/  LEA R30, P3, R21, UR4, 0x2 ;  /* 0x00000004151e7c11 */ /* 0x000fc8000f8610ff */
[----:B------:R-:W-:Y:S01]  /*4a50*/  LEA.HI.X R21, R21, UR5, R8, 0x2, P3 ;  /* 0x0000000515157c11 */ /* 0x000fe200098f1408 */
[----:B------:R-:W-:-:S08]  /*4a60*/  IMAD.MOV.U32 R8, RZ, RZ, RZ ;  /* 0x000000ffff087224 */ /* 0x000fd000078e00ff */
.L_x_3198:
[----:B------:R-:W-:Y:S01]  /*4a70*/  IMAD.MOV.U32 R20, RZ, RZ, R30 ;  /* 0x000000ffff147224 */ /* 0x000fe200078e001e */
[----:B------:R0:W1:Y:S04]  /*4a80*/  LDS R29, [R28] ;  /* 0x000000001c1d7984 */ /* 0x0000680000000800 */
[----:B------:R3:W1:Y:S01]  /*4a90*/  LDG.E.128 R32, desc[UR36][R20.64] ;  /* 0x0000002414207981 */ /* 0x000662000c1e1d00 */
[----:B------:R-:W-:Y:S01]  /*4aa0*/  VIADD R25, R25, 0xffffffff ;  /* 0xffffffff19197836 */ /* 0x000fe20000000000 */
[----:B------:R-:W-:Y:S02]  /*4ab0*/  IADD3 R30, P4, R30, 0x500, RZ ;  /* 0x000005001e1e7810 */ /* 0x000fe40007f9e0ff */
[----:B------:R-:W-:Y:S01]  /*4ac0*/  IADD3 R92, R92, 0x4, RZ ;  /* 0x000000045c5c7810 */ /* 0x000fe20007ffe0ff */
[----:B0-----:R-:W-:Y:S01]  /*4ad0*/  VIADD R28, R28, 0x10 ;  /* 0x000000101c1c7836 */ /* 0x001fe20000000000 */
[----:B------:R-:W-:Y:S01]  /*4ae0*/  ISETP.NE.AND P3, PT, R25, RZ, PT ;  /* 0x000000ff1900720c */ /* 0x000fe20003f65270 */
[----:B---3--:R-:W-:-:S02]  /*4af0*/  IMAD.X R21, RZ, RZ, R21, P4 ;  /* 0x000000ffff157224 */ /* 0x008fc400020e0615 */
[-C--:B-1----:R-:W-:Y:S01]  /*4b00*/  FFMA.FTZ R8, R32, R29.reuse, R8 ;  /* 0x0000001d20087223 */ /* 0x082fe20000010008 */
[-C--:B------:R-:W-:Y:S01]  /*4b10*/  FFMA.FTZ R9, R33, R29.reuse, R9 ;  /* 0x0000001d21097223 */ /* 0x080fe20000010009 */
[-C--:B------:R-:W-:Y:S01]  /*4b20*/  FFMA.FTZ R10, R34, R29.reuse, R10 ;  /* 0x0000001d220a7223 */ /* 0x080fe2000001000a */
[----:B------:R-:W-:-:S07]  /*4b30*/  FFMA.FTZ R11, R35, R29, R11 ;  /* 0x0000001d230b7223 */ /* 0x000fce000001000b */
[----:B------:R-:W-:Y:S05]  /*4b40*/  @P3 BRA `(.L_x_3198) ;  /* 0xfffffffc00c83947 */ /* 0x000fea000383ffff */
.L_x_3197:
[----:B------:R-:W-:Y:S05]  /*4b50*/  BSYNC B2 ;  /* 0x0000000000027941 */ /* 0x000fea0003800000 */
.L_x_3196:
[----:B------:R-:W-:Y:S05]  /*4b60*/  @!P0 BRA `(.L_x_3195) ;  /* 0x0000000c003c8947 */ /* 0x000fea0003800000 */
[----:B------:R-:W-:Y:S01]  /*4b70*/  IMAD.IADD R25, R27, 0x1, -R92 ;  /* 0x000000011b197824 */ /* 0x000fe200078e0a5c */
[C---:B------:R-:W-:Y:S01]  /*4b80*/  LEA R21, R92.reuse, 0x20, 0x2 ;  /* 0x000000205c157811 */ /* 0x040fe200078e10ff */
[----:B------:R-:W-:Y:S01]  /*4b90*/  IMAD R20, R92, 0x50, RZ ;  /* 0x000000505c147824 */ /* 0x000fe200078e02ff */
[----:B------:R-:W-:Y:S01]  /*4ba0*/  ULDC.64 UR4, c[0x0][0x250] ;  /* 0x0000940000047ab9 */ /* 0x000fe20000000a00 */
[----:B------:R-:W-:Y:S01]  /*4bb0*/  BSSY B2, `(.L_x_3199) ;  /* 0x0000074000027945 */ /* 0x000fe20003800000 */
[----:B------:R-:W-:Y:S01]  /*4bc0*/  ISETP.GT.AND P3, PT, R25, 0x30, PT ;  /* 0x000000301900780c */ /* 0x000fe20003f64270 */
[----:B------:R-:W-:Y:S01]  /*4bd0*/  IMAD R25, R26, -0x4, R21 ;  /* 0xfffffffc1a197824 */ /* 0x000fe200078e0215 */
[----:B-----5:R-:W-:-:S04]  /*4be0*/  IADD3 R28, P0, R7, R20, RZ ;  /* 0x00000014071c7210 */ /* 0x020fc80007f1e0ff */
[----:B------:R-:W-:Y:S02]  /*4bf0*/  LEA.HI.X.SX32 R29, R20, R4, 0x1, P0 ;  /* 0x00000004141d7211 */ /* 0x000fe400000f0eff */
[----:B------:R-:W-:Y:S02]  /*4c00*/  LEA R20, P0, R28, UR4, 0x2 ;  /* 0x000000041c147c11 */ /* 0x000fe4000f8010ff */
[----:B------:R-:W-:Y:S02]  /*4c10*/  IADD3 R25, R0, R25, RZ ;  /* 0x0000001900197210 */ /* 0x000fe40007ffe0ff */
[----:B------:R-:W-:Y:S02]  /*4c20*/  LEA.HI.X R21, R28, UR5, R29, 0x2, P0 ;  /* 0x000000051c157c11 */ /* 0x000fe400080f141d */
[----:B------:R-:W-:Y:S01]  /*4c30*/  PLOP3.LUT P0, PT, PT, PT, PT, 0x80, 0x0 ;  /* 0x000000000000781c */ /* 0x000fe20003f0f070 */
[----:B------:R-:W-:-:S12]  /*4c40*/  @!P3 BRA `(.L_x_3200) ;  /* 0x0000000400a8b947 */ /* 0x000fd80003800000 */
[----:B------:R-:W-:Y:S01]  /*4c50*/  PLOP3.LUT P0, PT, PT, PT, PT, 0x8, 0x0 ;  /* 0x000000000000781c */ /* 0x000fe20003f0e170 */
[----:B------:R-:W-:-:S12]  /*4c60*/  VIADD R93, R27, 0xffffffd0 ;  /* 0xffffffd01b5d7836 */ /* 0x000fd80000000000 */
.L_x_3201:
[----:B------:R-:W3:Y:S04]  /*4c70*/  LDG.E.128 R64, desc[UR36][R20.64] ;  /* 0x0000002414407981 */ /* 0x000ee8000c1e1d00 */
[----:B------:R-:W4:Y:S04]  /*4c80*/  LDG.E.128 R84, desc[UR36][R20.64+0x500] ;  /* 0x0005002414547981 */ /* 0x000f28000c1e1d00 */
[----:B------:R-:W5:Y:S04]  /*4c90*/  LDG.E.128 R88, desc[UR36][R20.64+0xa00] ;  /* 0x000a002414587981 */ /* 0x000f68000c1e1d00 */
        /* <DEDUP_REMOVED lines=10> */
[----:B--2---:R-:W2:Y:S04]  /*4d40*/  LDG.E.128 R36, desc[UR36][R20.64+0x4100] ;  /* 0x0041002414247981 */ /* 0x004ea8000c1e1d00 */
[----:B------:R-:W2:Y:S04]  /*4d50*/  LDG.E.128 R32, desc[UR36][R20.64+0x4600] ;  /* 0x0046002414207981 */ /* 0x000ea8000c1e1d00 */
[----:B------:R0:W2:Y:S01]  /*4d60*/  LDG.E.128 R28, desc[UR36][R20.64+0x4b00] ;  /* 0x004b0024141c7981 */ /* 0x0000a2000c1e1d00 */
[----:B------:R-:W-:Y:S01]  /*4d70*/  IADD3 R94, P3, R20, 0x5000, RZ ;  /* 0x00005000145e7810 */ /* 0x000fe20007f7e0ff */
[----:B------:R-:W-:-:S02]  /*4d80*/  VIADD R92, R92, 0x40 ;  /* 0x000000405c5c7836 */ /* 0x000fc40000000000 */
[----:B------:R-:W3:Y:S02]  /*4d90*/  LDS R96, [R25+-0x20] ;  /* 0xffffe00019607984 */ /* 0x000ee40000000800 */
[----:B------:R-:W-:Y:S01]  /*4da0*/  IMAD.X R95, RZ, RZ, R21, P3 ;  /* 0x000000ffff5f7224 */ /* 0x000fe200018e0615 */
[----:B------:R-:W-:Y:S01]  /*4db0*/  ISETP.GE.AND P3, PT, R92, R93, PT ;  /* 0x0000005d5c00720c */ /* 0x000fe20003f66270 */
[----:B------:R-:W4:Y:S04]  /*4dc0*/  LDS R97, [R25+-0x10] ;  /* 0xfffff00019617984 */ /* 0x000f280000000800 */
[----:B------:R-:W5:Y:S04]  /*4dd0*/  LDS R98, [R25] ;  /* 0x0000000019627984 */ /* 0x000f680000000800 */
[----:B------:R-:W1:Y:S04]  /*4de0*/  LDS R99, [R25+0x10] ;  /* 0x0000100019637984 */ /* 0x000e680000000800 */
[----:B------:R-:W1:Y:S04]  /*4df0*/  LDS R100, [R25+0x20] ;  /* 0x0000200019647984 */ /* 0x000e680000000800 */
[----:B------:R-:W1:Y:S04]  /*4e00*/  LDS R101, [R25+0x30] ;  /* 0x0000300019657984 */ /* 0x000e680000000800 */
[----:B------:R-:W1:Y:S04]  /*4e10*/  LDS R102, [R25+0x40] ;  /* 0x0000400019667984 */ /* 0x000e680000000800 */
[----:B------:R-:W1:Y:S04]  /*4e20*/  LDS R103, [R25+0x50] ;  /* 0x0000500019677984 */ /* 0x000e680000000800 */
[----:B0-----:R-:W0:Y:S01]  /*4e30*/  LDS R20, [R25+0x60] ;  /* 0x0000600019147984 */ /* 0x001e220000000800 */
[-C--:B---3--:R-:W-:Y:S01]  /*4e40*/  FFMA.FTZ R21, R64, R96.reuse, R8 ;  /* 0x0000006040157223 */ /* 0x088fe20000010008 */
[-C--:B------:R-:W-:Y:S01]  /*4e50*/  FFMA.FTZ R8, R65, R96.reuse, R9 ;  /* 0x0000006041087223 */ /* 0x080fe20000010009 */
[-C--:B------:R-:W-:Y:S01]  /*4e60*/  FFMA.FTZ R9, R66, R96.reuse, R10 ;  /* 0x0000006042097223 */ /* 0x080fe2000001000a */
[----:B------:R-:W-:Y:S01]  /*4e70*/  FFMA.FTZ R96, R67, R96, R11 ;  /* 0x0000006043607223 */ /* 0x000fe2000001000b */
[----:B------:R-:W3:Y:S01]  /*4e80*/  LDS R10, [R25+0x70] ;  /* 0x00007000190a7984 */ /* 0x000ee20000000800 */
[-C--:B----4-:R-:W-:Y:S01]  /*4e90*/  FFMA.FTZ R21, R84, R97.reuse, R21 ;  /* 0x0000006154157223 */ /* 0x090fe20000010015 */
[-C--:B------:R-:W-:Y:S01]  /*4ea0*/  FFMA.FTZ R8, R85, R97.reuse, R8 ;  /* 0x0000006155087223 */ /* 0x080fe20000010008 */
[-C--:B------:R-:W-:Y:S01]  /*4eb0*/  FFMA.FTZ R9, R86, R97.reuse, R9 ;  /* 0x0000006156097223 */ /* 0x080fe20000010009 */
[----:B------:R-:W4:Y:S01]  /*4ec0*/  LDS R11, [R25+0x80] ;  /* 0x00008000190b7984 */ /* 0x000f220000000800 */
[----:B------:R-:W-:Y:S01]  /*4ed0*/  FFMA.FTZ R96, R87, R97, R96 ;  /* 0x0000006157607223 */ /* 0x000fe20000010060 */
[-C--:B-----5:R-:W-:Y:S01]  /*4ee0*/  FFMA.FTZ R21, R88, R98.reuse, R21 ;  /* 0x0000006258157223 */ /* 0x0a0fe20000010015 */
[-C--:B------:R-:W-:Y:S01]  /*4ef0*/  FFMA.FTZ R8, R89, R98.reuse, R8 ;  /* 0x0000006259087223 */ /* 0x080fe20000010008 */
[----:B------:R-:W5:Y:S01]  /*4f00*/  LDS R64, [R25+0x90] ;  /* 0x0000900019407984 */ /* 0x000f620000000800 */
[-C--:B------:R-:W-:Y:S01]  /*4f10*/  FFMA.FTZ R9, R90, R98.reuse, R9 ;  /* 0x000000625a097223 */ /* 0x080fe20000010009 */
[----:B------:R-:W-:Y:S01]  /*4f20*/  FFMA.FTZ R96, R91, R98, R96 ;  /* 0x000000625b607223 */ /* 0x000fe20000010060 */
[-C--:B-1----:R-:W-:Y:S01]  /*4f30*/  FFMA.FTZ R21, R80, R99.reuse, R21 ;  /* 0x0000006350157223 */ /* 0x082fe20000010015 */
[----:B------:R-:W1:Y:S01]  /*4f40*/  LDS R65, [R25+0xa0] ;  /* 0x0000a00019417984 */ /* 0x000e620000000800 */
[-C--:B------:R-:W-:Y:S01]  /*4f50*/  FFMA.FTZ R8, R81, R99.reuse, R8 ;  /* 0x0000006351087223 */ /* 0x080fe20000010008 */
[-C--:B------:R-:W-:Y:S01]  /*4f60*/  FFMA.FTZ R9, R82, R99.reuse, R9 ;  /* 0x0000006352097223 */ /* 0x080fe20000010009 */
[----:B------:R-:W-:Y:S01]  /*4f70*/  FFMA.FTZ R96, R83, R99, R96 ;  /* 0x0000006353607223 */ /* 0x000fe20000010060 */
[----:B------:R-:W2:Y:S01]  /*4f80*/  LDS R66, [R25+0xb0] ;  /* 0x0000b00019427984 */ /* 0x000ea20000000800 */
[-C--:B------:R-:W-:Y:S01]  /*4f90*/  FFMA.FTZ R21, R76, R100.reuse, R21 ;  /* 0x000000644c157223 */ /* 0x080fe20000010015 */
[-C--:B------:R-:W-:Y:S01]  /*4fa0*/  FFMA.FTZ R8, R77, R100.reuse, R8 ;  /* 0x000000644d087223 */ /* 0x080fe20000010008 */
[-C--:B------:R-:W-:Y:S01]  /*4fb0*/  FFMA.FTZ R9, R78, R100.reuse, R9 ;  /* 0x000000644e097223 */ /* 0x080fe20000010009 */
[----:B------:R-:W2:Y:S01]  /*4fc0*/  LDS R67, [R25+0xc0] ;  /* 0x0000c00019437984 */ /* 0x000ea20000000800 */
[----:B------:R-:W-:Y:S01]  /*4fd0*/  FFMA.FTZ R96, R79, R100, R96 ;  /* 0x000000644f607223 */ /* 0x000fe20000010060 */
[-C--:B------:R-:W-:Y:S01]  /*4fe0*/  FFMA.FTZ R21, R72, R101.reuse, R21 ;  /* 0x0000006548157223 */ /* 0x080fe20000010015 */
[-C--:B------:R-:W-:Y:S01]  /*4ff0*/  FFMA.FTZ R8, R73, R101.reuse, R8 ;  /* 0x0000006549087223 */ /* 0x080fe20000010008 */
[----:B------:R0:W2:Y:S01]  /*5000*/  LDS R72, [R25+0xd0] ;  /* 0x0000d00019487984 */ /* 0x0000a20000000800 */
        /* <DEDUP_REMOVED lines=14> */
[----:B------:R-:W-:Y:S01]  /*50f0*/  IADD3 R25, R25, 0x100, RZ ;  /* 0x0000010019197810 */ /* 0x000fe20007ffe0ff */
        /* <DEDUP_REMOVED lines=8> */
[-C--:B-----5:R-:W-:Y:S01]  /*5180*/  FFMA.FTZ R8, R45, R64.reuse, R8 ;  /* 0x000000402d087223 */ /* 0x0a0fe20000010008 */
[-C--:B------:R-:W-:Y:S01]  /*5190*/  FFMA.FTZ R21, R44, R64.reuse, R21 ;  /* 0x000000402c157223 */ /* 0x080fe20000010015 */
[-C--:B------:R-:W-:Y:S01]  /*51a0*/  FFMA.FTZ R9, R46, R64.reuse, R9 ;  /* 0x000000402e097223 */ /* 0x080fe20000010009 */
[----:B------:R-:W-:Y:S01]  /*51b0*/  FFMA.FTZ R96, R47, R64, R96 ;  /* 0x000000402f607223 */ /* 0x000fe20000010060 */
[-C--:B-1----:R-:W-:Y:S01]  /*51c0*/  FFMA.FTZ R8, R41, R65.reuse, R8 ;  /* 0x0000004129087223 */ /* 0x082fe20000010008 */
        /* <DEDUP_REMOVED lines=15> */
[----:B------:R-:W-:-:S02]  /*52c0*/  IMAD.MOV.U32 R20, RZ, RZ, R94 ;  /* 0x000000ffff147224 */ /* 0x000fc400078e005e */
[----:B------:R-:W-:Y:S01]  /*52d0*/  IMAD.MOV.U32 R21, RZ, RZ, R95 ;  /* 0x000000ffff157224 */ /* 0x000fe200078e005f */
[----:B------:R-:W-:Y:S06]  /*52e0*/  @!P3 BRA `(.L_x_3201) ;  /* 0xfffffff80060b947 */ /* 0x000fec000383ffff */
.L_x_3200:
[----:B------:R-:W-:Y:S05]  /*52f0*/  BSYNC B2 ;  /* 0x0000000000027941 */ /* 0x000fea0003800000 */
.L_x_3199:
[----:B------:R-:W-:Y:S01]  /*5300*/  IMAD.IADD R28, R27, 0x1, -R92 ;  /* 0x000000011b1c7824 */ /* 0x000fe200078e0a5c */
[----:B------:R-:W-:Y:S04]  /*5310*/  BSSY B2, `(.L_x_3202) ;  /* 0x000003a000027945 */ /* 0x000fe80003800000 */
[----:B------:R-:W-:-:S13]  /*5320*/  ISETP.GT.AND P3, PT, R28, 0x10, PT ;  /* 0x000000101c00780c */ /* 0x000fda0003f64270 */
[----:B------:R-:W-:Y:S05]  /*5330*/  @!P3 BRA `(.L_x_3203) ;  /* 0x0000000000dcb947 */ /* 0x000fea0003800000 */
[----:B------:R-:W3:Y:S04]  /*5340*/  LDG.E.128 R56, desc[UR36][R20.64] ;  /* 0x0000002414387981 */ /* 0x000ee8000c1e1d00 */
[----:B------:R-:W4:Y:S04]  /*5350*/  LDG.E.128 R52, desc[UR36][R20.64+0x500] ;  /* 0x0005002414347981 */ /* 0x000f28000c1e1d00 */
        /* <DEDUP_REMOVED lines=12> */
[----:B0-----:R-:W-:-:S03]  /*5420*/  IMAD.MOV.U32 R20, RZ, RZ, R68 ;  /* 0x000000ffff147224 */ /* 0x001fc600078e0044 */
[----:B------:R-:W5:Y:S04]  /*5430*/  LDS R62, [R25] ;  /* 0x00000000193e7984 */ /* 0x000f680000000800 */
[----:B------:R-:W0:Y:S04]  /*5440*/  LDS R63, [R25+0x10] ;  /* 0x00001000193f7984 */ /* 0x000e280000000800 */
[----:B------:R-:W1:Y:S04]  /*5450*/  LDS R64, [R25+0x20] ;  /* 0x0000200019407984 */ /* 0x000e680000000800 */
[----:B------:R-:W2:Y:S04]  /*5460*/  LDS R65, [R25+0x30] ;  /* 0x0000300019417984 */ /* 0x000ea80000000800 */
[----:B------:R-:W2:Y:S04]  /*5470*/  LDS R66, [R25+0x40] ;  /* 0x0000400019427984 */ /* 0x000ea80000000800 */
[----:B------:R0:W2:Y:S02]  /*5480*/  LDS R67, [R25+0x50] ;  /* 0x0000500019437984 */ /* 0x0000a40000000800 */
        /* <DEDUP_REMOVED lines=33> */
[----:B------:R-:W-:-:S07]  /*56a0*/  MOV R21, R69 ;  /* 0x0000004500157202 */ /* 0x000fce0000000f00 */
.L_x_3203:
[----:B------:R-:W-:Y:S05]  /*56b0*/  BSYNC B2 ;  /* 0x0000000000027941 */ /* 0x000fea0003800000 */
.L_x_3202:
[----:B------:R-:W-:-:S13]  /*56c0*/  ISETP.LT.OR P0, PT, R92, R27, P0 ;  /* 0x0000001b5c00720c */ /* 0x000fda0000701670 */
[----:B------:R-:W-:Y:S05]  /*56d0*/  @!P0 BRA `(.L_x_3195) ;  /* 0x0000000000608947 */ /* 0x000fea0003800000 */
[----:B------:R-:W3:Y:S04]  /*56e0*/  LDG.E.128 R28, desc[UR36][R20.64] ;  /* 0x00000024141c7981 */ /* 0x000ee8000c1e1d00 */
[----:B--2---:R-:W2:Y:S04]  /*56f0*/  LDG.E.128 R36, desc[UR36][R20.64+0x500] ;  /* 0x0005002414247981 */ /* 0x004ea8000c1e1d00 */
[----:B------:R-:W4:Y:S04]  /*5700*/  LDG.E.128 R40, desc[UR36][R20.64+0xa00] ;  /* 0x000a002414287981 */ /* 0x000f28000c1e1d00 */
[----:B------:R0:W5:Y:S04]  /*5710*/  LDG.E.128 R44, desc[UR36][R20.64+0xf00] ;  /* 0x000f0024142c7981 */ /* 0x000168000c1e1d00 */
[----:B------:R-:W3:Y:S04]  /*5720*/  LDS R27, [R25+-0x20] ;  /* 0xffffe000191b7984 */ /* 0x000ee80000000800 */
[----:B------:R-:W2:Y:S04]  /*5730*/  LDS R32, [R25+-0x10] ;  /* 0xfffff00019207984 */ /* 0x000ea80000000800 */
[----:B------:R-:W4:Y:S04]  /*5740*/  LDS R34, [R25] ;  /* 0x0000000019227984 */ /* 0x000f280000000800 */
[----:B------:R-:W5:Y:S01]  /*5750*/  LDS R35, [R25+0x10] ;  /* 0x0000100019237984 */ /* 0x000f620000000800 */
[-C--:B---3--:R-:W-:Y:S01]  /*5760*/  FFMA.FTZ R33, R28, R27.reuse, R8 ;  /* 0x0000001b1c217223 */ /* 0x088fe20000010008 */
[-C--:B------:R-:W-:Y:S01]  /*5770*/  FFMA.FTZ R8, R29, R27.reuse, R9 ;  /* 0x0000001b1d087223 */ /* 0x080fe20000010009 */
[-C--:B------:R-:W-:Y:S01]  /*5780*/  FFMA.FTZ R9, R30, R27.reuse, R10 ;  /* 0x0000001b1e097223 */ /* 0x080fe2000001000a */
[----:B------:R-:W-:Y:S01]  /*5790*/  FFMA.FTZ R10, R31, R27, R11 ;  /* 0x0000001b1f0a7223 */ /* 0x000fe2000001000b */
[-C--:B--2---:R-:W-:Y:S01]  /*57a0*/  FFMA.FTZ R33, R36, R32.reuse, R33 ;  /* 0x0000002024217223 */ /* 0x084fe20000010021 */
[-C--:B------:R-:W-:Y:S01]  /*57b0*/  FFMA.FTZ R8, R37, R32.reuse, R8 ;  /* 0x0000002025087223 */ /* 0x080fe20000010008 */
[-C--:B------:R-:W-:Y:S01]  /*57c0*/  FFMA.FTZ R9, R38, R32.reuse, R9 ;  /* 0x0000002026097223 */ /* 0x080fe20000010009 */
[----:B------:R-:W-:Y:S01]  /*57d0*/  FFMA.FTZ R10, R39, R32, R10 ;  /* 0x00000020270a7223 */ /* 0x000fe2000001000a */
[-C--:B----4-:R-:W-:Y:S01]  /*57e0*/  FFMA.FTZ R33, R40, R34.reuse, R33 ;  /* 0x0000002228217223 */ /* 0x090fe20000010021 */
[-C--:B0-----:R-:W-:Y:S01]  /*57f0*/  FFMA.FTZ R20, R41, R34.reuse, R8 ;  /* 0x0000002229147223 */ /* 0x081fe20000010008 */
[-C--:B------:R-:W-:Y:S01]  /*5800*/  FFMA.FTZ R11, R42, R34.reuse, R9 ;  /* 0x000000222a0b7223 */ /* 0x080fe20000010009 */
[----:B------:R-:W-:Y:S01]  /*5810*/  FFMA.FTZ R34, R43, R34, R10 ;  /* 0x000000222b227223 */ /* 0x000fe2000001000a */
[-C--:B-----5:R-:W-:Y:S01]  /*5820*/  FFMA.FTZ R8, R44, R35.reuse, R33 ;  /* 0x000000232c087223 */ /* 0x0a0fe20000010021 */
[-C--:B------:R-:W-:Y:S01]  /*5830*/  FFMA.FTZ R9, R45, R35.reuse, R20 ;  /* 0x000000232d097223 */ /* 0x080fe20000010014 */
[-C--:B------:R-:W-:Y:S01]  /*5840*/  FFMA.FTZ R10, R46, R35.reuse, R11 ;  /* 0x000000232e0a7223 */ /* 0x080fe2000001000b */
[----:B------:R-:W-:-:S07]  /*5850*/  FFMA.FTZ R11, R47, R35, R34 ;  /* 0x000000232f0b7223 */ /* 0x000fce0000010022 */
.L_x_3195:
[----:B------:R-:W-:Y:S05]  /*5860*/  BSYNC B0 ;  /* 0x0000000000007941 */ /* 0x000fea0003800000 */
.L_x_3194:
        /* <DEDUP_REMOVED lines=8> */
[----:B------:R-:W-:Y:S02]  /*58f0*/  IMAD.MOV.U32 R25, RZ, RZ, R20 ;  /* 0x000000ffff197224 */ /* 0x000fe400078e0014 */
[----:B------:R-:W-:-:S07]  /*5900*/  IMAD R27, R5, 0x4, R0 ;  /* 0x00000004051b7824 */ /* 0x000fce00078e0200 */
.L_x_3208:
        /* <DEDUP_REMOVED lines=8> */
[----:B-----5:R-:W0:Y:S01]  /*5990*/  I2F.RP R28, R31 ;  /* 0x0000001f001c7306 */ /* 0x020e220000209400 */
        /* <DEDUP_REMOVED lines=8> */
[----:B------:R-:W-:-:S04]  /*5a20*/  IMAD.HI.U32 R20, R21, R35, R20 ;  /* 0x0000002315147227 */ /* 0x000fc800078e0014 */
[----:B------:R-:W-:Y:S02]  /*5a30*/  IMAD.MOV.U32 R21, RZ, RZ, R32 ;  /* 0x000000ffff157224 */ /* 0x000fe400078e0020 */
[----:B------:R-:W0:Y:S02]  /*5a40*/  LDS R32, [R27] ;  /* 0x000000001b207984 */ /* 0x000e240000000800 */
[----:B------:R-:W-:-:S05]  /*5a50*/  IMAD.HI.U32 R20, R20, R21, RZ ;  /* 0x0000001514147227 */ /* 0x000fca00078e00ff */
[----:B------:R-:W-:-:S05]  /*5a60*/  IADD3 R20, -R20, RZ, RZ ;  /* 0x000000ff14147210 */ /* 0x000fca0007ffe1ff */
        /* <DEDUP_REMOVED lines=17> */
.L_x_3207:
[----:B------:R-:W-:Y:S05]  /*5b80*/  BSYNC B2 ;  /* 0x0000000000027941 */ /* 0x000fea0003800000 */
.L_x_3206:
[----:B------:R-:W-:Y:S01]  /*5b90*/  IADD3 R6, R6, 0x4, RZ ;  /* 0x0000000406067810 */ /* 0x000fe20007ffe0ff */
[----:B------:R-:W-:Y:S01]  /*5ba0*/  VIADD R27, R27, 0x10 ;  /* 0x000000101b1b7836 */ /* 0x000fe20000000000 */
[----:B------:R-:W-:Y:S06]  /*5bb0*/  @P0 BRA `(.L_x_3208) ;  /* 0xfffffffc00540947 */ /* 0x000fec000383ffff */
.L_x_3205:
[----:B------:R-:W-:Y:S05]  /*5bc0*/  BSYNC B0 ;  /* 0x0000000000007941 */ /* 0x000fea0003800000 */
.L_x_3204:
[----:B------:R-:W-:-:S13]  /*5bd0*/  ISETP.GE.U32.AND P0, PT, R33, 0xc, PT ;  /* 0x0000000c2100780c */ /* 0x000fda0003f06070 */
[----:B------:R-:W-:Y:S05]  /*5be0*/  @!P0 BRA `(.L_x_3193) ;  /* 0x00000008008c8947 */ /* 0x000fea0003800000 */
[----:B------:R-:W-:-:S05]  /*5bf0*/  LEA R21, R6, 0x20, 0x2 ;  /* 0x0000002006157811 */ /* 0x000fca00078e10ff */
[----:B------:R-:W-:-:S04]  /*5c00*/  IMAD R21, R26, -0x4, R21 ;  /* 0xfffffffc1a157824 */ /* 0x000fc800078e0215 */
[----:B------:R-:W-:-:S07]  /*5c10*/  IMAD.IADD R25, R0, 0x1, R21 ;  /* 0x0000000100197824 */ /* 0x000fce00078e0215 */
.L_x_3217:
[----:B------:R-:W0:Y:S01]  /*5c20*/  LDC R35, c[0x0][0x284] ;  /* 0x0000a100ff237b82 */ /* 0x000e220000000800 */
[C---:B------:R-:W-:Y:S01]  /*5c30*/  VIADD R32, R6.reuse, 0x4 ;  /* 0x0000000406207836 */ /* 0x040fe20000000000 */
[C---:B------:R-:W-:Y:S01]  /*5c40*/  IADD3 R33, R6.reuse, 0x8, RZ ;  /* 0x0000000806217810 */ /* 0x040fe20007ffe0ff */
[----:B------:R-:W-:Y:S01]  /*5c50*/  BSSY B0, `(.L_x_3209) ;  /* 0x0000028000007945 */ /* 0x000fe20003800000 */
[C---:B------:R-:W-:Y:S01]  /*5c60*/  VIADD R34, R6.reuse, 0xc ;  /* 0x0000000c06227836 */ /* 0x040fe20000000000 */
[-C--:B0-----:R-:W-:Y:S02]  /*5c70*/  ISETP.GE.AND P4, PT, R6, R35.reuse, PT ;  /* 0x000000230600720c */ /* 0x081fe40003f86270 */
[-C--:B------:R-:W-:Y:S02]  /*5c80*/  ISETP.GE.AND P0, PT, R32, R35.reuse, PT ;  /* 0x000000232000720c */ /* 0x080fe40003f06270 */
[----:B------:R-:W-:-:S09]  /*5c90*/  ISETP.GE.AND P3, PT, R33, R35, PT ;  /* 0x000000232100720c */ /* 0x000fd20003f66270 */
[----:B------:R-:W-:Y:S05]  /*5ca0*/  @!P4 BRA `(.L_x_3210) ;  /* 0x000000000088c947 */ /* 0x000fea0003800000 */
[----:B------:R-:W-:Y:S01]  /*5cb0*/  IABS R27, R35 ;  /* 0x00000023001b7213 */ /* 0x000fe20000000000 */
[----:B------:R-:W-:Y:S01]  /*5cc0*/  ULDC.64 UR4, c[0x0][0x250] ;  /* 0x0000940000047ab9 */ /* 0x000fe20000000a00 */
[----:B------:R-:W-:Y:S02]  /*5cd0*/  IABS R30, R6 ;  /* 0x00000006001e7213 */ /* 0x000fe40000000000 */
[----:B-----5:R-:W0:Y:S01]  /*5ce0*/  I2F.RP R28, R27 ;  /* 0x0000001b001c7306 */ /* 0x020e220000209400 */
        /* <DEDUP_REMOVED lines=16> */
[----:B------:R-:W-:Y:S02]  /*5df0*/  @!P4 IADD3 R20, R20, -R27, RZ ;  /* 0x8000001b1414c210 */ /* 0x000fe40007ffe0ff */
[----:B------:R-:W0:Y:S03]  /*5e00*/  LDS R27, [R25+-0x20] ;  /* 0xffffe000191b7984 */ /* 0x000e260000000800 */
        /* <DEDUP_REMOVED lines=12> */
.L_x_3210:
[----:B------:R-:W-:Y:S05]  /*5ed0*/  BSYNC B0 ;  /* 0x0000000000007941 */ /* 0x000fea0003800000 */
.L_x_3209:
[----:B------:R-:W-:Y:S01]  /*5ee0*/  BSSY B0, `(.L_x_3211) ;  /* 0x0000025000007945 */ /* 0x000fe20003800000 */
[----:B------:R-:W-:-:S03]  /*5ef0*/  ISETP.GE.AND P4, PT, R34, R35, PT ;  /* 0x000000232200720c */ /* 0x000fc60003f86270 */
[----:B------:R-:W-:Y:S10]  /*5f00*/  @!P0 BRA `(.L_x_3212) ;  /* 0x0000000000888947 */ /* 0x000ff40003800000 */
        /* <DEDUP_REMOVED lines=11> */
[----:B------:R-:W-:-:S05]  /*5fc0*/  MOV R20, RZ ;  /* 0x000000ff00147202 */ /* 0x000fca0000000f00 */
        /* <DEDUP_REMOVED lines=22> */
.L_x_3212:
[----:B------:R-:W-:Y:S05]  /*6130*/  BSYNC B0 ;  /* 0x0000000000007941 */ /* 0x000fea0003800000 */
.L_x_3211:
[----:B------:R-:W-:Y:S04]  /*6140*/  BSSY B0, `(.L_x_3213) ;  /* 0x0000024000007945 */ /* 0x000fe80003800000 */
        /* <DEDUP_REMOVED lines=22> */
[----:B------:R-:W0:Y:S03]  /*62b0*/  LDS R27, [R25] ;  /* 0x00000000191b7984 */ /* 0x000e260000000800 */
        /* <DEDUP_REMOVED lines=12> */
.L_x_3214:
[----:B------:R-:W-:Y:S05]  /*6380*/  BSYNC B0 ;  /* 0x0000000000007941 */ /* 0x000fea0003800000 */
.L_x_3213:
        /* <DEDUP_REMOVED lines=23> */
[----:B------:R-:W0:Y:S03]  /*6500*/  LDS R27, [R25+0x10] ;  /* 0x00001000191b7984 */ /* 0x000e260000000800 */
        /* <DEDUP_REMOVED lines=12> */
.L_x_3216:
[----:B------:R-:W-:Y:S05]  /*65d0*/  BSYNC B0 ;  /* 0x0000000000007941 */ /* 0x000fea0003800000 */
.L_x_3215:
[----:B------:R-:W-:Y:S02]  /*65e0*/  VIADD R6, R6, 0x10 ;  /* 0x0000001006067836 */ /* 0x000fe40000000000 */
[----:B------:R-:W-:-:S03]  /*65f0*/  VIADD R25, R25, 0x40 ;  /* 0x0000004019197836 */ /* 0x000fc60000000000 */
[----:B------:R-:W-:-:S13]  /*6600*/  ISETP.GE.AND P0, PT, R6, R17, PT ;  /* 0x000000110600720c */ /* 0x000fda0003f06270 */
[----:B------:R-:W-:Y:S05]  /*6610*/  @!P0 BRA `(.L_x_3217) ;  /* 0xfffffff400808947 */ /* 0x000fea000383ffff */
.L_x_3193:
[----:B------:R-:W-:Y:S05]  /*6620*/  BSYNC B1 ;  /* 0x0000000000017941 */ /* 0x000fea0003800000 */
.L_x_3192:
[----:B------:R-:W-:Y:S01]  /*6630*/  IADD3 R4, R18, 0x1f, RZ ;  /* 0x0000001f12047810 */ /* 0x000fe20007ffe0ff */
[----:B------:R-:W-:Y:S03]  /*6640*/  BSSY B0, `(.L_x_3218) ;  /* 0x0000041000007945 */ /* 0x000fe60003800000 */
[----:B------:R-:W-:Y:S01]  /*6650*/  ISETP.GT.U32.OR P3, PT, R4, 0x3e, P1 ;  /* 0x0000003e0400780c */ /* 0x000fe20000f64470 */
[----:B------:R-:W-:-:S12]  /*6660*/  @P2 BRA `(.L_x_3219) ;  /* 0x0000000000f82947 */ /* 0x000fd80003800000 */
[----:B------:R-:W1:Y:S01]  /*6670*/  LDC R0, c[0x0][0x308] ;  /* 0x0000c200ff007b82 */ /* 0x000e620000000800 */
[----:B------:R-:W-:Y:S01]  /*6680*/  ULDC.64 UR4, c[0x0][0x2f0] ;  /* 0x0000bc0000047ab9 */ /* 0x000fe20000000a00 */
[----:B------:R-:W-:Y:S01]  /*6690*/  IMAD.IADD R27, R24, 0x1, R3 ;  /* 0x00000001181b7824 */ /* 0x000fe200078e0203 */
[----:B------:R-:W-:-:S04]  /*66a0*/  ISETP.NE.U32.AND P0, PT, RZ, UR4, PT ;  /* 0x00000004ff007c0c */ /* 0x000fc8000bf05070 */
[----:B------:R-:W-:-:S13]  /*66b0*/  ISETP.NE.AND.EX P0, PT, RZ, UR5, PT, P0 ;  /* 0x00000005ff007c0c */ /* 0x000fda000bf05300 */
[----:B------:R-:W3:Y:S01]  /*66c0*/  @P0 LDC.64 R20, c[0x0][0x2e8] ;  /* 0x0000ba00ff140b82 */ /* 0x000ee20000000a00 */
[----:B-1----:R-:W-:-:S07]  /*66d0*/  ISETP.NE.AND P2, PT, R0, 0x2, PT ;  /* 0x000000020000780c */ /* 0x002fce0003f45270 */
[----:B------:R-:W1:Y:S08]  /*66e0*/  @P0 LDC R0, c[0x0][0x288] ;  /* 0x0000a200ff000b82 */ /* 0x000e700000000800 */
[----:B0-----:R-:W0:Y:S08]  /*66f0*/  @!P2 LDC.64 R6, c[0x0][0x238] ;  /* 0x00008e00ff06ab82 */ /* 0x001e300000000a00 */
[----:B-----5:R-:W4:Y:S01]  /*6700*/  @!P2 LDC.64 R28, c[0x0][0x2f8] ;  /* 0x0000be00ff1cab82 */ /* 0x020f220000000a00 */
[----:B0-----:R-:W-:-:S04]  /*6710*/  @!P2 IADD3 R24, P4, R27, R6, RZ ;  /* 0x000000061b18a210 */ /* 0x001fc80007f9e0ff */
[----:B------:R-:W-:-:S03]  /*6720*/  @!P2 LEA.HI.X.SX32 R25, R27, R7, 0x1, P4 ;  /* 0x000000071b19a211 */ /* 0x000fc600020f0eff */
[----:B------:R-:W0:Y:S01]  /*6730*/  @P2 LDC.64 R6, c[0x0][0x238] ;  /* 0x00008e00ff062b82 */ /* 0x000e220000000a00 */
[----:B-1----:R-:W-:Y:S01]  /*6740*/  @P0 IMAD R0, R16, R0, R19 ;  /* 0x0000000010000224 */ /* 0x002fe200078e0213 */
[----:B----4-:R-:W4:Y:S04]  /*6750*/  @!P2 LDG.E R29, desc[UR36][R28.64+0x8] ;  /* 0x000008241c1da981 */ /* 0x010f28000c1e1900 */
[----:B------:R-:W4:Y:S01]  /*6760*/  @!P2 LDG.E R24, desc[UR36][R24.64] ;  /* 0x000000241818a981 */ /* 0x000f22000c1e1900 */
[----:B------:R-:W-:-:S04]  /*6770*/  @P0 IMAD R19, R0, 0x50, R3 ;  /* 0x0000005000130824 */ /* 0x000fc800078e0203 */
[----:B---3--:R-:W-:-:S05]  /*6780*/  @P0 IMAD.WIDE R20, R19, 0x4, R20 ;  /* 0x0000000413140825 */ /* 0x008fca00078e0214 */
[----:B--2---:R1:W2:Y:S01]  /*6790*/  @P0 LDG.E.128 R36, desc[UR36][R20.64] ;  /* 0x0000002414240981 */ /* 0x0042a2000c1e1d00 */
[----:B0-----:R-:W-:-:S05]  /*67a0*/  @P2 IMAD.WIDE R6, R27, 0x4, R6 ;  /* 0x000000041b062825 */ /* 0x001fca00078e0206 */
[----:B------:R-:W3:Y:S01]  /*67b0*/  @P2 LDG.E.128 R32, desc[UR36][R6.64] ;  /* 0x0000002406202981 */ /* 0x000ee2000c1e1d00 */
[----:B------:R-:W0:Y:S01]  /*67c0*/  S2UR UR5, SR_CgaCtaId ;  /* 0x00000000000579c3 */ /* 0x000e220000008800 */
[----:B------:R-:W-:Y:S02]  /*67d0*/  UMOV UR4, 0x400 ;  /* 0x0000040000047882 */ /* 0x000fe40000000000 */
[----:B------:R-:W-:Y:S01]  /*67e0*/  UIADD3 UR4, UR4, 0x220, URZ ;  /* 0x0000022004047890 */ /* 0x000fe2000fffe03f */
[----:B-1----:R-:W-:Y:S02]  /*67f0*/  IMAD R20, R2, 0x50, R3 ;  /* 0x0000005002147824 */ /* 0x002fe400078e0203 */
[----:B------:R-:W-:Y:S01]  /*6800*/  IMAD.IADD R19, R17, 0x1, -R26 ;  /* 0x0000000111137824 */ /* 0x000fe200078e0a1a */
[----:B0-----:R-:W-:-:S06]  /*6810*/  ULEA UR4, UR5, UR4, 0x18 ;  /* 0x0000000405047291 */ /* 0x001fcc000f8ec03f */
[----:B------:R-:W-:Y:S01]  /*6820*/  IMAD.U32 R0, RZ, RZ, UR4 ;  /* 0x00000004ff007e24 */ /* 0x000fe2000f8e00ff */
[----:B------:R-:W-:-:S04]  /*6830*/  ULDC.64 UR4, c[0x0][0x250] ;  /* 0x0000940000047ab9 */ /* 0x000fc80000000a00 */
[----:B------:R-:W-:Y:S01]  /*6840*/  LEA R19, R19, R0, 0x2 ;  /* 0x0000000013137211 */ /* 0x000fe200078e10ff */
[----:B------:R-:W-:-:S05]  /*6850*/  IMAD R23, R23, 0x50, RZ ;  /* 0x0000005017177824 */ /* 0x000fca00078e02ff */
[----:B------:R-:W0:Y:S01]  /*6860*/  LDS R19, [R19] ;  /* 0x0000000013137984 */ /* 0x000e220000000800 */
[----:B----4-:R-:W-:Y:S02]  /*6870*/  @!P2 PRMT R7, R24, 0x9910, RZ ;  /* 0x000099101807a816 */ /* 0x010fe400000000ff */
[--C-:B------:R-:W-:Y:S02]  /*6880*/  @!P2 SHF.R.U32.HI R4, RZ, 0x10, R24.reuse ;  /* 0x00000010ff04a819 */ /* 0x100fe40000011618 */
        /* <DEDUP_REMOVED lines=28> */
.L_x_3219:
[----:B------:R-:W-:Y:S05]  /*6a50*/  BSYNC B0 ;  /* 0x0000000000007941 */ /* 0x000fea0003800000 */
.L_x_3218:
        /* <DEDUP_REMOVED lines=13> */
[----:B-1---5:R-:W1:Y:S02]  /*6b30*/  @!P1 LDS.128 R12, [R5] ;  /* 0x00000000050c9984 */ /* 0x022e640000000c00 */
        /* <DEDUP_REMOVED lines=13> */
.L_x_3220:
[----:B------:R-:W-:Y:S05]  /*6c10*/  @P3 EXIT ;  /* 0x000000000000394d */ /* 0x000fea0003800000 */
[----:B------:R-:W3:Y:S02]  /*6c20*/  LDC R0, c[0x0][0x308] ;  /* 0x0000c200ff007b82 */ /* 0x000ee40000000800 */
[----:B---3--:R-:W-:-:S13]  /*6c30*/  ISETP.NE.AND P0, PT, R0, 0x2, PT ;  /* 0x000000020000780c */ /* 0x008fda0003f05270 */
[----:B------:R-:W3:Y:S01]  /*6c40*/  @P0 LDC.64 R4, c[0x0][0x210] ;  /* 0x00008400ff040b82 */ /* 0x000ee20000000a00 */
[----:B01----:R-:W-:-:S04]  /*6c50*/  @P0 IMAD R7, R22, 0x50, R3 ;  /* 0x0000005016070824 */ /* 0x003fc800078e0203 */
[----:B---3--:R-:W-:-:S05]  /*6c60*/  @P0 IMAD.WIDE R4, R7, 0x4, R4 ;  /* 0x0000000407040825 */ /* 0x008fca00078e0204 */
        /* <DEDUP_REMOVED lines=30> */
.L_x_3171:
[----:B------:R-:W-:Y:S01]  /*6e50*/  IMAD.MOV.U32 R12, RZ, RZ, 0x10 ;  /* 0x00000010ff0c7424 */ /* 0x000fe200078e00ff */
[----:B0-----:R-:W-:Y:S01]  /*6e60*/  MOV R15, 0xffffffff ;  /* 0xffffffff000f7802 */ /* 0x001fe20000000f00 */
[----:B------:R-:W-:-:S07]  /*6e70*/  IMAD.MOV.U32 R11, RZ, RZ, 0x1f ;  /* 0x0000001fff0b7424 */ /* 0x000fce00078e00ff */
[----:B-1---5:R-:W-:Y:S05]  /*6e80*/  WARPSYNC.COLLECTIVE R15, `(.L_x_3221) ;  /* 0x000000000f087348 */ /* 0x022fea0003c00000 */
[----:B------:R0:W2:Y:S02]  /*6e90*/  SHFL.BFLY P6, R14, R13, R12, R11 ;  /* 0x0c00000c0d0e7389 */ /* 0x0000a400000c000b */
[----:B012--5:R-:W-:Y:S01]  /*6ea0*/  ENDCOLLECTIVE ;  /* 0x000000000000791b */ /* 0x027fe20003800000 */
.L_x_3221:
[----:B------:R-:W-:Y:S02]  /*6eb0*/  IMAD.MOV.U32 R12, RZ, RZ, 0x8 ;  /* 0x00000008ff0c7424 */ /* 0x000fe400078e00ff */
[----:B------:R-:W-:-:S04]  /*6ec0*/  FADD.FTZ R0, R13, R14 ;  /* 0x0000000e0d007221 */ /* 0x000fc80000010000 */
[----:B------:R-:W-:-:S07]  /*6ed0*/  IMAD.MOV.U32 R13, RZ, RZ, R0 ;  /* 0x000000ffff0d7224 */ /* 0x000fce00078e0000 */
[----:B------:R-:W-:Y:S05]  /*6ee0*/  WARPSYNC.COLLECTIVE R15, `(.L_x_3222) ;  /* 0x000000000f087348 */ /* 0x000fea0003c00000 */
[----:B------:R0:W1:Y:S02]  /*6ef0*/  SHFL.BFLY P6, R14, R13, R12, R11 ;  /* 0x0c00000c0d0e7389 */ /* 0x00006400000c000b */
[----:B01----:R-:W-:Y:S01]  /*6f00*/  ENDCOLLECTIVE ;  /* 0x000000000000791b */ /* 0x003fe20003800000 */
.L_x_3222:
[----:B------:R-:W-:Y:S01]  /*6f10*/  HFMA2.MMA R12, -RZ, RZ, 0, 2.384185791015625e-07 ;  /* 0x00000004ff0c7435 */ /* 0x000fe200000001ff */
[----:B------:R-:W-:-:S04]  /*6f20*/  FADD.FTZ R3, R0, R14 ;  /* 0x0000000e00037221 */ /* 0x000fc80000010000 */
[----:B------:R-:W-:-:S07]  /*6f30*/  IMAD.MOV.U32 R13, RZ, RZ, R3 ;  /* 0x000000ffff0d7224 */ /* 0x000fce00078e0003 */
[----:B------:R-:W-:Y:S05]  /*6f40*/  WARPSYNC.COLLECTIVE R15, `(.L_x_3223) ;  /* 0x000000000f087348 */ /* 0x000fea0003c00000 */
[----:B------:R0:W1:Y:S02]  /*6f50*/  SHFL.BFLY P6, R14, R13, R12, R11 ;  /* 0x0c00000c0d0e7389 */ /* 0x00006400000c000b */
[----:B01----:R-:W-:Y:S01]  /*6f60*/  ENDCOLLECTIVE ;  /* 0x000000000000791b */ /* 0x003fe20003800000 */
.L_x_3223:
[----:B------:R-:W-:Y:S02]  /*6f70*/  IMAD.MOV.U32 R12, RZ, RZ, 0x2 ;  /* 0x00000002ff0c7424 */ /* 0x000fe400078e00ff */
[----:B------:R-:W-:-:S04]  /*6f80*/  FADD.FTZ R4, R3, R14 ;  /* 0x0000000e03047221 */ /* 0x000fc80000010000 */
[----:B------:R-:W-:-:S07]  /*6f90*/  IMAD.MOV.U32 R13, RZ, RZ, R4 ;  /* 0x000000ffff0d7224 */ /* 0x000fce00078e0004 */
[----:B------:R-:W-:Y:S05]  /*6fa0*/  WARPSYNC.COLLECTIVE R15, `(.L_x_3224) ;  /* 0x000000000f087348 */ /* 0x000fea0003c00000 */
[----:B------:R0:W1:Y:S02]  /*6fb0*/  SHFL.BFLY P6, R14, R13, R12, R11 ;  /* 0x0c00000c0d0e7389 */ /* 0x00006400000c000b */
[----:B01----:R-:W-:Y:S01]  /*6fc0*/  ENDCOLLECTIVE ;  /* 0x000000000000791b */ /* 0x003fe20003800000 */
.L_x_3224:
[----:B------:R-:W-:Y:S01]  /*6fd0*/  MOV R12, 0x1 ;  /* 0x00000001000c7802 */ /* 0x000fe20000000f00 */
[----:B------:R-:W-:-:S04]  /*6fe0*/  FADD.FTZ R5, R4, R14 ;  /* 0x0000000e04057221 */ /* 0x000fc80000010000 */
[----:B------:R-:W-:-:S07]  /*6ff0*/  IMAD.MOV.U32 R13, RZ, RZ, R5 ;  /* 0x000000ffff0d7224 */ /* 0x000fce00078e0005 */
[----:B------:R-:W-:Y:S05]  /*7000*/  WARPSYNC.COLLECTIVE R15, `(.L_x_3225) ;  /* 0x000000000f087348 */ /* 0x000fea0003c00000 */
[----:B------:R0:W1:Y:S02]  /*7010*/  SHFL.BFLY P6, R14, R13, R12, R11 ;  /* 0x0c00000c0d0e7389 */ /* 0x00006400000c000b */
[----:B01----:R-:W-:Y:S01]  /*7020*/  ENDCOLLECTIVE ;  /* 0x000000000000791b */ /* 0x003fe20003800000 */
.L_x_3225:
[----:B------:R-:W-:Y:S05]  /*7030*/  BRA `(.L_x_3226) ;  /* 0xffffffa8009c7947 */ /* 0x000fea000383ffff */
.L_x_3176:
[----:B------:R-:W-:Y:S01]  /*7040*/  BSSY B1, `(.L_x_3227) ;  /* 0x0000007000017945 */ /* 0x000fe20003800000 */
[----:B------:R-:W-:Y:S02]  /*7050*/  IMAD.MOV.U32 R12, RZ, RZ, 0x1 ;  /* 0x00000001ff0c7424 */ /* 0x000fe400078e00ff */
[----:B------:R-:W-:Y:S02]  /*7060*/  IMAD.MOV.U32 R11, RZ, RZ, 0x1f ;  /* 0x0000001fff0b7424 */ /* 0x000fe400078e00ff */
[----:B------:R-:W-:-:S07]  /*7070*/  IMAD.MOV.U32 R15, RZ, RZ, -0x1 ;  /* 0xffffffffff0f7424 */ /* 0x000fce00078e00ff */
[----:B-----5:R-:W-:Y:S05]  /*7080*/  WARPSYNC.COLLECTIVE R15, `(.L_x_3228) ;  /* 0x000000000f087348 */ /* 0x020fea0003c00000 */
[----:B------:R0:W1:Y:S02]  /*7090*/  SHFL.BFLY P6, R14, R13, R12, R11 ;  /* 0x0c00000c0d0e7389 */ /* 0x00006400000c000b */
[----:B01---5:R-:W-:Y:S01]  /*70a0*/  ENDCOLLECTIVE ;  /* 0x000000000000791b */ /* 0x023fe20003800000 */
.L_x_3228:
[----:B------:R-:W-:Y:S05]  /*70b0*/  BSYNC B1 ;  /* 0x0000000000017941 */ /* 0x000fea0003800000 */
.L_x_3227:
[----:B------:R-:W-:Y:S05]  /*70c0*/  BRA `(.L_x_3229) ;  /* 0xffffffc800f87947 */ /* 0x000fea000383ffff */
.L_x_3180:
[----:B------:R-:W-:Y:S01]  /*70d0*/  BSSY B0, `(.L_x_3230) ;  /* 0x0000008000007945 */ /* 0x000fe20003800000 */
[----:B0-----:R-:W-:Y:S01]  /*70e0*/  MOV R13, R155 ;  /* 0x0000009b000d7202 */ /* 0x001fe20000000f00 */
[----:B------:R-:W-:Y:S02]  /*70f0*/  IMAD.MOV.U32 R12, RZ, RZ, 0x10 ;  /* 0x00000010ff0c7424 */ /* 0x000fe400078e00ff */
[----:B------:R-:W-:Y:S02]  /*7100*/  IMAD.MOV.U32 R11, RZ, RZ, 0x1f ;  /* 0x0000001fff0b7424 */ /* 0x000fe400078e00ff */
[----:B-1----:R-:W-:-:S07]  /*7110*/  IMAD.MOV.U32 R15, RZ, RZ, -0x1 ;  /* 0xffffffffff0f7424 */ /* 0x002fce00078e00ff */
[----:B--23-5:R-:W-:Y:S05]  /*7120*/  WARPSYNC.COLLECTIVE R15, `(.L_x_3231) ;  /* 0x000000000f087348 */ /* 0x02cfea0003c00000 */
[----:B------:R0:W1:Y:S02]  /*7130*/  SHFL.BFLY P6, R14, R13, R12, R11 ;  /* 0x0c00000c0d0e7389 */ /* 0x00006400000c000b */
[----:B0123-5:R-:W-:Y:S01]  /*7140*/  ENDCOLLECTIVE ;  /* 0x000000000000791b */ /* 0x02ffe20003800000 */
.L_x_3231:
[----:B------:R-:W-:Y:S05]  /*7150*/  BSYNC B0 ;  /* 0x0000000000007941 */ /* 0x000fea0003800000 */
.L_x_3230:
[----:B------:R-:W-:Y:S01]  /*7160*/  HFMA2.MMA R12, -RZ, RZ, 0, 4.76837158203125e-07 ;  /* 0x00000008ff0c7435 */ /* 0x000fe200000001ff */
[----:B------:R-:W-:Y:S01]  /*7170*/  FMNMX.FTZ R13, R14, R155, !PT ;  /* 0x0000009b0e0d7209 */ /* 0x000fe20007810000 */
[----:B------:R-:W-:Y:S02]  /*7180*/  IMAD.MOV.U32 R11, RZ, RZ, 0x1f ;  /* 0x0000001fff0b7424 */ /* 0x000fe400078e00ff */
[----:B------:R-:W-:-:S07]  /*7190*/  IMAD.MOV.U32 R15, RZ, RZ, -0x1 ;  /* 0xffffffffff0f7424 */ /* 0x000fce00078e00ff */
[----:B------:R-:W-:Y:S05]  /*71a0*/  WARPSYNC.COLLECTIVE R15, `(.L_x_3232) ;  /* 0x000000000f087348 */ /* 0x000fea0003c00000 */
[----:B------:R0:W1:Y:S02]  /*71b0*/  SHFL.BFLY P6, R14, R13, R12, R11 ;  /* 0x0c00000c0d0e7389 */ /* 0x00006400000c000b */
[----:B01----:R-:W-:Y:S01]  /*71c0*/  ENDCOLLECTIVE ;  /* 0x000000000000791b */ /* 0x003fe20003800000 */
.L_x_3232:
[----:B------:R-:W-:Y:S02]  /*71d0*/  MOV R12, 0x4 ;  /* 0x00000004000c7802 */ /* 0x000fe40000000f00 */
[----:B------:R-:W-:-:S05]  /*71e0*/  FMNMX.FTZ R3, R13, R14, !PT ;  /* 0x0000000e0d037209 */ /* 0x000fca0007810000 */
[----:B------:R-:W-:-:S07]  /*71f0*/  IMAD.MOV.U32 R13, RZ, RZ, R3 ;  /* 0x000000ffff0d7224 */ /* 0x000fce00078e0003 */
[----:B------:R-:W-:Y:S05]  /*7200*/  WARPSYNC.COLLECTIVE R15, `(.L_x_3233) ;  /* 0x000000000f087348 */ /* 0x000fea0003c00000 */
[----:B------:R0:W1:Y:S02]  /*7210*/  SHFL.BFLY P6, R14, R13, R12, R11 ;  /* 0x0c00000c0d0e7389 */ /* 0x00006400000c000b */
[----:B01----:R-:W-:Y:S01]  /*7220*/  ENDCOLLECTIVE ;  /* 0x000000000000791b */ /* 0x003fe20003800000 */
.L_x_3233:
[----:B------:R-:W-:Y:S01]  /*7230*/  IMAD.MOV.U32 R12, RZ, RZ, 0x2 ;  /* 0x00000002ff0c7424 */ /* 0x000fe200078e00ff */
[----:B------:R-:W-:-:S05]  /*7240*/  FMNMX.FTZ R5, R3, R14, !PT ;  /* 0x0000000e03057209 */ /* 0x000fca0007810000 */
[----:B------:R-:W-:-:S07]  /*7250*/  IMAD.MOV.U32 R13, RZ, RZ, R5 ;  /* 0x000000ffff0d7224 */ /* 0x000fce00078e0005 */
[----:B------:R-:W-:Y:S05]  /*7260*/  WARPSYNC.COLLECTIVE R15, `(.L_x_3234) ;  /* 0x000000000f087348 */ /* 0x000fea0003c00000 */
[----:B------:R0:W1:Y:S02]  /*7270*/  SHFL.BFLY P6, R14, R13, R12, R11 ;  /* 0x0c00000c0d0e7389 */ /* 0x00006400000c000b */
[----:B01----:R-:W-:Y:S01]  /*7280*/  ENDCOLLECTIVE ;  /* 0x000000000000791b */ /* 0x003fe20003800000 */
.L_x_3234:
[----:B------:R-:W-:Y:S05]  /*7290*/  BRA `(.L_x_3235) ;  /* 0xffffffcc00307947 */ /* 0x000fea000383ffff */
.L_x_3236:
        /* <DEDUP_REMOVED lines=14> */
.L_x_3341:


//--------------------- .text._ZN4mmha33masked_multihead_attention_kernelIfLi80ELi128ELi4ELi32ELi64ELb0ELb0EEEv26Multihead_attention_paramsIT_XT5_EE --------------------------
	.section	.text._ZN4mmha33masked_multihead_attention_kernelIfLi80ELi128ELi4ELi32ELi64ELb0ELb0EEEv26Multihead_attention_paramsIT_XT5_EE,"ax",@progbits
	.align	128
        .global         _ZN4mmha33masked_multihead_attention_kernelIfLi80ELi128ELi4ELi32ELi64ELb0ELb0EEEv26Multihead_attention_paramsIT_XT5_EE
        .type           _ZN4mmha33masked_multihead_attention_kernelIfLi80ELi128ELi4ELi32ELi64ELb0ELb0EEEv26Multihead_attention_paramsIT_XT5_EE,@function
        .size           _ZN4mmha33masked_multihead_attention_kernelIfLi80ELi128ELi4ELi32ELi64ELb0ELb0EEEv26Multihead_attention_paramsIT_XT5_EE,(.L_x_3342 - _ZN4mmha33masked_multihead_attention_kernelIfLi80ELi128ELi4ELi32ELi64ELb0ELb0EEEv26Multihead_attention_paramsIT_XT5_EE)
        .other          _ZN4mmha33masked_multihead_attention_kernelIfLi80ELi128ELi4ELi32ELi64ELb0ELb0EEEv26Multihead_attention_paramsIT_XT5_EE,@"STO_CUDA_ENTRY STV_DEFAULT"
_ZN4mmha33masked_multihead_attention_kernelIfLi80ELi128ELi4ELi32ELi64ELb0ELb0EEEv26Multihead_attention_paramsIT_XT5_EE:
.text._ZN4mmha33masked_multihead_attention_kernelIfLi80ELi128ELi4ELi32ELi64ELb0ELb0EEEv26Multihead_attention_paramsIT_XT5_EE:
        /* <DEDUP_REMOVED lines=14> */
.L_x_3237:
        /* <DEDUP_REMOVED lines=19> */
[----:B------:R1:W5:Y:S02]  /*0210*/  F2I.FTZ.U32.TRUNC.NTZ R5, R4 ;  /* 0x0000000400057305 */ /* 0x000364000021f000 */
[----:B-1----:R-:W-:Y:S02]  /*0220*/  IMAD.MOV.U32 R4, RZ, RZ, RZ ;  /* 0x000000ffff047224 */ /* 0x002fe400078e00ff */
[----:B-----5:R-:W-:-:S04]  /*0230*/  IMAD.MOV R0, RZ, RZ, -R5 ;  /* 0x000000ffff007224 */ /* 0x020fc800078e0a05 */
[----:B------:R-:W-:Y:S01]  /*0240*/  IMAD R9, R0, R7, RZ ;  /* 0x0000000700097224 */ /* 0x000fe200078e02ff */
[----:B---3--:R-:W-:-:S03]  /*0250*/  IABS R0, R6 ;  /* 0x0000000600007213 */ /* 0x008fc60000000000 */
[----:B------:R-:W-:Y:S02]  /*0260*/  IMAD.HI.U32 R4, R5, R9, R4 ;  /* 0x0000000905047227 */ /* 0x000fe400078e0004 */
[----:B------:R-:W1:Y:S04]  /*0270*/  LDC.64 R8, c[0x0][0x2f0] ;  /* 0x0000bc00ff087b82 */ /* 0x000e680000000a00 */
        /* <DEDUP_REMOVED lines=8> */
[C---:B------:R-:W-:Y:S01]  /*0300*/  LOP3.LUT R0, R11.reuse, UR6, RZ, 0x3c, !PT ;  /* 0x000000060b007c12 */ /* 0x040fe2000f8e3cff */
[----:B--2---:R-:W1:Y:S03]  /*0310*/  @P0 LDC.64 R2, c[0x0][0x2f0] ;  /* 0x0000bc00ff020b82 */ /* 0x004e660000000a00 */
[----:B------:R-:W-:Y:S01]  /*0320*/  ISETP.GE.AND P3, PT, R0, RZ, PT ;  /* 0x000000ff0000720c */ /* 0x000fe20003f66270 */
[----:B------:R-:W-:Y:S01]  /*0330*/  @!P2 VIADD R4, R4, 0x1 ;  /* 0x000000010404a836 */ /* 0x000fe20000000000 */
[----:B------:R-:W-:-:S05]  /*0340*/  ISETP.NE.AND P2, PT, R11, RZ, PT ;  /* 0x000000ff0b00720c */ /* 0x000fca0003f45270 */
[----:B------:R-:W-:-:S04]  /*0350*/  @P1 VIADD R4, R4, 0x1 ;  /* 0x0000000104041836 */ /* 0x000fc80000000000 */
[----:B------:R-:W-:-:S05]  /*0360*/  IMAD.MOV.U32 R21, RZ, RZ, R4 ;  /* 0x000000ffff157224 */ /* 0x000fca00078e0004 */
        /* <DEDUP_REMOVED lines=8> */
[----:B---3--:R-:W-:Y:S01]  /*03f0*/  VIADD R4, R0, 0xffffffe ;  /* 0x0ffffffe00047836 */ /* 0x008fe20000000000 */
[----:B------:R-:W3:Y:S05]  /*0400*/  S2UR UR45, SR_CTAID.X ;  /* 0x00000000002d79c3 */ /* 0x000eea0000002500 */
[----:B------:R5:W1:Y:S03]  /*0410*/  F2I.FTZ.U32.TRUNC.NTZ R5, R4 ;  /* 0x0000000400057305 */ /* 0x000a66000021f000 */
[----:B------:R-:W0:Y:S01]  /*0420*/  LDC R0, c[0x0][0x308] ;  /* 0x0000c200ff007b82 */ /* 0x000e220000000800 */
[----:B-----5:R-:W-:Y:S01]  /*0430*/  HFMA2.MMA R4, -RZ, RZ, 0, 0 ;  /* 0x00000000ff047435 */ /* 0x020fe200000001ff */
[----:B-1----:R-:W-:-:S04]  /*0440*/  IMAD.MOV R2, RZ, RZ, -R5 ;  /* 0x000000ffff027224 */ /* 0x002fc800078e0a05 */
[----:B------:R-:W-:-:S05]  /*0450*/  IMAD R11, R2, R7, RZ ;  /* 0x00000007020b7224 */ /* 0x000fca00078e02ff */
[----:B------:R-:W-:Y:S01]  /*0460*/  IMAD.HI.U32 R5, R5, R11, R4 ;  /* 0x0000000b05057227 */ /* 0x000fe200078e0004 */
[----:B------:R-:W1:Y:S01]  /*0470*/  S2R R2, SR_TID.X ;  /* 0x0000000000027919 */ /* 0x000e620000002100 */
[----:B------:R-:W-:Y:S01]  /*0480*/  UMOV UR38, URZ ;  /* 0x0000003f00267c82 */ /* 0x000fe20008000000 */
[----:B---3--:R-:W-:-:S04]  /*0490*/  UIMAD UR41, UR6, UR7, UR45 ;  /* 0x00000007062972a4 */ /* 0x008fc8000f8e022d */
[----:B------:R-:W-:Y:S02]  /*04a0*/  UIMAD UR41, UR41, 0x50, URZ ;  /* 0x00000050292978a4 */ /* 0x000fe4000f8e023f */
[----:B------:R-:W-:Y:S01]  /*04b0*/  UIMAD UR44, UR6, UR5, URZ ;  /* 0x00000005062c72a4 */ /* 0x000fe2000f8e023f */
[----:B------:R-:W-:Y:S03]  /*04c0*/  BSSY B0, `(.L_x_3238) ;  /* 0x0000039000007945 */ /* 0x000fe60003800000 */
[----:B------:R-:W-:Y:S01]  /*04d0*/  USHF.R.S32.HI UR46, URZ, 0x1f, UR44 ;  /* 0x0000001f3f2e7899 */ /* 0x000fe2000801142c */
[----:B0-----:R-:W-:Y:S02]  /*04e0*/  ISETP.NE.AND P3, PT, R0, 0x2, PT ;  /* 0x000000020000780c */ /* 0x001fe40003f65270 */
        /* <DEDUP_REMOVED lines=10> */
[----:B------:R-:W-:Y:S01]  /*0590*/  UIMAD UR4, UR45, 0x50, URZ ;  /* 0x000000502d0478a4 */ /* 0x000fe2000f8e023f */
[----:B-1----:R-:W-:Y:S01]  /*05a0*/  ISETP.GE.AND P2, PT, R2, 0x14, PT ;  /* 0x000000140200780c */ /* 0x002fe20003f46270 */
[----:B------:R-:W-:Y:S02]  /*05b0*/  UISETP.NE.AND UP0, UPT, UR42, URZ, UPT ;  /* 0x0000003f2a00728c */ /* 0x000fe4000bf05270 */
[----:B------:R-:W-:-:S08]  /*05c0*/  UIMAD UR42, UR6, UR42, UR4 ;  /* 0x0000002a062a72a4 */ /* 0x000fd0000f8e0204 */
[----:B------:R-:W-:Y:S01]  /*05d0*/  @!P1 IMAD.IADD R16, R16, 0x1, -R7 ;  /* 0x0000000110109824 */ /* 0x000fe200078e0a07 */
[----:B------:R-:W-:Y:S01]  /*05e0*/  ISETP.LE.AND P1, PT, RZ, UR40, PT ;  /* 0x00000028ff007c0c */ /* 0x000fe2000bf23270 */
[----:B------:R-:W-:Y:S01]  /*05f0*/  UIADD3 UR43, UR40, 0x1, -UR5 ;  /* 0x00000001282b7890 */ /* 0x000fe2000fffe805 */
[----:B------:R-:W-:Y:S01]  /*0600*/  SHF.L.U32 R18, R2, 0x2, RZ ;  /* 0x0000000202127819 */ /* 0x000fe200000006ff */
[----:B------:R-:W-:Y:S02]  /*0610*/  USEL UR42, UR41, UR42, !UP0 ;  /* 0x0000002a292a7287 */ /* 0x000fe4000c000000 */
[----:B------:R-:W-:Y:S02]  /*0620*/  UISETP.LT.AND UP0, UPT, URZ, UR43, UPT ;  /* 0x0000002b3f00728c */ /* 0x000fe4000bf01270 */
[----:B------:R-:W-:Y:S02]  /*0630*/  VIADD R19, R18, UR4 ;  /* 0x0000000412137c36 */ /* 0x000fe40008000000 */
        /* <DEDUP_REMOVED lines=33> */
.L_x_3239:
[----:B------:R-:W-:Y:S05]  /*0850*/  BSYNC B0 ;  /* 0x0000000000007941 */ /* 0x000fea0003800000 */
.L_x_3238:
        /* <DEDUP_REMOVED lines=11> */
.L_x_3241:
        /* <DEDUP_REMOVED lines=18> */
.L_x_3242:
[----:B------:R-:W-:Y:S05]  /*0a30*/  BSYNC B0 ;  /* 0x0000000000007941 */ /* 0x000fea0003800000 */
.L_x_3240:
        /* <DEDUP_REMOVED lines=13> */
[----:B------:R-:W-:Y:S02]  /*0b10*/  P2R R0, PR, RZ, 0x2 ;  /* 0x00000002ff007803 */ /* 0x000fe40000000000 */
[----:B------:R-:W-:-:S02]  /*0b20*/  CS2R R26, SRZ ;  /* 0x00000000001a7805 */ /* 0x000fc4000001ff00 */
[----:B------:R-:W-:Y:S01]  /*0b30*/  ISETP.EQ.U32.AND P1, PT, R8, RZ, PT ;  /* 0x000000ff0800720c */ /* 0x000fe20003f22070 */
[----:B------:R-:W-:Y:S01]  /*0b40*/  UISETP.NE.AND.EX UP0, UPT, UR5, URZ, UPT, UP0 ;  /* 0x0000003f0500728c */ /* 0x000fe2000bf05300 */
[----:B------:R-:W-:Y:S01]  /*0b50*/  P2R R0, PR, RZ, 0x8 ;  /* 0x00000008ff007803 */ /* 0x000fe20000000000 */
[----:B------:R-:W0:Y:S01]  /*0b60*/  LDC R3, c[0x0][0x290] ;  /* 0x0000a400ff037b82 */ /* 0x000e220000000800 */
[----:B------:R-:W-:-:S03]  /*0b70*/  ISETP.EQ.OR.EX P1, PT, R9, RZ, P3, P1 ;  /* 0x000000ff0900720c */ /* 0x000fc60001f22710 */
[----:B------:R-:W-:-:S04]  /*0b80*/  PLOP3.LUT P3, PT, PT, PT, UP0, 0x80, 0x0 ;  /* 0x000000000000781c */ /* 0x000fc80003f6f008 */
[----:B------:R-:W1:Y:S01]  /*0b90*/  @!P0 LDC.64 R10, c[0x0][0x220] ;  /* 0x00008800ff0a8b82 */ /* 0x000e620000000a00 */
[----:B------:R-:W-:Y:S02]  /*0ba0*/  @UP0 ULDC.64 UR4, c[0x0][0x2a8] ;  /* 0x0000aa0000040ab9 */ /* 0x000fe40000000a00 */
[----:B------:R-:W-:-:S03]  /*0bb0*/  @UP0 UIMAD.WIDE UR4, UR6, 0x4, UR4 ;  /* 0x00000004060408a5 */ /* 0x000fc6000f8e0204 */
[----:B------:R-:W-:Y:S02]  /*0bc0*/  VOTEU.ALL UP1, P1 ;  /* 0x00000000003f7886 */ /* 0x000fe40000820000 */
[----:B------:R-:W2:Y:S08]  /*0bd0*/  @!P2 LDC.64 R20, c[0x0][0x230] ;  /* 0x00008c00ff14ab82 */ /* 0x000eb00000000a00 */
[----:B------:R-:W3:Y:S01]  /*0be0*/  @!P1 LDC.64 R22, c[0x0][0x2e0] ;  /* 0x0000b800ff169b82 */ /* 0x000ee20000000a00 */
[----:B------:R-:W-:Y:S01]  /*0bf0*/  IMAD.U32 R28, RZ, RZ, UR4 ;  /* 0x00000004ff1c7e24 */ /* 0x000fe2000f8e00ff */
[----:B------:R-:W-:Y:S01]  /*0c00*/  @!UP1 UIMAD UR6, UR38, UR7, UR45 ;  /* 0x00000007260692a4 */ /* 0x000fe2000f8e022d */
[----:B------:R-:W-:Y:S01]  /*0c10*/  IMAD.U32 R29, RZ, RZ, UR5 ;  /* 0x00000005ff1d7e24 */ /* 0x000fe2000f8e00ff */
[----:B------:R-:W-:Y:S01]  /*0c20*/  UMOV UR39, URZ ;  /* 0x0000003f00277c82 */ /* 0x000fe20008000000 */
[----:B------:R-:W-:Y:S01]  /*0c30*/  ULDC.U8 UR4, c[0x0][0x294] ;  /* 0x0000a50000047ab9 */ /* 0x000fe20000000000 */
[----:B-1----:R-:W-:-:S02]  /*0c40*/  @!P0 IMAD.WIDE R8, R19, 0x4, R10 ;  /* 0x0000000413088825 */ /* 0x002fc400078e020a */
[----:B------:R-:W4:Y:S04]  /*0c50*/  @P3 LDG.E R28, desc[UR36][R28.64] ;  /* 0x000000241c1c3981 */ /* 0x000f28000c1e1900 */
[----:B------:R-:W4:Y:S01]  /*0c60*/  @!P0 LDG.E.128 R24, desc[UR36][R8.64] ;  /* 0x0000002408188981 */ /* 0x000f22000c1e1d00 */
[----:B--2---:R-:W-:Y:S01]  /*0c70*/  @!P2 IMAD.WIDE R10, R19, 0x4, R20 ;  /* 0x00000004130aa825 */ /* 0x004fe200078e0214 */
[----:B------:R-:W-:-:S04]  /*0c80*/  MOV R21, UR6 ;  /* 0x0000000600157c02 */ /* 0x000fc80008000f00 */
[----:B------:R-:W2:Y:S01]  /*0c90*/  @!P2 LDG.E.128 R32, desc[UR36][R10.64] ;  /* 0x000000240a20a981 */ /* 0x000ea2000c1e1d00 */
[----:B------:R-:W-:-:S04]  /*0ca0*/  @!P1 IMAD R21, R21, 0x50, R18 ;  /* 0x0000005015159824 */ /* 0x000fc800078e0212 */
[----:B---3--:R-:W-:-:S06]  /*0cb0*/  @!P1 IMAD.WIDE R20, R21, 0x4, R22 ;  /* 0x0000000415149825 */ /* 0x008fcc00078e0216 */
[----:B------:R-:W3:Y:S01]  /*0cc0*/  @!P1 LDG.E.128 R20, desc[UR36][R20.64] ;  /* 0x0000002414149981 */ /* 0x000ee2000c1e1d00 */
[----:B------:R-:W-:Y:S02]  /*0cd0*/  ISETP.NE.AND P2, PT, RZ, UR4, PT ;  /* 0x00000004ff007c0c */ /* 0x000fe4000bf45270 */
[----:B------:R-:W-:Y:S02]  /*0ce0*/  ISETP.GE.AND P0, PT, R2, 0x20, PT ;  /* 0x000000200200780c */ /* 0x000fe40003f06270 */
[----:B----4-:R-:W-:Y:S02]  /*0cf0*/  @P3 R2UR UR39, R28 ;  /* 0x000000001c2732ca */ /* 0x010fe400000e0000 */
[----:B0-----:R-:W-:Y:S01]  /*0d00*/  ISETP.GT.AND P3, PT, R3, RZ, PT ;  /* 0x000000ff0300720c */ /* 0x001fe20003f64270 */
        /* <DEDUP_REMOVED lines=58> */
[----:B------:R-:W-:Y:S01]  /*10b0*/  MOV R13, RZ ;  /* 0x000000ff000d7202 */ /* 0x000fe20000000f00 */
[----:B------:R-:W-:-:S02]  /*10c0*/  IMAD.U32 R7, RZ, RZ, UR5 ;  /* 0x00000005ff077e24 */ /* 0x000fc4000f8e00ff */
[----:B------:R-:W-:Y:S02]  /*10d0*/  IMAD.U32 R11, RZ, RZ, UR7 ;  /* 0x00000007ff0b7e24 */ /* 0x000fe4000f8e00ff */
[----:B------:R-:W-:Y:S02]  /*10e0*/  IMAD.MOV.U32 R8, RZ, RZ, 0x53f ;  /* 0x0000053fff087424 */ /* 0x000fe400078e00ff */
[----:B0-----:R-:W-:-:S07]  /*10f0*/  IMAD.MOV.U32 R12, RZ, RZ, 0x1 ;  /* 0x00000001ff0c7424 */ /* 0x001fce00078e00ff */
[----:B------:R-:W-:-:S07]  /*1100*/  LEPC R20, `(.L_x_3245) ;  /* 0x000000001014794e */ /* 0x000fce0000000000 */
[----:B-1----:R-:W-:Y:S05]  /*1110*/  CALL.ABS.NOINC R14 ;  /* 0x000000000e007343 */ /* 0x002fea0003c00000 */
.L_x_3245:
        /* <DEDUP_REMOVED lines=27> */
[----:B------:R-:W-:Y:S02]  /*12d0*/  IMAD R19, R6, 0x4, R15 ;  /* 0x0000000406137824 */ /* 0x000fe400078e020f */
        /* <DEDUP_REMOVED lines=52> */
.L_x_3249:
[----:B------:R-:W-:Y:S05]  /*1620*/  BSYNC B1 ;  /* 0x0000000000017941 */ /* 0x000fea0003800000 */
.L_x_3248:
        /* <DEDUP_REMOVED lines=8> */
.L_x_3247:
[----:B------:R-:W-:Y:S05]  /*16b0*/  BSYNC B0 ;  /* 0x0000000000007941 */ /* 0x000fea0003800000 */
.L_x_3246:
[----:B------:R-:W-:Y:S06]  /*16c0*/  BAR.SYNC.DEFER_BLOCKING 0x0 ;  /* 0x0000000000007b1d */ /* 0x000fec0000010000 */
[----:B0-----:R0:W1:Y:S04]  /*16d0*/  @P6 LDS.128 R24, [R13] ;  /* 0x000000000d186984 */ /* 0x0010680000000c00 */
[----:B------:R0:W2:Y:S01]  /*16e0*/  @P6 LDS.128 R28, [R14] ;  /* 0x000000000e1c6984 */ /* 0x0000a20000000c00 */
[----:B------:R-:W-:Y:S06]  /*16f0*/  BAR.SYNC.DEFER_BLOCKING 0x0 ;  /* 0x0000000000007b1d */ /* 0x000fec0000010000 */
[----:B------:R-:W-:Y:S05]  /*1700*/  BRA `(.L_x_3244) ;  /* 0x0000000000b07947 */ /* 0x000fea0003800000 */
.L_x_3243:
[----:B------:R-:W-:Y:S01]  /*1710*/  ISETP.GE.AND P0, PT, R18, R3, PT ;  /* 0x000000031200720c */ /* 0x000fe20003f06270 */
[----:B------:R-:W-:-:S12]  /*1720*/  BSSY B0, `(.L_x_3244) ;  /* 0x000002a000007945 */ /* 0x000fd80003800000 */
[----:B------:R-:W-:Y:S05]  /*1730*/  @P0 BRA `(.L_x_3250) ;  /* 0x0000000000a00947 */ /* 0x000fea0003800000 */
[----:B------:R-:W-:Y:S01]  /*1740*/  I2FP.F32.S32 R5, R3 ;  /* 0x0000000300057245 */ /* 0x000fe20000201400 */
[----:B------:R-:W-:Y:S01]  /*1750*/  ULDC UR4, c[0x0][0x29c] ;  /* 0x0000a70000047ab9 */ /* 0x000fe20000000800 */
[----:B------:R-:W-:Y:S01]  /*1760*/  IADD3 R0, R18, 0x2, RZ ;  /* 0x0000000212007810 */ /* 0x000fe20007ffe0ff */
[----:B------:R-:W-:-:S03]  /*1770*/  UIADD3 UR4, -UR39, UR4, URZ ;  /* 0x0000000427047290 */ /* 0x000fc6000fffe13f */
        /* <DEDUP_REMOVED lines=36> */
.L_x_3250:
[----:B------:R-:W-:Y:S05]  /*19c0*/  BSYNC B0 ;  /* 0x0000000000007941 */ /* 0x000fea0003800000 */
.L_x_3244:
[----:B------:R-:W-:Y:S01]  /*19d0*/  ISETP.GT.AND P0, PT, R2, 0x1f, PT ;  /* 0x0000001f0200780c */ /* 0x000fe20003f04270 */
[----:B------:R-:W-:Y:S01]  /*19e0*/  BSSY B0, `(.L_x_3251) ;  /* 0x0000021000007945 */ /* 0x000fe20003800000 */
[----:B------:R-:W-:-:S11]  /*19f0*/  IMAD.MOV.U32 R5, RZ, RZ, RZ ;  /* 0x000000ffff057224 */ /* 0x000fd600078e00ff */
[----:B------:R-:W-:Y:S05]  /*1a00*/  @P0 BRA `(.L_x_3252) ;  /* 0x0000000000780947 */ /* 0x000fea0003800000 */
[----:B------:R-:W-:Y:S01]  /*1a10*/  ISETP.GT.AND P0, PT, R2, 0x13, PT ;  /* 0x000000130200780c */ /* 0x000fe20003f04270 */
[----:B------:R-:W3:Y:S01]  /*1a20*/  S2UR UR5, SR_CgaCtaId ;  /* 0x00000000000579c3 */ /* 0x000ee20000008800 */
[----:B------:R-:W-:Y:S02]  /*1a30*/  UMOV UR4, 0x400 ;  /* 0x0000040000047882 */ /* 0x000fe40000000000 */
[----:B------:R-:W-:-:S09]  /*1a40*/  UIADD3 UR4, UR4, 0x10, URZ ;  /* 0x0000001004047890 */ /* 0x000fd2000fffe03f */
[----:B------:R-:W4:Y:S01]  /*1a50*/  @!P0 LDC R6, c[0x0][0x284] ;  /* 0x0000a100ff068b82 */ /* 0x000f220000000800 */
[----:B------:R-:W-:Y:S01]  /*1a60*/  @!P0 IADD3 R3, R18, UR41, RZ ;  /* 0x0000002912038c10 */ /* 0x000fe2000fffe0ff */
[----:B------:R-:W-:-:S06]  /*1a70*/  @!P0 IMAD.SHL.U32 R0, R16, 0x4, RZ ;  /* 0x0000000410008824 */ /* 0x000fcc00078e00ff */
[----:B------:R-:W5:Y:S01]  /*1a80*/  @!P0 LDC.64 R4, c[0x0][0x248] ;  /* 0x00009200ff048b82 */ /* 0x000f620000000a00 */
[----:B---3--:R-:W-:Y:S01]  /*1a90*/  ULEA UR4, UR5, UR4, 0x18 ;  /* 0x0000000405047291 */ /* 0x008fe2000f8ec03f */
[----:B----4-:R-:W-:-:S05]  /*1aa0*/  @!P0 IMAD R3, R3, R6, R0 ;  /* 0x0000000603038224 */ /* 0x010fca00078e0200 */
[----:B------:R-:W-:Y:S01]  /*1ab0*/  LEA R0, R2, UR4, 0x4 ;  /* 0x0000000402007c11 */ /* 0x000fe2000f8e20ff */
[----:B-12---:R-:W-:Y:S01]  /*1ac0*/  FMUL.FTZ R6, R28, R24 ;  /* 0x000000181c067220 */ /* 0x006fe20000410000 */
[----:B------:R-:W-:-:S03]  /*1ad0*/  UMOV UR4, 0xffffffff ;  /* 0xffffffff00047882 */ /* 0x000fc60000000000 */
[----:B------:R1:W-:Y:S01]  /*1ae0*/  STS.128 [R0], R24 ;  /* 0x0000001800007388 */ /* 0x0003e20000000c00 */
[----:B-----5:R-:W-:-:S04]  /*1af0*/  @!P0 IMAD.WIDE R4, R3, 0x4, R4 ;  /* 0x0000000403048825 */ /* 0x020fc800078e0204 */
[----:B------:R-:W-:Y:S01]  /*1b00*/  FFMA.FTZ R3, R29, R25, R6 ;  /* 0x000000191d037223 */ /* 0x000fe20000010006 */
[----:B------:R1:W-:Y:S03]  /*1b10*/  @!P0 STG.E.128 desc[UR36][R4.64], R28 ;  /* 0x0000001c04008986 */ /* 0x0003e6000c101d24 */
[----:B------:R-:W-:-:S04]  /*1b20*/  FFMA.FTZ R6, R30, R26, R3 ;  /* 0x0000001a1e067223 */ /* 0x000fc80000010003 */
[----:B0-----:R-:W-:Y:S01]  /*1b30*/  FFMA.FTZ R13, R31, R27, R6 ;  /* 0x0000001b1f0d7223 */ /* 0x001fe20000010006 */
[----:B------:R-:W-:Y:S06]  /*1b40*/  BRA.DIV UR4, `(.L_x_3253) ;  /* 0x0000004e04fc7947 */ /* 0x000fec000b800000 */
        /* <DEDUP_REMOVED lines=9> */
.L_x_3308:
[----:B01----:R-:W-:-:S07]  /*1be0*/  FADD.FTZ R5, R5, R14 ;  /* 0x0000000e05057221 */ /* 0x003fce0000010000 */
.L_x_3252:
[----:B------:R-:W-:Y:S05]  /*1bf0*/  BSYNC B0 ;  /* 0x0000000000007941 */ /* 0x000fea0003800000 */
.L_x_3251:
[----:B------:R-:W3:Y:S01]  /*1c00*/  S2R R9, SR_CgaCtaId ;  /* 0x0000000000097919 */ /* 0x000ee20000008800 */
[----:B------:R-:W-:Y:S01]  /*1c10*/  ISETP.NE.AND P0, PT, R2, RZ, PT ;  /* 0x000000ff0200720c */ /* 0x000fe20003f05270 */
[----:B------:R-:W-:Y:S01]  /*1c20*/  IMAD.U32 R3, RZ, RZ, UR43 ;  /* 0x0000002bff037e24 */ /* 0x000fe2000f8e00ff */
[----:B------:R-:W-:-:S04]  /*1c30*/  MOV R7, 0x400 ;  /* 0x0000040000077802 */ /* 0x000fc80000000f00 */
[----:B------:R-:W-:Y:S01]  /*1c40*/  IADD3 R3, -R3, UR40, RZ ;  /* 0x0000002803037c10 */ /* 0x000fe2000fffe1ff */
[----:B------:R-:W-:-:S06]  /*1c50*/  VIADD R0, R7, 0x210 ;  /* 0x0000021007007836 */ /* 0x000fcc0000000000 */
[----:B------:R-:W-:Y:S02]  /*1c60*/  @P0 MOV R83, 0xff7fffff ;  /* 0xff7fffff00530802 */ /* 0x000fe40000000f00 */
        /* <DEDUP_REMOVED lines=19> */
.L_x_3255:
[----:B------:R3:W-:Y:S02]  /*1da0*/  STS [R6], R83 ;  /* 0x0000005306007388 */ /* 0x0007e40000000800 */
.L_x_3254:
[----:B------:R-:W-:Y:S05]  /*1db0*/  WARPSYNC.ALL ;  /* 0x0000000000007948 */ /* 0x000fea0003800000 */
[----:B------:R-:W-:Y:S01]  /*1dc0*/  IADD3 R4, R3, 0x7, RZ ;  /* 0x0000000703047810 */ /* 0x000fe20007ffe0ff */
[----:B------:R-:W4:Y:S01]  /*1dd0*/  LDC.64 R10, c[0x0][0x280] ;  /* 0x0000a000ff0a7b82 */ /* 0x000f220000000a00 */
[----:B------:R-:W-:Y:S01]  /*1de0*/  SHF.R.S32.HI R3, RZ, 0x1f, R2 ;  /* 0x0000001fff037819 */ /* 0x000fe20000011402 */
[----:B------:R-:W-:Y:S01]  /*1df0*/  ULDC UR5, c[0x0][0x2a0] ;  /* 0x0000a80000057ab9 */ /* 0x000fe20000000800 */
[----:B------:R-:W-:Y:S01]  /*1e00*/  SHF.R.S32.HI R5, RZ, 0x1f, R4 ;  /* 0x0000001fff057819 */ /* 0x000fe20000011404 */
[----:B------:R-:W-:Y:S01]  /*1e10*/  ULDC.64 UR6, c[0x0][0x2b0] ;  /* 0x0000ac0000067ab9 */ /* 0x000fe20000000a00 */
[----:B---3--:R-:W-:Y:S01]  /*1e20*/  LEA.HI R6, R3, R2, RZ, 0x2 ;  /* 0x0000000203067211 */ /* 0x008fe200078f10ff */
[----:B------:R-:W-:Y:S01]  /*1e30*/  ULDC.64 UR10, c[0x0][0x2c8] ;  /* 0x0000b200000a7ab9 */ /* 0x000fe20000000a00 */
[----:B------:R-:W-:Y:S01]  /*1e40*/  LEA.HI R5, R5, R4, RZ, 0x3 ;  /* 0x0000000405057211 */ /* 0x000fe200078f18ff */
[----:B------:R-:W-:Y:S01]  /*1e50*/  ULDC.64 UR8, c[0x0][0x2d8] ;  /* 0x0000b60000087ab9 */ /* 0x000fe20000000a00 */
[----:B------:R-:W-:Y:S01]  /*1e60*/  LEA.HI.SX32 R82, R6, UR43, 0x1e ;  /* 0x0000002b06527c11 */ /* 0x000fe2000f8ff2ff */
[----:B------:R-:W-:Y:S01]  /*1e70*/  BSSY B0, `(.L_x_3256) ;  /* 0x00001dd000007945 */ /* 0x000fe20003800000 */
[----:B------:R-:W-:-:S05]  /*1e80*/  LOP3.LUT R3, R5, 0xfffffff8, RZ, 0xc0, !PT ;  /* 0xfffffff805037812 */ /* 0x000fca00078ec0ff */
[----:B------:R-:W-:Y:S01]  /*1e90*/  VIADD R3, R3, UR43 ;  /* 0x0000002b03037c36 */ /* 0x000fe20008000000 */
[----:B------:R-:W-:Y:S04]  /*1ea0*/  BAR.SYNC.DEFER_BLOCKING 0x0 ;  /* 0x0000000000007b1d */ /* 0x000fe80000010000 */
[----:B------:R-:W-:Y:S01]  /*1eb0*/  ISETP.GE.AND P0, PT, R82, R3, PT ;  /* 0x000000035200720c */ /* 0x000fe20003f06270 */
[----:B----4-:R-:W-:-:S04]  /*1ec0*/  IMAD R4, R17, R10, UR45 ;  /* 0x0000002d11047e24 */ /* 0x010fc8000f8e020a */
[----:B------:R-:W-:-:S08]  /*1ed0*/  IMAD R4, R4, 0x50, RZ ;  /* 0x0000005004047824 */ /* 0x000fd000078e02ff */
[----:B------:R-:W-:Y:S05]  /*1ee0*/  @P0 BRA `(.L_x_3257) ;  /* 0x0000001c00540947 */ /* 0x000fea0003800000 */
[----:B------:R-:W-:Y:S01]  /*1ef0*/  IABS R5, R11 ;  /* 0x0000000b00057213 */ /* 0x000fe20000000000 */
[----:B------:R-:W-:Y:S01]  /*1f00*/  VIADD R8, R7, 0x10 ;  /* 0x0000001007087836 */ /* 0x000fe20000000000 */
[----:B------:R-:W-:Y:S01]  /*1f10*/  LOP3.LUT R7, R6, 0xfffffffc, RZ, 0xc0, !PT ;  /* 0xfffffffc06077812 */ /* 0x000fe200078ec0ff */
[----:B------:R-:W3:Y:S01]  /*1f20*/  S2R R15, SR_CTAID.X ;  /* 0x00000000000f7919 */ /* 0x000ee20000002500 */
[----:B0-----:R-:W0:Y:S01]  /*1f30*/  I2F.RP R13, R5 ;  /* 0x00000005000d7306 */ /* 0x001e220000209400 */
[----:B------:R-:W3:Y:S01]  /*1f40*/  LDC.64 R84, c[0x0][0x2d8] ;  /* 0x0000b600ff547b82 */ /* 0x000ee20000000a00 */
[----:B------:R-:W-:Y:S01]  /*1f50*/  LEA R9, R9, R8, 0x18 ;  /* 0x0000000809097211 */ /* 0x000fe200078ec0ff */
[----:B------:R-:W-:Y:S01]  /*1f60*/  IMAD.IADD R10, R2, 0x1, -R7 ;  /* 0x00000001020a7824 */ /* 0x000fe200078e0a07 */
[----:B------:R-:W-:Y:S02]  /*1f70*/  ULDC UR4, c[0x0][0x2d0] ;  /* 0x0000b40000047ab9 */ /* 0x000fe40000000800 */
[----:B------:R-:W-:Y:S01]  /*1f80*/  IMAD.U32 R14, RZ, RZ, UR4 ;  /* 0x00000004ff0e7e24 */ /* 0x000fe2000f8e00ff */
[----:B------:R-:W-:Y:S01]  /*1f90*/  ULDC UR4, c[0x0][0x298] ;  /* 0x0000a60000047ab9 */ /* 0x000fe20000000800 */
[----:B------:R-:W-:Y:S01]  /*1fa0*/  LEA R12, R10, R9, 0x2 ;  /* 0x000000090a0c7211 */ /* 0x000fe200078e10ff */
[----:B------:R-:W4:Y:S04]  /*1fb0*/  LDC R17, c[0x0][0x2c0] ;  /* 0x0000b000ff117b82 */ /* 0x000f280000000800 */
[----:B------:R1:W1:Y:S01]  /*1fc0*/  LDS R81, [R12] ;  /* 0x000000000c517984 */ /* 0x0002620000000800 */
[----:B0-----:R-:W0:Y:S03]  /*1fd0*/  MUFU.RCP R13, R13 ;  /* 0x0000000d000d7308 */ /* 0x001e260000001000 */
[----:B------:R0:W1:Y:S04]  /*1fe0*/  LDS R80, [R12+0x10] ;  /* 0x000010000c507984 */ /* 0x0000680000000800 */
[----:B------:R0:W1:Y:S04]  /*1ff0*/  LDS R79, [R12+0x20] ;  /* 0x000020000c4f7984 */ /* 0x0000680000000800 */
[----:B------:R0:W1:Y:S04]  /*2000*/  LDS R78, [R12+0x30] ;  /* 0x000030000c4e7984 */ /* 0x0000680000000800 */
[----:B------:R0:W1:Y:S01]  /*2010*/  LDS R77, [R12+0x40] ;  /* 0x000040000c4d7984 */ /* 0x0000620000000800 */
[----:B---3--:R-:W-:-:S03]  /*2020*/  IMAD.WIDE R84, R15, 0x4, R84 ;  /* 0x000000040f547825 */ /* 0x008fc600078e0254 */
[----:B------:R3:W1:Y:S01]  /*2030*/  LDS R76, [R12+0x50] ;  /* 0x000050000c4c7984 */ /* 0x0006620000000800 */
[----:B0-----:R-:W-:-:S03]  /*2040*/  VIADD R13, R13, 0xffffffe ;  /* 0x0ffffffe0d0d7836 */ /* 0x001fc60000000000 */
[----:B------:R3:W0:Y:S01]  /*2050*/  LDS R75, [R12+0x60] ;  /* 0x000060000c4b7984 */ /* 0x0006220000000800 */
[----:B----4-:R-:W-:Y:S01]  /*2060*/  VIADD R17, R17, UR4 ;  /* 0x0000000411117c36 */ /* 0x010fe20008000000 */
[----:B------:R-:W4:Y:S02]  /*2070*/  F2I.FTZ.U32.TRUNC.NTZ R9, R13 ;  /* 0x0000000d00097305 */ /* 0x000f24000021f000 */
[----:B------:R3:W0:Y:S04]  /*2080*/  LDS R74, [R12+0x70] ;  /* 0x000070000c4a7984 */ /* 0x0006280000000800 */
[----:B------:R3:W0:Y:S04]  /*2090*/  LDS R73, [R12+0x80] ;  /* 0x000080000c497984 */ /* 0x0006280000000800 */
[----:B------:R3:W0:Y:S04]  /*20a0*/  LDS R72, [R12+0x90] ;  /* 0x000090000c487984 */ /* 0x0006280000000800 */
[----:B------:R3:W0:Y:S01]  /*20b0*/  LDS R71, [R12+0xa0] ;  /* 0x0000a0000c477984 */ /* 0x0006220000000800 */
[----:B----4-:R-:W-:-:S03]  /*20c0*/  IMAD.MOV R8, RZ, RZ, -R9 ;  /* 0x000000ffff087224 */ /* 0x010fc600078e0a09 */
[----:B------:R3:W4:Y:S01]  /*20d0*/  LDS R70, [R12+0xb0] ;  /* 0x0000b0000c467984 */ /* 0x0007220000000800 */
[----:B------:R-:W-:Y:S01]  /*20e0*/  IMAD R7, R8, R5, RZ ;  /* 0x0000000508077224 */ /* 0x000fe200078e02ff */
[----:B------:R-:W-:Y:S02]  /*20f0*/  HFMA2.MMA R8, -RZ, RZ, 0, 0 ;  /* 0x00000000ff087435 */ /* 0x000fe400000001ff */
[----:B------:R3:W0:Y:S04]  /*2100*/  LDS R69, [R12+0xc0] ;  /* 0x0000c0000c457984 */ /* 0x0006280000000800 */
[----:B------:R3:W0:Y:S04]  /*2110*/  LDS R68, [R12+0xd0] ;  /* 0x0000d0000c447984 */ /* 0x0006280000000800 */
[----:B------:R3:W0:Y:S01]  /*2120*/  LDS R67, [R12+0xe0] ;  /* 0x0000e0000c437984 */ /* 0x0006220000000800 */
[----:B------:R-:W-:-:S03]  /*2130*/  IMAD.HI.U32 R7, R9, R7, R8 ;  /* 0x0000000709077227 */ /* 0x000fc600078e0008 */
[----:B------:R3:W0:Y:S01]  /*2140*/  LDS R66, [R12+0xf0] ;  /* 0x0000f0000c427984 */ /* 0x0006220000000800 */
[----:B------:R-:W-:Y:S02]  /*2150*/  IMAD R9, R4, R11, R10 ;  /* 0x0000000b04097224 */ /* 0x000fe400078e020a */
[----:B------:R-:W-:Y:S01]  /*2160*/  IMAD R8, R15, R14, UR40 ;  /* 0x000000280f087e24 */ /* 0x000fe2000f8e020e */
[----:B------:R3:W0:Y:S01]  /*2170*/  LDS R65, [R12+0x100] ;  /* 0x000100000c417984 */ /* 0x0006220000000800 */
[----:B------:R-:W-:Y:S01]  /*2180*/  IMAD R10, R11, 0x50, RZ ;  /* 0x000000500b0a7824 */ /* 0x000fe200078e02ff */
[----:B------:R-:W-:Y:S02]  /*2190*/  SHF.R.S32.HI R18, RZ, 0x1f, R9 ;  /* 0x0000001fff127819 */ /* 0x000fe40000011409 */
        /* <DEDUP_REMOVED lines=14> */
[----:B-1--4-:R3:W0:Y:S02]  /*2280*/  LDS R6, [R12+0x1f0] ;  /* 0x0001f0000c067984 */ /* 0x0126240000000800 */
.L_x_3261:
[----:B-1----:R-:W1:Y:S01]  /*2290*/  LDC R11, c[0x0][0x284] ;  /* 0x0000a100ff0b7b82 */ /* 0x002e620000000800 */
[----:B------:R-:W-:Y:S01]  /*22a0*/  IABS R14, R82 ;  /* 0x00000052000e7213 */ /* 0x000fe20000000000 */
[----:B------:R-:W-:Y:S01]  /*22b0*/  IMAD.U32 R90, RZ, RZ, UR7 ;  /* 0x00000007ff5a7e24 */ /* 0x000fe2000f8e00ff */
[----:B------:R-:W-:Y:S02]  /*22c0*/  ISETP.GE.AND P1, PT, R82, RZ, PT ;  /* 0x000000ff5200720c */ /* 0x000fe40003f26270 */
[----:B------:R-:W-:Y:S01]  /*22d0*/  MOV R87, UR6 ;  /* 0x0000000600577c02 */ /* 0x000fe20008000f00 */
[----:B---3--:R-:W-:-:S04]  /*22e0*/  IMAD.HI.U32 R12, R7, R14, RZ ;  /* 0x0000000e070c7227 */ /* 0x008fc800078e00ff */
[----:B0-----:R-:W-:Y:S01]  /*22f0*/  IMAD.MOV R13, RZ, RZ, -R12 ;  /* 0x000000ffff0d7224 */ /* 0x001fe200078e0a0c */
[----:B-1----:R-:W-:Y:S02]  /*2300*/  IABS R15, R11 ;  /* 0x0000000b000f7213 */ /* 0x002fe40000000000 */
[----:B------:R-:W-:-:S03]  /*2310*/  ISETP.NE.AND P2, PT, R11, RZ, PT ;  /* 0x000000ff0b00720c */ /* 0x000fc60003f45270 */
[----:B------:R-:W-:-:S05]  /*2320*/  IMAD R12, R15, R13, R14 ;  /* 0x0000000d0f0c7224 */ /* 0x000fca00078e020e */
[----:B------:R-:W-:-:S13]  /*2330*/  ISETP.GT.U32.AND P0, PT, R5, R12, PT ;  /* 0x0000000c0500720c */ /* 0x000fda0003f04070 */
[----:B------:R-:W-:-:S05]  /*2340*/  @!P0 IMAD.IADD R12, R12, 0x1, -R15 ;  /* 0x000000010c0c8824 */ /* 0x000fca00078e0a0f */
[----:B------:R-:W-:-:S13]  /*2350*/  ISETP.GT.U32.AND P0, PT, R5, R12, PT ;  /* 0x0000000c0500720c */ /* 0x000fda0003f04070 */
[----:B------:R-:W-:Y:S02]  /*2360*/  @!P0 IADD3 R12, R12, -R15, RZ ;  /* 0x8000000f0c0c8210 */ /* 0x000fe40007ffe0ff */
[----:B------:R-:W-:-:S03]  /*2370*/  ISETP.NE.U32.AND P0, PT, RZ, UR6, PT ;  /* 0x00000006ff007c0c */ /* 0x000fc6000bf05070 */
[----:B------:R-:W-:Y:S01]  /*2380*/  @!P1 IMAD.MOV R12, RZ, RZ, -R12 ;  /* 0x000000ffff0c9224 */ /* 0x000fe200078e0a0c */
[----:B------:R-:W-:Y:S02]  /*2390*/  @!P2 LOP3.LUT R12, RZ, R11, RZ, 0x33, !PT ;  /* 0x0000000bff0ca212 */ /* 0x000fe400078e33ff */
[----:B------:R-:W-:Y:S02]  /*23a0*/  ISETP.GE.AND P1, PT, R82, UR40, PT ;  /* 0x0000002852007c0c */ /* 0x000fe4000bf26270 */
[----:B------:R-:W-:Y:S01]  /*23b0*/  ISETP.NE.AND.EX P0, PT, RZ, UR7, PT, P0 ;  /* 0x00000007ff007c0c */ /* 0x000fe2000bf05300 */
[----:B------:R-:W-:-:S04]  /*23c0*/  IMAD.IADD R88, R12, 0x1, R11 ;  /* 0x000000010c587824 */ /* 0x000fc800078e020b */
[C---:B------:R-:W-:Y:S02]  /*23d0*/  IMAD.SHL.U32 R89, R88.reuse, 0x4, RZ ;  /* 0x0000000458597824 */ /* 0x040fe400078e00ff */
[----:B------:R-:W-:-:S03]  /*23e0*/  IMAD.IADD R88, R88, 0x1, R11 ;  /* 0x0000000158587824 */ /* 0x000fc600078e020b */
[----:B------:R-:W-:Y:S01]  /*23f0*/  ISETP.GE.OR P3, PT, R89, R10, P1 ;  /* 0x0000000a5900720c */ /* 0x000fe20000f66670 */
[----:B------:R-:W-:Y:S02]  /*2400*/  IMAD.SHL.U32 R93, R88, 0x4, RZ ;  /* 0x00000004585d7824 */ /* 0x000fe400078e00ff */
[----:B------:R-:W-:Y:S02]  /*2410*/  @P0 IADD3 R86, P2, P4, R82, UR44, R87 ;  /* 0x0000002c52560c10 */ /* 0x000fe4000fc5e057 */
[----:B------:R-:W-:-:S04]  /*2420*/  @P0 SHF.R.S32.HI R13, RZ, 0x1f, R82 ;  /* 0x0000001fff0d0819 */ /* 0x000fc80000011452 */
[----:B------:R-:W-:Y:S02]  /*2430*/  @P0 IADD3.X R87, R13, UR46, R90, P2, P4 ;  /* 0x0000002e0d570c10 */ /* 0x000fe400097e845a */
[----:B------:R-:W-:Y:S02]  /*2440*/  ISETP.GE.OR P4, PT, R93, R10, P1 ;  /* 0x0000000a5d00720c */ /* 0x000fe40000f86670 */
[----:B------:R-:W1:Y:S01]  /*2450*/  @!P3 LDC.64 R14, c[0x0][0x248] ;  /* 0x00009200ff0ebb82 */ /* 0x000e620000000a00 */
[----:B------:R-:W-:Y:S01]  /*2460*/  @!P3 IADD3 R13, P2, R9, R89, RZ ;  /* 0x00000059090db210 */ /* 0x000fe20007f5e0ff */
[----:B------:R-:W3:Y:S03]  /*2470*/  @P0 LDG.E.U8 R86, desc[UR36][R86.64] ;  /* 0x0000002456560981 */ /* 0x000ee6000c1e1100 */
[----:B------:R-:W-:Y:S02]  /*2480*/  @!P3 LEA.HI.X.SX32 R92, R89, R18, 0x1, P2 ;  /* 0x00000012595cb211 */ /* 0x000fe400010f0eff */
[----:B-1----:R-:W-:-:S04]  /*2490*/  @!P3 LEA R90, P2, R13, R14, 0x2 ;  /* 0x0000000e0d5ab211 */ /* 0x002fc800078410ff */
[----:B------:R-:W-:Y:S02]  /*24a0*/  @!P3 LEA.HI.X R91, R13, R15, R92, 0x2, P2 ;  /* 0x0000000f0d5bb211 */ /* 0x000fe400010f145c */
[----:B------:R-:W1:Y:S01]  /*24b0*/  @!P4 LDC.64 R14, c[0x0][0x248] ;  /* 0x00009200ff0ecb82 */ /* 0x000e620000000a00 */
[----:B------:R-:W-:Y:S02]  /*24c0*/  ISETP.GE.AND P2, PT, R82, UR40, PT ;  /* 0x0000002852007c0c */ /* 0x000fe4000bf46270 */
[----:B------:R-:W-:Y:S02]  /*24d0*/  IADD3 R13, R88, R11, RZ ;  /* 0x0000000b580d7210 */ /* 0x000fe40007ffe0ff */
[----:B------:R-:W-:-:S03]  /*24e0*/  FSEL R19, R19, RZ, P2 ;  /* 0x000000ff13137208 */ /* 0x000fc60001000000 */
[----:B------:R-:W-:-:S03]  /*24f0*/  IMAD.SHL.U32 R13, R13, 0x4, RZ ;  /* 0x000000040d0d7824 */ /* 0x000fc600078e00ff */
[----:B------:R4:W5:Y:S01]  /*2500*/  @!P3 LDG.E R19, desc[UR36][R90.64] ;  /* 0x000000245a13b981 */ /* 0x000962000c1e1900 */
[----:B------:R-:W-:Y:S02]  /*2510*/  @!P4 IADD3 R89, P5, R9, R93, RZ ;  /* 0x0000005d0959c210 */ /* 0x000fe40007fbe0ff */
[----:B------:R-:W-:Y:S02]  /*2520*/  ISETP.GE.OR P3, PT, R13, R10, P1 ;  /* 0x0000000a0d00720c */ /* 0x000fe40000f66670 */
[----:B------:R-:W-:Y:S02]  /*2530*/  @!P4 LEA.HI.X.SX32 R92, R93, R18, 0x1, P5 ;  /* 0x000000125d5cc211 */ /* 0x000fe400028f0eff */
[----:B------:R-:W-:Y:S02]  /*2540*/  FSEL R20, R20, RZ, P2 ;  /* 0x000000ff14147208 */ /* 0x000fe40001000000 */
[----:B-1----:R-:W-:-:S04]  /*2550*/  @!P4 LEA R88, P5, R89, R14, 0x2 ;  /* 0x0000000e5958c211 */ /* 0x002fc800078a10ff */
[----:B------:R-:W-:-:S03]  /*2560*/  @!P4 LEA.HI.X R89, R89, R15, R92, 0x2, P5 ;  /* 0x0000000f5959c211 */ /* 0x000fc600028f145c */
[----:B------:R-:W1:Y:S02]  /*2570*/  @!P3 LDC.64 R14, c[0x0][0x248] ;  /* 0x00009200ff0ebb82 */ /* 0x000e640000000a00 */
[----:B------:R2:W3:Y:S01]  /*2580*/  @!P4 LDG.E R20, desc[UR36][R88.64] ;  /* 0x000000245814c981 */ /* 0x0004e2000c1e1900 */
[----:B----4-:R-:W-:Y:S02]  /*2590*/  @!P3 IADD3 R90, P4, R9, R13, RZ ;  /* 0x0000000d095ab210 */ /* 0x010fe40007f9e0ff */
[----:B------:R-:W-:Y:S02]  /*25a0*/  FSEL R21, R21, RZ, P2 ;  /* 0x000000ff15157208 */ /* 0x000fe40001000000 */
[----:B------:R-:W-:Y:S02]  /*25b0*/  @!P3 LEA.HI.X.SX32 R13, R13, R18, 0x1, P4 ;  /* 0x000000120d0db211 */ /* 0x000fe400020f0eff */
[----:B-1----:R-:W-:-:S04]  /*25c0*/  @!P3 LEA R92, P4, R90, R14, 0x2 ;  /* 0x0000000e5a5cb211 */ /* 0x002fc800078810ff */
[----:B------:R-:W-:Y:S01]  /*25d0*/  @!P3 LEA.HI.X R93, R90, R15, R13, 0x2, P4 ;  /* 0x0000000f5a5db211 */ /* 0x000fe200020f140d */
[----:B------:R-:W-:-:S04]  /*25e0*/  IMAD R13, R11, 0x4, R12 ;  /* 0x000000040b0d7824 */ /* 0x000fc800078e020c */
[----:B------:R-:W-:Y:S01]  /*25f0*/  IMAD.SHL.U32 R91, R13, 0x4, RZ ;  /* 0x000000040d5b7824 */ /* 0x000fe200078e00ff */
[----:B------:R1:W4:Y:S04]  /*2600*/  @!P3 LDG.E R21, desc[UR36][R92.64] ;  /* 0x000000245c15b981 */ /* 0x000328000c1e1900 */
[----:B------:R-:W-:-:S13]  /*2610*/  ISETP.GE.OR P4, PT, R91, R10, P1 ;  /* 0x0000000a5b00720c */ /* 0x000fda0000f86670 */
[----:B------:R-:W0:Y:S01]  /*2620*/  @!P4 LDC.64 R14, c[0x0][0x248] ;  /* 0x00009200ff0ecb82 */ /* 0x000e220000000a00 */
[----:B--2---:R-:W-:-:S04]  /*2630*/  @!P4 IADD3 R88, P3, R9, R91, RZ ;  /* 0x0000005b0958c210 */ /* 0x004fc80007f7e0ff */
[----:B------:R-:W-:Y:S02]  /*2640*/  @!P4 LEA.HI.X.SX32 R89, R91, R18, 0x1, P3 ;  /* 0x000000125b59c211 */ /* 0x000fe400018f0eff */
[----:B0-----:R-:W-:-:S04]  /*2650*/  @!P4 LEA R90, P3, R88, R14, 0x2 ;  /* 0x0000000e585ac211 */ /* 0x001fc800078610ff */
[----:B------:R-:W-:Y:S02]  /*2660*/  @!P4 LEA.HI.X R91, R88, R15, R89, 0x2, P3 ;  /* 0x0000000f585bc211 */ /* 0x000fe400018f1459 */
[----:B------:R-:W-:-:S05]  /*2670*/  IADD3 R88, R13, R11, RZ ;  /* 0x0000000b0d587210 */ /* 0x000fca0007ffe0ff */
[----:B-1----:R-:W-:-:S05]  /*2680*/  IMAD.SHL.U32 R93, R88, 0x4, RZ ;  /* 0x00000004585d7824 */ /* 0x002fca00078e00ff */
[----:B------:R-:W-:Y:S01]  /*2690*/  ISETP.GE.OR P5, PT, R93, R10, P1 ;  /* 0x0000000a5d00720c */ /* 0x000fe20000fa6670 */
[----:B------:R-:W-:-:S12]  /*26a0*/  IMAD.IADD R13, R88, 0x1, R11 ;  /* 0x00000001580d7824 */ /* 0x000fd800078e020b */
[----:B------:R-:W0:Y:S01]  /*26b0*/  @!P5 LDC.64 R14, c[0x0][0x248] ;  /* 0x00009200ff0edb82 */ /* 0x000e220000000a00 */
[----:B------:R-:W-:Y:S01]  /*26c0*/  IMAD.SHL.U32 R13, R13, 0x4, RZ ;  /* 0x000000040d0d7824 */ /* 0x000fe200078e00ff */
[----:B------:R-:W-:-:S04]  /*26d0*/  FSEL R22, R22, RZ, P2 ;  /* 0x000000ff16167208 */ /* 0x000fc80001000000 */
[----:B------:R-:W-:Y:S02]  /*26e0*/  ISETP.GE.OR P3, PT, R13, R10, P1 ;  /* 0x0000000a0d00720c */ /* 0x000fe40000f66670 */
[----:B------:R1:W2:Y:S01]  /*26f0*/  @!P4 LDG.E R22, desc[UR36][R90.64] ;  /* 0x000000245a16c981 */ /* 0x0002a2000c1e1900 */
[----:B------:R-:W-:-:S04]  /*2700*/  @!P5 IADD3 R89, P4, R9, R93, RZ ;  /* 0x0000005d0959d210 */ /* 0x000fc80007f9e0ff */
[----:B------:R-:W-:Y:S02]  /*2710*/  @!P5 LEA.HI.X.SX32 R92, R93, R18, 0x1, P4 ;  /* 0x000000125d5cd211 */ /* 0x000fe400020f0eff */
[----:B0-----:R-:W-:-:S04]  /*2720*/  @!P5 LEA R88, P4, R89, R14, 0x2 ;  /* 0x0000000e5958d211 */ /* 0x001fc800078810ff */
[----:B------:R-:W-:Y:S02]  /*2730*/  @!P5 LEA.HI.X R89, R89, R15, R92, 0x2, P4 ;  /* 0x0000000f5959d211 */ /* 0x000fe400020f145c */
[----:B------:R-:W0:Y:S01]  /*2740*/  @!P3 LDC.64 R14, c[0x0][0x248] ;  /* 0x00009200ff0ebb82 */ /* 0x000e220000000a00 */
[----:B-1----:R-:W-:-:S04]  /*2750*/  @!P3 IADD3 R90, P4, R9, R13, RZ ;  /* 0x0000000d095ab210 */ /* 0x002fc80007f9e0ff */
[----:B------:R-:W-:Y:S02]  /*2760*/  @!P3 LEA.HI.X.SX32 R13, R13, R18, 0x1, P4 ;  /* 0x000000120d0db211 */ /* 0x000fe400020f0eff */
[----:B0-----:R-:W-:-:S04]  /*2770*/  @!P3 LEA R92, P4, R90, R14, 0x2 ;  /* 0x0000000e5a5cb211 */ /* 0x001fc800078810ff */
[----:B------:R-:W-:Y:S01]  /*2780*/  @!P3 LEA.HI.X R93, R90, R15, R13, 0x2, P4 ;  /* 0x0000000f5a5db211 */ /* 0x000fe200020f140d */
[----:B------:R-:W-:-:S05]  /*2790*/  IMAD R13, R11, 0x7, R12 ;  /* 0x000000070b0d7824 */ /* 0x000fca00078e020c */
[----:B------:R-:W-:-:S04]  /*27a0*/  SHF.L.U32 R91, R13, 0x2, RZ ;  /* 0x000000020d5b7819 */ /* 0x000fc800000006ff */
[----:B------:R-:W-:-:S13]  /*27b0*/  ISETP.GE.OR P4, PT, R91, R10, P1 ;  /* 0x0000000a5b00720c */ /* 0x000fda0000f86670 */
[----:B------:R-:W0:Y:S01]  /*27c0*/  @!P4 LDC.64 R14, c[0x0][0x248] ;  /* 0x00009200ff0ecb82 */ /* 0x000e220000000a00 */
[----:B------:R-:W-:Y:S02]  /*27d0*/  FSEL R23, R23, RZ, P2 ;  /* 0x000000ff17177208 */ /* 0x000fe40001000000 */
[----:B------:R-:W-:-:S04]  /*27e0*/  FSEL R24, R24, RZ, P2 ;  /* 0x000000ff18187208 */ /* 0x000fc80001000000 */
[----:B------:R1:W2:Y:S04]  /*27f0*/  @!P5 LDG.E R23, desc[UR36][R88.64] ;  /* 0x000000245817d981 */ /* 0x0002a8000c1e1900 */
[----:B------:R5:W2:Y:S01]  /*2800*/  @!P3 LDG.E R24, desc[UR36][R92.64] ;  /* 0x000000245c18b981 */ /* 0x000aa2000c1e1900 */
[----:B-1----:R-:W-:-:S04]  /*2810*/  @!P4 IADD3 R88, P3, R9, R91, RZ ;  /* 0x0000005b0958c210 */ /* 0x002fc80007f7e0ff */
[----:B------:R-:W-:Y:S02]  /*2820*/  @!P4 LEA.HI.X.SX32 R89, R91, R18, 0x1, P3 ;  /* 0x000000125b59c211 */ /* 0x000fe400018f0eff */
[----:B0-----:R-:W-:-:S04]  /*2830*/  @!P4 LEA R90, P3, R88, R14, 0x2 ;  /* 0x0000000e585ac211 */ /* 0x001fc800078610ff */
[----:B------:R-:W-:Y:S01]  /*2840*/  @!P4 LEA.HI.X R91, R88, R15, R89, 0x2, P3 ;  /* 0x0000000f585bc211 */ /* 0x000fe200018f1459 */
[----:B------:R-:W-:-:S04]  /*2850*/  IMAD.IADD R88, R13, 0x1, R11 ;  /* 0x000000010d587824 */ /* 0x000fc800078e020b */
[----:B-----5:R-:W-:-:S05]  /*2860*/  IMAD.SHL.U32 R93, R88, 0x4, RZ ;  /* 0x00000004585d7824 */ /* 0x020fca00078e00ff */
[----:B------:R-:W-:Y:S01]  /*2870*/  ISETP.GE.OR P5, PT, R93, R10, P1 ;  /* 0x0000000a5d00720c */ /* 0x000fe20000fa6670 */
[----:B------:R-:W-:-:S12]  /*2880*/  IMAD.IADD R13, R88, 0x1, R11 ;  /* 0x00000001580d7824 */ /* 0x000fd800078e020b */
[----:B------:R-:W0:Y:S01]  /*2890*/  @!P5 LDC.64 R14, c[0x0][0x248] ;  /* 0x00009200ff0edb82 */ /* 0x000e220000000a00 */
[----:B------:R-:W-:Y:S02]  /*28a0*/  FSEL R25, R25, RZ, P2 ;  /* 0x000000ff19197208 */ /* 0x000fe40001000000 */
[----:B------:R-:W-:-:S04]  /*28b0*/  SHF.L.U32 R13, R13, 0x2, RZ ;  /* 0x000000020d0d7819 */ /* 0x000fc800000006ff */
[----:B------:R-:W-:Y:S01]  /*28c0*/  ISETP.GE.OR P3, PT, R13, R10, P1 ;  /* 0x0000000a0d00720c */ /* 0x000fe20000f66670 */
[----:B------:R1:W5:Y:S01]  /*28d0*/  @!P4 LDG.E R25, desc[UR36][R90.64] ;  /* 0x000000245a19c981 */ /* 0x000362000c1e1900 */
        /* <DEDUP_REMOVED lines=9> */
[----:B------:R-:W-:-:S04]  /*2970*/  IMAD R13, R11, 0xa, R12 ;  /* 0x0000000a0b0d7824 */ /* 0x000fc800078e020c */
[----:B------:R-:W-:-:S05]  /*2980*/  IMAD.SHL.U32 R91, R13, 0x4, RZ ;  /* 0x000000040d5b7824 */ /* 0x000fca00078e00ff */
[----:B------:R-:W-:-:S13]  /*2990*/  ISETP.GE.OR P4, PT, R91, R10, P1 ;  /* 0x0000000a5b00720c */ /* 0x000fda0000f86670 */
[----:B------:R-:W0:Y:S01]  /*29a0*/  @!P4 LDC.64 R14, c[0x0][0x248] ;  /* 0x00009200ff0ecb82 */ /* 0x000e220000000a00 */
[----:B------:R-:W-:Y:S02]  /*29b0*/  FSEL R26, R26, RZ, P2 ;  /* 0x000000ff1a1a7208 */ /* 0x000fe40001000000 */
[----:B------:R-:W-:-:S04]  /*29c0*/  FSEL R27, R27, RZ, P2 ;  /* 0x000000ff1b1b7208 */ /* 0x000fc80001000000 */
[----:B------:R1:W5:Y:S04]  /*29d0*/  @!P5 LDG.E R26, desc[UR36][R88.64] ;  /* 0x00000024581ad981 */ /* 0x000368000c1e1900 */
[----:B------:R3:W5:Y:S01]  /*29e0*/  @!P3 LDG.E R27, desc[UR36][R92.64] ;  /* 0x000000245c1bb981 */ /* 0x000762000c1e1900 */
[----:B-1----:R-:W-:-:S04]  /*29f0*/  @!P4 IADD3 R88, P3, R9, R91, RZ ;  /* 0x0000005b0958c210 */ /* 0x002fc80007f7e0ff */
[----:B------:R-:W-:Y:S02]  /*2a00*/  @!P4 LEA.HI.X.SX32 R89, R91, R18, 0x1, P3 ;  /* 0x000000125b59c211 */ /* 0x000fe400018f0eff */
[----:B0-----:R-:W-:-:S04]  /*2a10*/  @!P4 LEA R90, P3, R88, R14, 0x2 ;  /* 0x0000000e585ac211 */ /* 0x001fc800078610ff */
[----:B------:R-:W-:Y:S01]  /*2a20*/  @!P4 LEA.HI.X R91, R88, R15, R89, 0x2, P3 ;  /* 0x0000000f585bc211 */ /* 0x000fe200018f1459 */
[----:B------:R-:W-:-:S04]  /*2a30*/  IMAD.IADD R88, R13, 0x1, R11 ;  /* 0x000000010d587824 */ /* 0x000fc800078e020b */
[----:B---3--:R-:W-:-:S05]  /*2a40*/  IMAD.SHL.U32 R93, R88, 0x4, RZ ;  /* 0x00000004585d7824 */ /* 0x008fca00078e00ff */
[----:B------:R-:W-:Y:S02]  /*2a50*/  ISETP.GE.OR P5, PT, R93, R10, P1 ;  /* 0x0000000a5d00720c */ /* 0x000fe40000fa6670 */
[----:B------:R-:W-:-:S11]  /*2a60*/  IADD3 R13, R88, R11, RZ ;  /* 0x0000000b580d7210 */ /* 0x000fd60007ffe0ff */
[----:B------:R-:W0:Y:S01]  /*2a70*/  @!P5 LDC.64 R14, c[0x0][0x248] ;  /* 0x00009200ff0edb82 */ /* 0x000e220000000a00 */
[----:B------:R-:W-:Y:S01]  /*2a80*/  IMAD.SHL.U32 R13, R13, 0x4, RZ ;  /* 0x000000040d0d7824 */ /* 0x000fe200078e00ff */
[----:B------:R-:W-:-:S04]  /*2a90*/  FSEL R28, R28, RZ, P2 ;  /* 0x000000ff1c1c7208 */ /* 0x000fc80001000000 */
[----:B------:R-:W-:Y:S02]  /*2aa0*/  ISETP.GE.OR P3, PT, R13, R10, P1 ;  /* 0x0000000a0d00720c */ /* 0x000fe40000f66670 */
[----:B------:R1:W3:Y:S01]  /*2ab0*/  @!P4 LDG.E R28, desc[UR36][R90.64] ;  /* 0x000000245a1cc981 */ /* 0x0002e2000c1e1900 */
        /* <DEDUP_REMOVED lines=15> */
[----:B------:R1:W3:Y:S04]  /*2bb0*/  @!P5 LDG.E R29, desc[UR36][R88.64] ;  /* 0x00000024581dd981 */ /* 0x0002e8000c1e1900 */
[----:B------:R4:W3:Y:S01]  /*2bc0*/  @!P3 LDG.E R30, desc[UR36][R92.64] ;  /* 0x000000245c1eb981 */ /* 0x0008e2000c1e1900 */
[----:B-1----:R-:W-:-:S04]  /*2bd0*/  @!P4 IADD3 R88, P3, R9, R91, RZ ;  /* 0x0000005b0958c210 */ /* 0x002fc80007f7e0ff */
[----:B------:R-:W-:Y:S02]  /*2be0*/  @!P4 LEA.HI.X.SX32 R89, R91, R18, 0x1, P3 ;  /* 0x000000125b59c211 */ /* 0x000fe400018f0eff */
[----:B0-----:R-:W-:-:S04]  /*2bf0*/  @!P4 LEA R90, P3, R88, R14, 0x2 ;  /* 0x0000000e585ac211 */ /* 0x001fc800078610ff */
[----:B------:R-:W-:Y:S01]  /*2c00*/  @!P4 LEA.HI.X R91, R88, R15, R89, 0x2, P3 ;  /* 0x0000000f585bc211 */ /* 0x000fe200018f1459 */
[----:B------:R-:W-:-:S05]  /*2c10*/  IMAD.IADD R88, R13, 0x1, R11 ;  /* 0x000000010d587824 */ /* 0x000fca00078e020b */
[----:B----4-:R-:W-:-:S04]  /*2c20*/  SHF.L.U32 R93, R88, 0x2, RZ ;  /* 0x00000002585d7819 */ /* 0x010fc800000006ff */
[----:B------:R-:W-:Y:S01]  /*2c30*/  ISETP.GE.OR P5, PT, R93, R10, P1 ;  /* 0x0000000a5d00720c */ /* 0x000fe20000fa6670 */
[----:B------:R-:W-:-:S12]  /*2c40*/  IMAD.IADD R13, R88, 0x1, R11 ;  /* 0x00000001580d7824 */ /* 0x000fd800078e020b */
[----:B------:R-:W0:Y:S01]  /*2c50*/  @!P5 LDC.64 R14, c[0x0][0x248] ;  /* 0x00009200ff0edb82 */ /* 0x000e220000000a00 */
[----:B------:R-:W-:Y:S01]  /*2c60*/  IMAD.SHL.U32 R13, R13, 0x4, RZ ;  /* 0x000000040d0d7824 */ /* 0x000fe200078e00ff */
[----:B------:R-:W-:-:S04]  /*2c70*/  FSEL R31, R31, RZ, P2 ;  /* 0x000000ff1f1f7208 */ /* 0x000fc80001000000 */
[----:B------:R-:W-:Y:S02]  /*2c80*/  ISETP.GE.OR P3, PT, R13, R10, P1 ;  /* 0x0000000a0d00720c */ /* 0x000fe40000f66670 */
[----:B------:R1:W4:Y:S01]  /*2c90*/  @!P4 LDG.E R31, desc[UR36][R90.64] ;  /* 0x000000245a1fc981 */ /* 0x000322000c1e1900 */
        /* <DEDUP_REMOVED lines=15> */
[----:B------:R1:W4:Y:S04]  /*2d90*/  @!P5 LDG.E R32, desc[UR36][R88.64] ;  /* 0x000000245820d981 */ /* 0x000328000c1e1900 */
[----:B------:R2:W4:Y:S01]  /*2da0*/  @!P3 LDG.E R33, desc[UR36][R92.64] ;  /* 0x000000245c21b981 */ /* 0x000522000c1e1900 */
[----:B-1----:R-:W-:-:S04]  /*2db0*/  @!P4 IADD3 R88, P3, R9, R91, RZ ;  /* 0x0000005b0958c210 */ /* 0x002fc80007f7e0ff */
[----:B------:R-:W-:Y:S02]  /*2dc0*/  @!P4 LEA.HI.X.SX32 R89, R91, R18, 0x1, P3 ;  /* 0x000000125b59c211 */ /* 0x000fe400018f0eff */
[----:B0-----:R-:W-:-:S04]  /*2dd0*/  @!P4 LEA R90, P3, R88, R14, 0x2 ;  /* 0x0000000e585ac211 */ /* 0x001fc800078610ff */
[----:B------:R-:W-:Y:S01]  /*2de0*/  @!P4 LEA.HI.X R91, R88, R15, R89, 0x2, P3 ;  /* 0x0000000f585bc211 */ /* 0x000fe200018f1459 */
[----:B------:R-:W-:-:S04]  /*2df0*/  IMAD.IADD R88, R13, 0x1, R11 ;  /* 0x000000010d587824 */ /* 0x000fc800078e020b */
[----:B--2---:R-:W-:-:S05]  /*2e00*/  IMAD.SHL.U32 R93, R88, 0x4, RZ ;  /* 0x00000004585d7824 */ /* 0x004fca00078e00ff */
[----:B------:R-:W-:Y:S01]  /*2e10*/  ISETP.GE.OR P5, PT, R93, R10, P1 ;  /* 0x0000000a5d00720c */ /* 0x000fe20000fa6670 */
[----:B------:R-:W-:-:S12]  /*2e20*/  IMAD.IADD R13, R88, 0x1, R11 ;  /* 0x00000001580d7824 */ /* 0x000fd800078e020b */
[----:B------:R-:W0:Y:S01]  /*2e30*/  @!P5 LDC.64 R14, c[0x0][0x248] ;  /* 0x00009200ff0edb82 */ /* 0x000e220000000a00 */
[----:B------:R-:W-:Y:S02]  /*2e40*/  FSEL R34, R34, RZ, P2 ;  /* 0x000000ff22227208 */ /* 0x000fe40001000000 */
[----:B------:R-:W-:-:S04]  /*2e50*/  SHF.L.U32 R13, R13, 0x2, RZ ;  /* 0x000000020d0d7819 */ /* 0x000fc800000006ff */
[----:B------:R-:W-:Y:S01]  /*2e60*/  ISETP.GE.OR P3, PT, R13, R10, P1 ;  /* 0x0000000a0d00720c */ /* 0x000fe20000f66670 */
        /* <DEDUP_REMOVED lines=24> */
[----:B------:R-:W-:Y:S02]  /*2ff0*/  ISETP.GE.OR P5, PT, R93, R10, P1 ;  /* 0x0000000a5d00720c */ /* 0x000fe40000fa6670 */
[----:B------:R-:W-:-:S11]  /*3000*/  IADD3 R13, R88, R11, RZ ;  /* 0x0000000b580d7210 */ /* 0x000fd60007ffe0ff */
[----:B------:R-:W0:Y:S01]  /*3010*/  @!P5 LDC.64 R14, c[0x0][0x248] ;  /* 0x00009200ff0edb82 */ /* 0x000e220000000a00 */
[----:B------:R-:W-:Y:S01]  /*3020*/  IMAD.SHL.U32 R13, R13, 0x4, RZ ;  /* 0x000000040d0d7824 */ /* 0x000fe200078e00ff */
[----:B------:R-:W-:-:S04]  /*3030*/  FSEL R37, R37, RZ, P2 ;  /* 0x000000ff25257208 */ /* 0x000fc80001000000 */
[----:B------:R-:W-:Y:S02]  /*3040*/  ISETP.GE.OR P3, PT, R13, R10, P1 ;  /* 0x0000000a0d00720c */ /* 0x000fe40000f66670 */
        /* <DEDUP_REMOVED lines=22> */
[----:B------:R-:W-:-:S05]  /*31b0*/  IMAD.IADD R88, R13, 0x1, R11 ;  /* 0x000000010d587824 */ /* 0x000fca00078e020b */
[----:B---3--:R-:W-:-:S04]  /*31c0*/  SHF.L.U32 R93, R88, 0x2, RZ ;  /* 0x00000002585d7819 */ /* 0x008fc800000006ff */
[----:B------:R-:W-:Y:S01]  /*31d0*/  ISETP.GE.OR P5, PT, R93, R10, P1 ;  /* 0x0000000a5d00720c */ /* 0x000fe20000fa6670 */
[----:B------:R-:W-:-:S12]  /*31e0*/  IMAD.IADD R13, R88, 0x1, R11 ;  /* 0x00000001580d7824 */ /* 0x000fd800078e020b */
        /* <DEDUP_REMOVED lines=25> */
[----:B------:R-:W-:Y:S02]  /*3380*/  @!P4 LEA.HI.X R91, R88, R15, R89, 0x2, P3 ;  /* 0x0000000f585bc211 */ /* 0x000fe400018f1459 */
[----:B------:R-:W-:-:S05]  /*3390*/  IADD3 R88, R13, R11, RZ ;  /* 0x0000000b0d587210 */ /* 0x000fca0007ffe0ff */
[----:B----4-:R-:W-:-:S05]  /*33a0*/  IMAD.SHL.U32 R93, R88, 0x4, RZ ;  /* 0x00000004585d7824 */ /* 0x010fca00078e00ff */
        /* <DEDUP_REMOVED lines=18> */
[----:B------:R-:W-:Y:S02]  /*34d0*/  ISETP.GE.OR P4, PT, R93, R10, P1 ;  /* 0x0000000a5d00720c */ /* 0x000fe40000f86670 */
[----:B------:R-:W-:Y:S01]  /*34e0*/  FSEL R45, R45, RZ, P2 ;  /* 0x000000ff2d2d7208 */ /* 0x000fe20001000000 */
[----:B------:R-:W-:Y:S01]  /*34f0*/  IMAD.IADD R92, R92, 0x1, R11 ;  /* 0x000000015c5c7824 */ /* 0x000fe200078e020b */
[----:B------:R-:W-:-:S04]  /*3500*/  FSEL R44, R44, RZ, P2 ;  /* 0x000000ff2c2c7208 */ /* 0x000fc80001000000 */
[----:B------:R0:W4:Y:S04]  /*3510*/  @!P3 LDG.E R45, desc[UR36][R90.64] ;  /* 0x000000245a2db981 */ /* 0x000128000c1e1900 */
[----:B------:R1:W4:Y:S01]  /*3520*/  @!P5 LDG.E R44, desc[UR36][R88.64] ;  /* 0x00000024582cd981 */ /* 0x000322000c1e1900 */
[----:B------:R-:W2:Y:S01]  /*3530*/  @!P4 LDC.64 R14, c[0x0][0x248] ;  /* 0x00009200ff0ecb82 */ /* 0x000ea20000000a00 */
[----:B0-----:R-:W-:Y:S01]  /*3540*/  IMAD.SHL.U32 R91, R92, 0x4, RZ ;  /* 0x000000045c5b7824 */ /* 0x001fe200078e00ff */
[----:B------:R-:W-:-:S04]  /*3550*/  @!P4 IADD3 R13, P3, R9, R93, RZ ;  /* 0x0000005d090dc210 */ /* 0x000fc80007f7e0ff */
[----:B------:R-:W-:Y:S02]  /*3560*/  ISETP.GE.OR P5, PT, R91, R10, P1 ;  /* 0x0000000a5b00720c */ /* 0x000fe40000fa6670 */
[----:B-1----:R-:W-:Y:S02]  /*3570*/  @!P4 LEA.HI.X.SX32 R89, R93, R18, 0x1, P3 ;  /* 0x000000125d59c211 */ /* 0x002fe400018f0eff */
[----:B--2---:R-:W-:-:S04]  /*3580*/  @!P4 LEA R88, P3, R13, R14, 0x2 ;  /* 0x0000000e0d58c211 */ /* 0x004fc800078610ff */
[----:B------:R-:W-:-:S05]  /*3590*/  @!P4 LEA.HI.X R89, R13, R15, R89, 0x2, P3 ;  /* 0x0000000f0d59c211 */ /* 0x000fca00018f1459 */
[----:B------:R-:W0:Y:S01]  /*35a0*/  @!P5 LDC.64 R14, c[0x0][0x248] ;  /* 0x00009200ff0edb82 */ /* 0x000e220000000a00 */
[----:B------:R-:W-:Y:S01]  /*35b0*/  IMAD.IADD R93, R92, 0x1, R11 ;  /* 0x000000015c5d7824 */ /* 0x000fe200078e020b */
[----:B------:R-:W-:-:S04]  /*35c0*/  FSEL R46, R46, RZ, P2 ;  /* 0x000000ff2e2e7208 */ /* 0x000fc80001000000 */
[----:B------:R-:W-:Y:S02]  /*35d0*/  SHF.L.U32 R93, R93, 0x2, RZ ;  /* 0x000000025d5d7819 */ /* 0x000fe400000006ff */
[----:B------:R1:W2:Y:S02]  /*35e0*/  @!P4 LDG.E R46, desc[UR36][R88.64] ;  /* 0x00000024582ec981 */ /* 0x0002a4000c1e1900 */
[----:B------:R-:W-:Y:S02]  /*35f0*/  ISETP.GE.OR P3, PT, R93, R10, P1 ;  /* 0x0000000a5d00720c */ /* 0x000fe40000f66670 */
[----:B------:R-:W-:-:S04]  /*3600*/  @!P5 IADD3 R13, P4, R9, R91, RZ ;  /* 0x0000005b090dd210 */ /* 0x000fc80007f9e0ff */
[----:B------:R-:W-:Y:S02]  /*3610*/  @!P5 LEA.HI.X.SX32 R92, R91, R18, 0x1, P4 ;  /* 0x000000125b5cd211 */ /* 0x000fe400020f0eff */
[----:B0-----:R-:W-:-:S04]  /*3620*/  @!P5 LEA R90, P4, R13, R14, 0x2 ;  /* 0x0000000e0d5ad211 */ /* 0x001fc800078810ff */
[----:B------:R-:W-:Y:S02]  /*3630*/  @!P5 LEA.HI.X R91, R13, R15, R92, 0x2, P4 ;  /* 0x0000000f0d5bd211 */ /* 0x000fe400020f145c */
[----:B------:R-:W0:Y:S01]  /*3640*/  @!P3 LDC.64 R14, c[0x0][0x248] ;  /* 0x00009200ff0ebb82 */ /* 0x000e220000000a00 */
[----:B------:R-:W-:Y:S01]  /*3650*/  IMAD.SHL.U32 R13, R12, 0x4, RZ ;  /* 0x000000040c0d7824 */ /* 0x000fe200078e00ff */
[----:B------:R-:W-:-:S04]  /*3660*/  FSEL R47, R47, RZ, P2 ;  /* 0x000000ff2f2f7208 */ /* 0x000fc80001000000 */
[----:B------:R-:W-:Y:S02]  /*3670*/  ISETP.GE.OR P4, PT, R13, R10, P1 ;  /* 0x0000000a0d00720c */ /* 0x000fe40000f86670 */
[----:B------:R5:W2:Y:S01]  /*3680*/  @!P5 LDG.E R47, desc[UR36][R90.64] ;  /* 0x000000245a2fd981 */ /* 0x000aa2000c1e1900 */
[----:B-1----:R-:W-:-:S04]  /*3690*/  @!P3 IADD3 R89, P5, R9, R93, RZ ;  /* 0x0000005d0959b210 */ /* 0x002fc80007fbe0ff */
[----:B------:R-:W-:Y:S02]  /*36a0*/  @!P3 LEA.HI.X.SX32 R92, R93, R18, 0x1, P5 ;  /* 0x000000125d5cb211 */ /* 0x000fe400028f0eff */
[----:B0-----:R-:W-:-:S04]  /*36b0*/  @!P3 LEA R88, P5, R89, R14, 0x2 ;  /* 0x0000000e5958b211 */ /* 0x001fc800078a10ff */
[----:B------:R-:W-:Y:S02]  /*36c0*/  @!P3 LEA.HI.X R89, R89, R15, R92, 0x2, P5 ;  /* 0x0000000f5959b211 */ /* 0x000fe400028f145c */
[----:B------:R-:W5:Y:S01]  /*36d0*/  @!P4 LDC.64 R14, c[0x0][0x248] ;  /* 0x00009200ff0ecb82 */ /* 0x000f620000000a00 */
[----:B------:R-:W-:-:S06]  /*36e0*/  FSEL R48, R48, RZ, P2 ;  /* 0x000000ff30307208 */ /* 0x000fcc0001000000 */
[----:B------:R-:W2:Y:S01]  /*36f0*/  @!P3 LDG.E R48, desc[UR36][R88.64] ;  /* 0x000000245830b981 */ /* 0x000ea2000c1e1900 */
[----:B------:R-:W-:-:S04]  /*3700*/  @!P4 IADD3 R92, P3, R9, R13, RZ ;  /* 0x0000000d095cc210 */ /* 0x000fc80007f7e0ff */
[----:B------:R-:W-:Y:S02]  /*3710*/  @!P4 LEA.HI.X.SX32 R13, R13, R18, 0x1, P3 ;  /* 0x000000120d0dc211 */ /* 0x000fe400018f0eff */
[----:B------:R-:W-:Y:S02]  /*3720*/  FSEL R50, R50, RZ, P2 ;  /* 0x000000ff32327208 */ /* 0x000fe40001000000 */
[----:B-----5:R-:W-:-:S04]  /*3730*/  @!P4 LEA R90, P3, R92, R14, 0x2 ;  /* 0x0000000e5c5ac211 */ /* 0x020fc800078610ff */
[----:B------:R-:W-:-:S05]  /*3740*/  @!P4 LEA.HI.X R91, R92, R15, R13, 0x2, P3 ;  /* 0x0000000f5c5bc211 */ /* 0x000fca00018f140d */
[----:B------:R-:W5:Y:S01]  /*3750*/  @!P4 LDG.E R50, desc[UR36][R90.64] ;  /* 0x000000245a32c981 */ /* 0x000f62000c1e1900 */
[----:B------:R-:W-:-:S04]  /*3760*/  IMAD R11, R11, 0x1f, R12 ;  /* 0x0000001f0b0b7824 */ /* 0x000fc800078e020c */
[----:B------:R-:W-:-:S05]  /*3770*/  IMAD.SHL.U32 R13, R11, 0x4, RZ ;  /* 0x000000040b0d7824 */ /* 0x000fca00078e00ff */
[----:B------:R-:W-:-:S13]  /*3780*/  ISETP.GE.OR P1, PT, R13, R10, P1 ;  /* 0x0000000a0d00720c */ /* 0x000fda0000f26670 */
[----:B------:R-:W0:Y:S01]  /*3790*/  @!P1 LDC.64 R14, c[0x0][0x248] ;  /* 0x00009200ff0e9b82 */ /* 0x000e220000000a00 */
[----:B------:R-:W-:-:S04]  /*37a0*/  @!P1 IADD3 R11, P3, R9, R13, RZ ;  /* 0x0000000d090b9210 */ /* 0x000fc80007f7e0ff */
[----:B------:R-:W-:Y:S02]  /*37b0*/  @!P1 LEA.HI.X.SX32 R12, R13, R18, 0x1, P3 ;  /* 0x000000120d0c9211 */ /* 0x000fe400018f0eff */
[----:B------:R-:W-:Y:S02]  /*37c0*/  FSEL R49, R49, RZ, P2 ;  /* 0x000000ff31317208 */ /* 0x000fe40001000000 */
[----:B0-----:R-:W-:-:S04]  /*37d0*/  @!P1 LEA R14, P3, R11, R14, 0x2 ;  /* 0x0000000e0b0e9211 */ /* 0x001fc800078610ff */
[----:B------:R-:W-:-:S05]  /*37e0*/  @!P1 LEA.HI.X R15, R11, R15, R12, 0x2, P3 ;  /* 0x0000000f0b0f9211 */ /* 0x000fca00018f140c */
[----:B------:R-:W2:Y:S01]  /*37f0*/  @!P1 LDG.E R49, desc[UR36][R14.64] ;  /* 0x000000240e319981 */ /* 0x000ea2000c1e1900 */
[----:B------:R-:W-:Y:S01]  /*3800*/  FMUL.FTZ R12, R80, R19 ;  /* 0x00000013500c7220 */ /* 0x000fe20000410000 */
[----:B------:R-:W-:Y:S01]  /*3810*/  UMOV UR4, 0xffffffff ;  /* 0xffffffff00047882 */ /* 0x000fe20000000000 */
[----:B------:R-:W-:Y:S02]  /*3820*/  ISETP.NE.AND P0, PT, R86, RZ, P0 ;  /* 0x000000ff5600720c */ /* 0x000fe40000705270 */
[----:B-----5:R-:W-:-:S04]  /*3830*/  FFMA.FTZ R12, R81, R50, R12 ;  /* 0x00000032510c7223 */ /* 0x020fc8000001000c */
        /* <DEDUP_REMOVED lines=20> */
[----:B---3--:R-:W-:-:S04]  /*3980*/  FFMA.FTZ R11, R59, R40, R12 ;  /* 0x000000283b0b7223 */ /* 0x008fc8000001000c */
[----:B------:R-:W-:-:S04]  /*3990*/  FFMA.FTZ R12, R58, R41, R11 ;  /* 0x000000293a0c7223 */ /* 0x000fc8000001000b */
[----:B------:R-:W-:-:S04]  /*39a0*/  FFMA.FTZ R11, R57, R42, R12 ;  /* 0x0000002a390b7223 */ /* 0x000fc8000001000c */
[----:B----4-:R-:W-:-:S04]  /*39b0*/  FFMA.FTZ R12, R56, R43, R11 ;  /* 0x0000002b380c7223 */ /* 0x010fc8000001000b */
[----:B------:R-:W-:-:S04]  /*39c0*/  FFMA.FTZ R11, R55, R44, R12 ;  /* 0x0000002c370b7223 */ /* 0x000fc8000001000c */
[----:B------:R-:W-:-:S04]  /*39d0*/  FFMA.FTZ R12, R54, R45, R11 ;  /* 0x0000002d360c7223 */ /* 0x000fc8000001000b */
[----:B--2---:R-:W-:-:S04]  /*39e0*/  FFMA.FTZ R11, R53, R46, R12 ;  /* 0x0000002e350b7223 */ /* 0x004fc8000001000c */
[----:B------:R-:W-:-:S04]  /*39f0*/  FFMA.FTZ R12, R52, R47, R11 ;  /* 0x0000002f340c7223 */ /* 0x000fc8000001000b */
[----:B------:R-:W-:-:S04]  /*3a00*/  FFMA.FTZ R13, R51, R48, R12 ;  /* 0x00000030330d7223 */ /* 0x000fc8000001000c */
[----:B------:R-:W-:Y:S01]  /*3a10*/  FFMA.FTZ R13, R6, R49, R13 ;  /* 0x00000031060d7223 */ /* 0x000fe2000001000d */
[----:B------:R-:W-:Y:S06]  /*3a20*/  BRA.DIV UR4, `(.L_x_3258) ;  /* 0x0000003204c07947 */ /* 0x000fec000b800000 */
[----:B------:R-:W0:Y:S02]  /*3a30*/  SHFL.BFLY PT, R14, R13, 0x2, 0x1f ;  /* 0x0c401f000d0e7f89 */ /* 0x000e2400000e0000 */
[----:B0-----:R-:W-:-:S05]  /*3a40*/  FADD.FTZ R13, R13, R14 ;  /* 0x0000000e0d0d7221 */ /* 0x001fca0000010000 */
[----:B------:R0:W1:Y:S02]  /*3a50*/  SHFL.BFLY PT, R14, R13, 0x1, 0x1f ;  /* 0x0c201f000d0e7f89 */ /* 0x00006400000e0000 */
.L_x_3312:
        /* <DEDUP_REMOVED lines=11> */
[----:B------:R-:W2:Y:S02]  /*3b10*/  @P1 LDG.E R15, desc[UR36][R84.64] ;  /* 0x00000024540f1981 */ /* 0x000ea4000c1e1900 */
[----:B0-----:R-:W0:Y:S01]  /*3b20*/  @P2 LDC.64 R12, c[0x0][0x2c8] ;  /* 0x0000b200ff0c2b82 */ /* 0x001e220000000a00 */
[----:B-1----:R-:W-:-:S04]  /*3b30*/  @P2 IMAD R11, R8, R11, R82 ;  /* 0x0000000b080b2224 */ /* 0x002fc800078e0252 */
[----:B0-----:R-:W-:-:S06]  /*3b40*/  @P2 IMAD.WIDE R12, R11, 0x4, R12 ;  /* 0x000000040b0c2825 */ /* 0x001fcc00078e020c */
[----:B------:R-:W3:Y:S01]  /*3b50*/  @P2 LDG.E R13, desc[UR36][R12.64] ;  /* 0x000000240c0d2981 */ /* 0x000ee2000c1e1900 */
[----:B------:R-:W-:-:S04]  /*3b60*/  @P1 ISETP.GE.AND P3, PT, R82, R17, PT ;  /* 0x000000115200120c */ /* 0x000fc80003f66270 */
[----:B------:R-:W-:-:S04]  /*3b70*/  @P1 SEL R11, RZ, UR39, P3 ;  /* 0x00000027ff0b1c07 */ /* 0x000fc80009800000 */
[----:B------:R-:W-:Y:S01]  /*3b80*/  @P1 IADD3 R11, R11, -UR40, R82 ;  /* 0x800000280b0b1c10 */ /* 0x000fe2000fffe052 */
[----:B------:R-:W-:-:S03]  /*3b90*/  VIADD R87, R82, -UR43 ;  /* 0x8000002b52577c36 */ /* 0x000fc60008000000 */
[----:B------:R-:W-:Y:S02]  /*3ba0*/  @P1 I2FP.F32.S32 R11, R11 ;  /* 0x0000000b000b1245 */ /* 0x000fe40000201400 */
[----:B------:R-:W-:Y:S01]  /*3bb0*/  LEA R87, R87, R0, 0x2 ;  /* 0x0000000057577211 */ /* 0x000fe200078e10ff */
[----:B---3--:R-:W-:-:S04]  /*3bc0*/  @P2 FADD.FTZ R14, R14, R13 ;  /* 0x0000000d0e0e2221 */ /* 0x008fc80000010000 */
[----:B--2---:R-:W-:-:S05]  /*3bd0*/  @P1 FFMA.FTZ R14, R11, R15, R14 ;  /* 0x0000000f0b0e1223 */ /* 0x004fca000001000e */
[----:B------:R1:W-:Y:S01]  /*3be0*/  STS [R87], R14 ;  /* 0x0000000e57007388 */ /* 0x0003e20000000800 */
[----:B------:R-:W-:-:S07]  /*3bf0*/  @!P0 FMNMX.FTZ R83, R83, R14, !PT ;  /* 0x0000000e53538209 */ /* 0x000fce0007810000 */
.L_x_3260:
[----:B------:R-:W-:Y:S05]  /*3c00*/  BSYNC B1 ;  /* 0x0000000000017941 */ /* 0x000fea0003800000 */
.L_x_3259:
[----:B------:R-:W-:-:S05]  /*3c10*/  VIADD R82, R82, 0x10 ;  /* 0x0000001052527836 */ /* 0x000fca0000000000 */
[----:B------:R-:W-:-:S13]  /*3c20*/  ISETP.GE.AND P0, PT, R82, R3, PT ;  /* 0x000000035200720c */ /* 0x000fda0003f06270 */
[----:B------:R-:W-:Y:S05]  /*3c30*/  @!P0 BRA `(.L_x_3261) ;  /* 0xffffffe400948947 */ /* 0x000fea000383ffff */
.L_x_3257:
[----:B------:R-:W-:Y:S05]  /*3c40*/  BSYNC B0 ;  /* 0x0000000000007941 */ /* 0x000fea0003800000 */
.L_x_3256:
[----:B------:R-:W3:Y:S01]  /*3c50*/  S2R R8, SR_TID.X ;  /* 0x0000000000087919 */ /* 0x000ee20000002100 */
[----:B------:R-:W-:Y:S01]  /*3c60*/  UMOV UR4, 0xffffffff ;  /* 0xffffffff00047882 */ /* 0x000fe20000000000 */
[----:B---3--:R-:W-:Y:S02]  /*3c70*/  SHF.R.S32.HI R17, RZ, 0x1f, R8 ;  /* 0x0000001fff117819 */ /* 0x008fe40000011408 */
[----:B------:R-:W-:Y:S05]  /*3c80*/  BRA.DIV UR4, `(.L_x_3262) ;  /* 0x0000003204687947 */ /* 0x000fea000b800000 */
[----:B01----:R-:W0:Y:S02]  /*3c90*/  SHFL.BFLY PT, R14, R83, 0x10, 0x1f ;  /* 0x0e001f00530e7f89 */ /* 0x003e2400000e0000 */
[----:B0-----:R-:W-:-:S05]  /*3ca0*/  FMNMX.FTZ R13, R14, R83, !PT ;  /* 0x000000530e0d7209 */ /* 0x001fca0007810000 */
[----:B------:R-:W0:Y:S02]  /*3cb0*/  SHFL.BFLY PT, R14, R13, 0x8, 0x1f ;  /* 0x0d001f000d0e7f89 */ /* 0x000e2400000e0000 */
[----:B0-----:R-:W-:-:S05]  /*3cc0*/  FMNMX.FTZ R2, R13, R14, !PT ;  /* 0x0000000e0d027209 */ /* 0x001fca0007810000 */
[----:B------:R0:W1:Y:S02]  /*3cd0*/  SHFL.BFLY PT, R14, R2, 0x4, 0x1f ;  /* 0x0c801f00020e7f89 */ /* 0x00006400000e0000 */
.L_x_3317:
[----:B------:R-:W-:Y:S01]  /*3ce0*/  LEA.HI R17, R17, R8, RZ, 0x5 ;  /* 0x0000000811117211 */ /* 0x000fe200078f28ff */
[----:B------:R-:W-:Y:S05]  /*3cf0*/  WARPSYNC.ALL ;  /* 0x0000000000007948 */ /* 0x000fea0003800000 */
[----:B------:R-:W-:Y:S02]  /*3d00*/  LOP3.LUT R3, R17, 0xffffffe0, RZ, 0xc0, !PT ;  /* 0xffffffe011037812 */ /* 0x000fe400078ec0ff */
[----:B-1----:R-:W-:-:S03]  /*3d10*/  FMNMX.FTZ R14, R2, R14, !PT ;  /* 0x0000000e020e7209 */ /* 0x002fc60007810000 */
        /* <DEDUP_REMOVED lines=10> */
[----:B------:R-:W-:Y:S02]  /*3dc0*/  VIADD R6, R8, UR43 ;  /* 0x0000002b08067c36 */ /* 0x000fe40008000000 */
[----:B------:R-:W-:Y:S02]  /*3dd0*/  IMAD.MOV.U32 R7, RZ, RZ, RZ ;  /* 0x000000ffff077224 */ /* 0x000fe400078e00ff */
[----:B------:R-:W-:Y:S01]  /*3de0*/  ULDC.64 UR6, c[0x0][0x2b0] ;  /* 0x0000ac0000067ab9 */ /* 0x000fe20000000a00 */
[----:B------:R-:W-:Y:S01]  /*3df0*/  ISETP.GT.AND P1, PT, R6, UR40, PT ;  /* 0x0000002806007c0c */ /* 0x000fe2000bf24270 */
[----:B------:R-:W-:Y:S06]  /*3e00*/  BSSY B0, `(.L_x_3263) ;  /* 0x0000027000007945 */ /* 0x000fec0003800000 */
[----:B-1----:R-:W1:Y:S01]  /*3e10*/  @!P0 S2R R3, SR_CgaCtaId ;  /* 0x0000000000038919 */ /* 0x002e620000008800 */
[----:B0-----:R-:W-:-:S04]  /*3e20*/  @!P0 MOV R2, 0x400 ;  /* 0x0000040000028802 */ /* 0x001fc80000000f00 */
[----:B-1----:R-:W-:Y:S02]  /*3e30*/  @!P0 LEA R3, R3, R2, 0x18 ;  /* 0x0000000203038211 */ /* 0x002fe400078ec0ff */
[----:B------:R-:W-:-:S03]  /*3e40*/  MOV R2, 0xff7fffff ;  /* 0xff7fffff00027802 */ /* 0x000fc60000000f00 */
[----:B------:R-:W-:-:S05]  /*3e50*/  @!P0 IMAD R3, R18, 0x4, R3 ;  /* 0x0000000412038824 */ /* 0x000fca00078e0203 */
[----:B------:R-:W0:Y:S04]  /*3e60*/  @!P0 LDS R2, [R3] ;  /* 0x0000000003028984 */ /* 0x000e280000000800 */
[----:B0-----:R-:W0:Y:S02]  /*3e70*/  SHFL.BFLY PT, R5, R2, 0x1, 0x1f ;  /* 0x0c201f0002057f89 */ /* 0x001e2400000e0000 */
[----:B0-----:R-:W-:-:S05]  /*3e80*/  FMNMX.FTZ R5, R5, R2, !PT ;  /* 0x0000000205057209 */ /* 0x001fca0007810000 */
[----:B------:R0:W1:Y:S01]  /*3e90*/  SHFL.IDX PT, R9, R5, RZ, 0x1f ;  /* 0x00001fff05097589 */ /* 0x00006200000e0000 */
[----:B------:R-:W-:Y:S05]  /*3ea0*/  @P1 BRA `(.L_x_3264) ;  /* 0x0000000000701947 */ /* 0x000fea0003800000 */
[----:B------:R-:W-:Y:S01]  /*3eb0*/  ULDC.64 UR4, c[0x0][0x2b0] ;  /* 0x0000ac0000047ab9 */ /* 0x000fe20000000a00 */
[----:B------:R-:W-:Y:S01]  /*3ec0*/  HFMA2.MMA R7, -RZ, RZ, 0, 0 ;  /* 0x00000000ff077435 */ /* 0x000fe200000001ff */
[----:B------:R-:W-:Y:S01]  /*3ed0*/  ISETP.NE.U32.AND P0, PT, RZ, UR4, PT ;  /* 0x00000004ff007c0c */ /* 0x000fe2000bf05070 */
[----:B0-----:R-:W-:-:S03]  /*3ee0*/  IMAD.MOV.U32 R5, RZ, RZ, R6 ;  /* 0x000000ffff057224 */ /* 0x001fc600078e0006 */
[----:B------:R-:W-:-:S13]  /*3ef0*/  ISETP.NE.AND.EX P0, PT, RZ, UR5, PT, P0 ;  /* 0x00000005ff007c0c */ /* 0x000fda000bf05300 */
.L_x_3268:
[----:B------:R-:W-:Y:S01]  /*3f00*/  VIADD R3, R5, -UR43 ;  /* 0x8000002b05037c36 */ /* 0x000fe20008000000 */
[----:B------:R-:W-:Y:S03]  /*3f10*/  BSSY B1, `(.L_x_3265) ;  /* 0x0000010000017945 */ /* 0x000fe60003800000 */
[----:B------:R-:W-:Y:S01]  /*3f20*/  IMAD R11, R3, 0x4, R0 ;  /* 0x00000004030b7824 */ /* 0x000fe200078e0200 */
[----:B0-----:R-:W-:Y:S06]  /*3f30*/  @!P0 BRA `(.L_x_3266) ;  /* 0x0000000000248947 */ /* 0x001fec0003800000 */
[----:B------:R-:W-:Y:S01]  /*3f40*/  MOV R2, UR6 ;  /* 0x0000000600027c02 */ /* 0x000fe20008000f00 */
[----:B------:R-:W-:Y:S01]  /*3f50*/  IMAD.U32 R8, RZ, RZ, UR7 ;  /* 0x00000007ff087e24 */ /* 0x000fe2000f8e00ff */
[----:B------:R-:W-:Y:S02]  /*3f60*/  SHF.R.S32.HI R3, RZ, 0x1f, R5 ;  /* 0x0000001fff037819 */ /* 0x000fe40000011405 */
[----:B------:R-:W-:-:S04]  /*3f70*/  IADD3 R2, P2, P3, R5, UR44, R2 ;  /* 0x0000002c05027c10 */ /* 0x000fc8000fb5e002 */
[----:B------:R-:W-:-:S05]  /*3f80*/  IADD3.X R3, R3, UR46, R8, P2, P3 ;  /* 0x0000002e03037c10 */ /* 0x000fca00097e6408 */
[----:B------:R-:W3:Y:S02]  /*3f90*/  LDG.E.U8 R2, desc[UR36][R2.64] ;  /* 0x0000002402027981 */ /* 0x000ee4000c1e1100 */
[----:B---3--:R-:W-:-:S13]  /*3fa0*/  ISETP.NE.AND P2, PT, R2, RZ, PT ;  /* 0x000000ff0200720c */ /* 0x008fda0003f45270 */
[----:B------:R-:W-:Y:S01]  /*3fb0*/  @P2 IMAD.MOV.U32 R8, RZ, RZ, RZ ;  /* 0x000000ffff082224 */ /* 0x000fe200078e00ff */
[----:B------:R-:W-:Y:S06]  /*3fc0*/  @P2 BRA `(.L_x_3267) ;  /* 0x0000000000102947 */ /* 0x000fec0003800000 */
.L_x_3266:
[----:B------:R-:W1:Y:S02]  /*3fd0*/  LDS R2, [R11] ;  /* 0x000000000b027984 */ /* 0x000e640000000800 */
[----:B-1----:R-:W-:-:S04]  /*3fe0*/  FADD.FTZ R2, -R9, R2 ;  /* 0x0000000209027221 */ /* 0x002fc80000010100 */
[----:B------:R-:W-:-:S04]  /*3ff0*/  FMUL.FTZ R2, R2, 1.4426950216293334961 ;  /* 0x3fb8aa3b02027820 */ /* 0x000fc80000410000 */
[----:B------:R0:W3:Y:S03]  /*4000*/  MUFU.EX2 R8, R2 ;  /* 0x0000000200087308 */ /* 0x0000e60000000800 */
.L_x_3267:
[----:B------:R-:W-:Y:S05]  /*4010*/  BSYNC B1 ;  /* 0x0000000000017941 */ /* 0x000fea0003800000 */
.L_x_3265:
[----:B---3--:R3:W-:Y:S01]  /*4020*/  STS [R11], R8 ;  /* 0x000000080b007388 */ /* 0x0087e20000000800 */
[----:B------:R-:W-:Y:S02]  /*4030*/  VIADD R5, R5, 0x40 ;  /* 0x0000004005057836 */ /* 0x000fe40000000000 */
[----:B------:R-:W-:-:S03]  /*4040*/  FADD.FTZ R7, R8, R7 ;  /* 0x0000000708077221 */ /* 0x000fc60000010000 */
[----:B------:R-:W-:-:S13]  /*4050*/  ISETP.GT.AND P2, PT, R5, UR40, PT ;  /* 0x0000002805007c0c */ /* 0x000fda000bf44270 */
[----:B---3--:R-:W-:Y:S05]  /*4060*/  @!P2 BRA `(.L_x_3268) ;  /* 0xfffffffc00a4a947 */ /* 0x008fea000383ffff */
.L_x_3264:
[----:B------:R-:W-:Y:S05]  /*4070*/  BSYNC B0 ;  /* 0x0000000000007941 */ /* 0x000fea0003800000 */
.L_x_3263:
[----:B0-----:R-:W0:Y:S01]  /*4080*/  SHFL.BFLY PT, R2, R7, 0x10, 0x1f ;  /* 0x0e001f0007027f89 */ /* 0x001e2200000e0000 */
[----:B------:R-:W-:Y:S01]  /*4090*/  ULDC.U8 UR4, c[0x0][0x31c] ;  /* 0x0000c70000047ab9 */ /* 0x000fe20000000000 */
[----:B------:R-:W-:Y:S01]  /*40a0*/  UMOV UR5, URZ ;  /* 0x0000003f00057c82 */ /* 0x000fe20008000000 */
[----:B------:R-:W1:Y:S01]  /*40b0*/  S2R R10, SR_TID.X ;  /* 0x00000000000a7919 */ /* 0x000e620000002100 */
[----:B0-----:R-:W-:-:S05]  /*40c0*/  FADD.FTZ R2, R2, R7 ;  /* 0x0000000702027221 */ /* 0x001fca0000010000 */
[----:B------:R-:W0:Y:S01]  /*40d0*/  SHFL.BFLY PT, R3, R2, 0x8, 0x1f ;  /* 0x0d001f0002037f89 */ /* 0x000e2200000e0000 */
        /* <DEDUP_REMOVED lines=8> */
[----:B------:R-:W3:Y:S01]  /*4160*/  SHFL.BFLY PT, R8, R3, 0x4, 0x1f ;  /* 0x0c801f0003087f89 */ /* 0x000ee200000e0000 */
[----:B-1----:R-:W-:Y:S01]  /*4170*/  @!P0 LEA R12, R12, R11, 0x18 ;  /* 0x0000000b0c0c8211 */ /* 0x002fe200078ec0ff */
[----:B---3--:R-:W-:Y:S01]  /*4180*/  FADD.FTZ R8, R3, R8 ;  /* 0x0000000803087221 */ /* 0x008fe20000010000 */
        /* <DEDUP_REMOVED lines=27> */
.L_x_3269:
[----:B------:R-:W-:Y:S01]  /*4340*/  ULDC.64 UR6, c[0x0][0x310] ;  /* 0x0000c40000067ab9 */ /* 0x000fe20000000a00 */
[----:B------:R-:W-:Y:S04]  /*4350*/  BSSY B0, `(.L_x_3270) ;  /* 0x0000012000007945 */ /* 0x000fe80003800000 */
[----:B------:R-:W-:Y:S05]  /*4360*/  @P1 BRA `(.L_x_3271) ;  /* 0x0000000000401947 */ /* 0x000fea0003800000 */
[----:B0-----:R-:W-:-:S04]  /*4370*/  FADD.FTZ R2, R3, 9.9999999747524270788e-07 ;  /* 0x358637bd03027421 */ /* 0x001fc80000010000 */
[----:B------:R0:W1:Y:S03]  /*4380*/  MUFU.RCP R5, R2 ;  /* 0x0000000200057308 */ /* 0x0000660000001000 */
.L_x_3273:
[----:B01----:R-:W-:-:S04]  /*4390*/  VIADD R3, R6, -UR43 ;  /* 0x8000002b06037c36 */ /* 0x003fc80008000000 */
[----:B------:R-:W-:-:S05]  /*43a0*/  IMAD R3, R3, 0x4, R0 ;  /* 0x0000000403037824 */ /* 0x000fca00078e0200 */
[----:B0-----:R-:W1:Y:S02]  /*43b0*/  LDS R2, [R3] ;  /* 0x0000000003027984 */ /* 0x001e640000000800 */
[----:B-1----:R-:W-:-:S05]  /*43c0*/  FMUL.FTZ R7, R2, R5 ;  /* 0x0000000502077220 */ /* 0x002fca0000410000 */
[----:B------:R0:W-:Y:S01]  /*43d0*/  STS [R3], R7 ;  /* 0x0000000703007388 */ /* 0x0001e20000000800 */
[----:B------:R-:W-:Y:S05]  /*43e0*/  @!P0 BRA `(.L_x_3272) ;  /* 0x0000000000148947 */ /* 0x000fea0003800000 */
[----:B0-----:R-:W-:-:S04]  /*43f0*/  IADD3 R3, P1, R6, UR4, RZ ;  /* 0x0000000406037c10 */ /* 0x001fc8000ff3e0ff */
[----:B------:R-:W-:Y:S02]  /*4400*/  LEA.HI.X.SX32 R8, R6, UR5, 0x1, P1 ;  /* 0x0000000506087c11 */ /* 0x000fe400088f0eff */
[----:B------:R-:W-:-:S04]  /*4410*/  LEA R2, P1, R3, UR6, 0x2 ;  /* 0x0000000603027c11 */ /* 0x000fc8000f8210ff */
[----:B------:R-:W-:-:S05]  /*4420*/  LEA.HI.X R3, R3, UR7, R8, 0x2, P1 ;  /* 0x0000000703037c11 */ /* 0x000fca00088f1408 */
[----:B------:R1:W-:Y:S04]  /*4430*/  STG.E desc[UR36][R2.64], R7 ;  /* 0x0000000702007986 */ /* 0x0003e8000c101924 */
.L_x_3272:
[----:B------:R-:W-:-:S04]  /*4440*/  IADD3 R6, R6, 0x40, RZ ;  /* 0x0000004006067810 */ /* 0x000fc80007ffe0ff */
[----:B------:R-:W-:-:S13]  /*4450*/  ISETP.GT.AND P1, PT, R6, UR40, PT ;  /* 0x0000002806007c0c */ /* 0x000fda000bf24270 */
[----:B------:R-:W-:Y:S05]  /*4460*/  @!P1 BRA `(.L_x_3273) ;  /* 0xfffffffc00c89947 */ /* 0x000fea000383ffff */
.L_x_3271:
[----:B------:R-:W-:Y:S05]  /*4470*/  BSYNC B0 ;  /* 0x0000000000007941 */ /* 0x000fea0003800000 */
.L_x_3270:
        /* <DEDUP_REMOVED lines=9> */
[----:B------:R-:W-:-:S05]  /*4510*/  CS2R R8, SRZ ;  /* 0x0000000000087805 */ /* 0x000fca000001ff00 */
[----:B------:R-:W-:Y:S01]  /*4520*/  ISETP.NE.OR P2, PT, R17, UR4, P1 ;  /* 0x0000000411007c0c */ /* 0x000fe20008f45670 */
[----:B------:R-:W-:-:S03]  /*4530*/  ULDC UR4, c[0x0][0x284] ;  /* 0x0000a10000047ab9 */ /* 0x000fc60000000800 */
[----:B------:R-:W-:Y:S01]  /*4540*/  ISETP.EQ.OR.EX P0, PT, RZ, UR7, P2, P0 ;  /* 0x00000007ff007c0c */ /* 0x000fe20009702700 */
[----:B------:R-:W-:Y:S01]  /*4550*/  IMAD.U32 R19, RZ, RZ, UR4 ;  /* 0x00000004ff137e24 */ /* 0x000fe2000f8e00ff */
[----:B------:R-:W-:-:S11]  /*4560*/  ULDC.64 UR6, c[0x0][0x250] ;  /* 0x0000940000067ab9 */ /* 0x000fd60000000a00 */
[----:B------:R-:W3:Y:S01]  /*4570*/  @!P0 S2R R5, SR_CTAID.X ;  /* 0x0000000000058919 */ /* 0x000ee20000002500 */
[----:B01----:R-:W0:Y:S01]  /*4580*/  @!P0 LDC.64 R2, c[0x0][0x240] ;  /* 0x00009000ff028b82 */ /* 0x003e220000000a00 */
[----:B------:R-:W-:Y:S01]  /*4590*/  BSSY B1, `(.L_x_3274) ;  /* 0x00001df000017945 */ /* 0x000fe20003800000 */
[----:B------:R-:W-:Y:S02]  /*45a0*/  CS2R R14, SRZ ;  /* 0x00000000000e7805 */ /* 0x000fe4000001ff00 */
[----:B------:R-:W-:Y:S01]  /*45b0*/  CS2R R12, SRZ ;  /* 0x00000000000c7805 */ /* 0x000fe2000001ff00 */
[----:B---3--:R-:W-:-:S04]  /*45c0*/  @!P0 IMAD R5, R5, 0x50, R18 ;  /* 0x0000005005058824 */ /* 0x008fc800078e0212 */
[----:B0-----:R-:W-:-:S05]  /*45d0*/  @!P0 IMAD.WIDE R2, R5, 0x4, R2 ;  /* 0x0000000405028825 */ /* 0x001fca00078e0202 */
[----:B------:R0:W5:Y:S01]  /*45e0*/  @!P0 LDG.E.128 R8, desc[UR36][R2.64] ;  /* 0x0000002402088981 */ /* 0x000162000c1e1d00 */
        /* <DEDUP_REMOVED lines=11> */
[----:B0-----:R-:W-:Y:S01]  /*46a0*/  MOV R2, UR43 ;  /* 0x0000002b00027c02 */ /* 0x001fe20008000f00 */
[----:B------:R-:W-:Y:S01]  /*46b0*/  BSSY B2, `(.L_x_3278) ;  /* 0x0000023000027945 */ /* 0x000fe20003800000 */
[----:B------:R-:W-:Y:S01]  /*46c0*/  LOP3.LUT R3, RZ, R85, RZ, 0x33, !PT ;  /* 0x00000055ff037212 */ /* 0x000fe200078e33ff */
[----:B------:R-:W-:Y:S01]  /*46d0*/  IMAD.MOV.U32 R84, RZ, RZ, R80 ;  /* 0x000000ffff547224 */ /* 0x000fe200078e0050 */
[----:B------:R-:W-:Y:S02]  /*46e0*/  IADD3 R2, -R2, -0x2, -R17 ;  /* 0xfffffffe02027810 */ /* 0x000fe40007ffe911 */
[----:B------:R-:W-:Y:S02]  /*46f0*/  CS2R R12, SRZ ;  /* 0x00000000000c7805 */ /* 0x000fe4000001ff00 */
[----:B------:R-:W-:Y:S01]  /*4700*/  CS2R R14, SRZ ;  /* 0x00000000000e7805 */ /* 0x000fe2000001ff00 */
[----:B------:R-:W-:-:S05]  /*4710*/  IMAD.IADD R3, R2, 0x1, -R3 ;  /* 0x0000000102037824 */ /* 0x000fca00078e0a03 */
        /* <DEDUP_REMOVED lines=8> */
[----:B------:R-:W-:Y:S01]  /*47a0*/  IMAD.MOV.U32 R84, RZ, RZ, R80 ;  /* 0x000000ffff547224 */ /* 0x000fe200078e0050 */
[----:B------:R-:W-:Y:S01]  /*47b0*/  IADD3 R6, P3, R82, R3, RZ ;  /* 0x0000000352067210 */ /* 0x000fe20007f7e0ff */
[----:B------:R-:W-:-:S03]  /*47c0*/  IMAD.MOV.U32 R12, RZ, RZ, RZ ;  /* 0x000000ffff0c7224 */ /* 0x000fc600078e00ff */
[----:B------:R-:W-:Y:S02]  /*47d0*/  LEA.HI.X.SX32 R3, R3, R81, 0x1, P3 ;  /* 0x0000005103037211 */ /* 0x000fe400018f0eff */
[----:B------:R-:W-:-:S04]  /*47e0*/  LEA R7, P3, R6, UR4, 0x2 ;  /* 0x0000000406077c11 */ /* 0x000fc8000f8610ff */
[----:B------:R-:W-:-:S09]  /*47f0*/  LEA.HI.X R3, R6, UR5, R3, 0x2, P3 ;  /* 0x0000000506037c11 */ /* 0x000fd200098f1403 */
.L_x_3280:
[----:B------:R-:W-:Y:S01]  /*4800*/  IMAD.MOV.U32 R2, RZ, RZ, R7 ;  /* 0x000000ffff027224 */ /* 0x000fe200078e0007 */
[----:B------:R0:W1:Y:S04]  /*4810*/  LDS R6, [R5] ;  /* 0x0000000005067984 */ /* 0x0000680000000800 */
[----:B------:R3:W1:Y:S01]  /*4820*/  LDG.E.128 R20, desc[UR36][R2.64] ;  /* 0x0000002402147981 */ /* 0x000662000c1e1d00 */
[----:B------:R-:W-:Y:S01]  /*4830*/  IADD3 R4, R4, -0x1, RZ ;  /* 0xffffffff04047810 */ /* 0x000fe20007ffe0ff */
[----:B------:R-:W-:Y:S01]  /*4840*/  VIADD R84, R84, 0x2 ;  /* 0x0000000254547836 */ /* 0x000fe20000000000 */
[----:B------:R-:W-:Y:S01]  /*4850*/  IADD3 R7, P4, R7, 0x280, RZ ;  /* 0x0000028007077810 */ /* 0x000fe20007f9e0ff */
[----:B0-----:R-:W-:Y:S01]  /*4860*/  VIADD R5, R5, 0x8 ;  /* 0x0000000805057836 */ /* 0x001fe20000000000 */
[----:B------:R-:W-:-:S03]  /*4870*/  ISETP.NE.AND P3, PT, R4, RZ, PT ;  /* 0x000000ff0400720c */ /* 0x000fc60003f65270 */
[----:B---3--:R-:W-:Y:S02]  /*4880*/  IMAD.X R3, RZ, RZ, R3, P4 ;  /* 0x000000ffff037224 */ /* 0x008fe400020e0603 */
[-C--:B-1----:R-:W-:Y:S01]  /*4890*/  FFMA.FTZ R12, R20, R6.reuse, R12 ;  /* 0x00000006140c7223 */ /* 0x082fe2000001000c */
[-C--:B------:R-:W-:Y:S01]  /*48a0*/  FFMA.FTZ R13, R21, R6.reuse, R13 ;  /* 0x00000006150d7223 */ /* 0x080fe2000001000d */
[-C--:B------:R-:W-:Y:S01]  /*48b0*/  FFMA.FTZ R14, R22, R6.reuse, R14 ;  /* 0x00000006160e7223 */ /* 0x080fe2000001000e */
[----:B------:R-:W-:-:S05]  /*48c0*/  FFMA.FTZ R15, R23, R6, R15 ;  /* 0x00000006170f7223 */ /* 0x000fca000001000f */
[----:B------:R-:W-:Y:S05]  /*48d0*/  @P3 BRA `(.L_x_3280) ;  /* 0xfffffffc00c83947 */ /* 0x000fea000383ffff */
.L_x_3279:
[----:B------:R-:W-:Y:S05]  /*48e0*/  BSYNC B2 ;  /* 0x0000000000027941 */ /* 0x000fea0003800000 */
.L_x_3278:
[----:B------:R-:W-:Y:S05]  /*48f0*/  @!P0 BRA `(.L_x_3277) ;  /* 0x0000000c00388947 */ /* 0x000fea0003800000 */
[----:B------:R-:W-:Y:S01]  /*4900*/  IADD3 R7, R85, -R84, RZ ;  /* 0x8000005455077210 */ /* 0x000fe20007ffe0ff */
[C---:B------:R-:W-:Y:S01]  /*4910*/  IMAD R2, R84.reuse, 0x50, RZ ;  /* 0x0000005054027824 */ /* 0x040fe200078e02ff */
[----:B------:R-:W-:Y:S01]  /*4920*/  LEA R3, R84, 0x10, 0x2 ;  /* 0x0000001054037811 */ /* 0x000fe200078e10ff */
[----:B------:R-:W-:Y:S01]  /*4930*/  ULDC.64 UR4, c[0x0][0x250] ;  /* 0x0000940000047ab9 */ /* 0x000fe20000000a00 */
[----:B------:R-:W-:Y:S01]  /*4940*/  ISETP.GT.AND P3, PT, R7, 0x18, PT ;  /* 0x000000180700780c */ /* 0x000fe20003f64270 */
[----:B------:R-:W-:Y:S01]  /*4950*/  IMAD.U32 R6, RZ, RZ, UR43 ;  /* 0x0000002bff067e24 */ /* 0x000fe2000f8e00ff */
[----:B------:R-:W-:Y:S01]  /*4960*/  IADD3 R4, P0, R82, R2, RZ ;  /* 0x0000000252047210 */ /* 0x000fe20007f1e0ff */
[----:B------:R-:W-:Y:S02]  /*4970*/  BSSY B2, `(.L_x_3281) ;  /* 0x0000070000027945 */ /* 0x000fe40003800000 */
[----:B------:R-:W-:Y:S01]  /*4980*/  IMAD R83, R6, -0x4, R3 ;  /* 0xfffffffc06537824 */ /* 0x000fe200078e0203 */
[----:B------:R-:W-:-:S02]  /*4990*/  LEA.HI.X.SX32 R5, R2, R81, 0x1, P0 ;  /* 0x0000005102057211 */ /* 0x000fc400000f0eff */
[----:B------:R-:W-:Y:S01]  /*49a0*/  LEA R2, P0, R4, UR4, 0x2 ;  /* 0x0000000404027c11 */ /* 0x000fe2000f8010ff */
[----:B------:R-:W-:-:S03]  /*49b0*/  IMAD.IADD R83, R0, 0x1, R83 ;  /* 0x0000000100537824 */ /* 0x000fc600078e0253 */
[----:B------:R-:W-:Y:S02]  /*49c0*/  LEA.HI.X R3, R4, UR5, R5, 0x2, P0 ;  /* 0x0000000504037c11 */ /* 0x000fe400080f1405 */
[----:B------:R-:W-:Y:S01]  /*49d0*/  PLOP3.LUT P0, PT, PT, PT, PT, 0x80, 0x0 ;  /* 0x000000000000781c */ /* 0x000fe20003f0f070 */
[----:B------:R-:W-:-:S12]  /*49e0*/  @!P3 BRA `(.L_x_3282) ;  /* 0x0000000400a0b947 */ /* 0x000fd80003800000 */
[----:B------:R-:W-:Y:S01]  /*49f0*/  PLOP3.LUT P0, PT, PT, PT, PT, 0x8, 0x0 ;  /* 0x000000000000781c */ /* 0x000fe20003f0e170 */
[----:B------:R-:W-:-:S12]  /*4a00*/  VIADD R87, R85, 0xffffffe8 ;  /* 0xffffffe855577836 */ /* 0x000fd80000000000 */
.L_x_3283:
[----:B------:R-:W3:Y:S04]  /*4a10*/  LDG.E.128 R4, desc[UR36][R2.64] ;  /* 0x0000002402047981 */ /* 0x000ee8000c1e1d00 */
[----:B------:R-:W4:Y:S04]  /*4a20*/  LDG.E.128 R20, desc[UR36][R2.64+0x280] ;  /* 0x0002802402147981 */ /* 0x000f28000c1e1d00 */
[----:B------:R-:W4:Y:S04]  /*4a30*/  LDG.E.128 R24, desc[UR36][R2.64+0x500] ;  /* 0x0005002402187981 */ /* 0x000f28000c1e1d00 */
[----:B--2---:R-:W2:Y:S04]  /*4a40*/  LDG.E.128 R28, desc[UR36][R2.64+0x780] ;  /* 0x00078024021c7981 */ /* 0x004ea8000c1e1d00 */
[----:B------:R-:W2:Y:S04]  /*4a50*/  LDG.E.128 R32, desc[UR36][R2.64+0xa00] ;  /* 0x000a002402207981 */ /* 0x000ea8000c1e1d00 */
        /* <DEDUP_REMOVED lines=10> */
[----:B------:R0:W2:Y:S01]  /*4b00*/  LDG.E.128 R76, desc[UR36][R2.64+0x2580] ;  /* 0x00258024024c7981 */ /* 0x0000a2000c1e1d00 */
[----:B------:R-:W-:-:S03]  /*4b10*/  VIADD R84, R84, 0x20 ;  /* 0x0000002054547836 */ /* 0x000fc60000000000 */
[----:B------:R-:W3:Y:S04]  /*4b20*/  LDS R89, [R83+-0x10] ;  /* 0xfffff00053597984 */ /* 0x000ee80000000800 */
[----:B------:R-:W4:Y:S01]  /*4b30*/  LDS R88, [R83+-0x8] ;  /* 0xfffff80053587984 */ /* 0x000f220000000800 */
[----:B0-----:R-:W-:-:S03]  /*4b40*/  IADD3 R2, P3, R2, 0x2800, RZ ;  /* 0x0000280002027810 */ /* 0x001fc60007f7e0ff */
[----:B------:R-:W0:Y:S01]  /*4b50*/  LDS R86, [R83] ;  /* 0x0000000053567984 */ /* 0x000e220000000800 */
[----:B------:R-:W-:Y:S02]  /*4b60*/  IADD3.X R3, RZ, R3, RZ, P3, !PT ;  /* 0x00000003ff037210 */ /* 0x000fe40001ffe4ff */
[----:B------:R-:W-:Y:S01]  /*4b70*/  ISETP.GE.AND P3, PT, R84, R87, PT ;  /* 0x000000575400720c */ /* 0x000fe20003f66270 */
[-C--:B---3--:R-:W-:Y:S01]  /*4b80*/  FFMA.FTZ R91, R4, R89.reuse, R12 ;  /* 0x00000059045b7223 */ /* 0x088fe2000001000c */
[-C--:B------:R-:W-:Y:S01]  /*4b90*/  FFMA.FTZ R12, R5, R89.reuse, R13 ;  /* 0x00000059050c7223 */ /* 0x080fe2000001000d */
[----:B------:R-:W2:Y:S01]  /*4ba0*/  LDS R4, [R83+0x8] ;  /* 0x0000080053047984 */ /* 0x000ea20000000800 */
[-C--:B------:R-:W-:Y:S01]  /*4bb0*/  FFMA.FTZ R13, R6, R89.reuse, R14 ;  /* 0x00000059060d7223 */ /* 0x080fe2000001000e */
[----:B------:R-:W-:Y:S01]  /*4bc0*/  FFMA.FTZ R14, R7, R89, R15 ;  /* 0x00000059070e7223 */ /* 0x000fe2000001000f */
[-C--:B----4-:R-:W-:Y:S01]  /*4bd0*/  FFMA.FTZ R91, R20, R88.reuse, R91 ;  /* 0x00000058145b7223 */ /* 0x090fe2000001005b */
[----:B------:R-:W1:Y:S01]  /*4be0*/  LDS R5, [R83+0x10] ;  /* 0x0000100053057984 */ /* 0x000e620000000800 */
[-C--:B------:R-:W-:Y:S01]  /*4bf0*/  FFMA.FTZ R20, R21, R88.reuse, R12 ;  /* 0x0000005815147223 */ /* 0x080fe2000001000c */
[-C--:B------:R-:W-:Y:S01]  /*4c00*/  FFMA.FTZ R15, R22, R88.reuse, R13 ;  /* 0x00000058160f7223 */ /* 0x080fe2000001000d */
[----:B------:R-:W-:Y:S01]  /*4c10*/  FFMA.FTZ R88, R23, R88, R14 ;  /* 0x0000005817587223 */ /* 0x000fe2000001000e */
[----:B------:R-:W3:Y:S01]  /*4c20*/  LDS R6, [R83+0x18] ;  /* 0x0000180053067984 */ /* 0x000ee20000000800 */
[-C--:B0-----:R-:W-:Y:S01]  /*4c30*/  FFMA.FTZ R22, R25, R86.reuse, R20 ;  /* 0x0000005619167223 */ /* 0x081fe20000010014 */
[-C--:B------:R-:W-:Y:S01]  /*4c40*/  FFMA.FTZ R23, R26, R86.reuse, R15 ;  /* 0x000000561a177223 */ /* 0x080fe2000001000f */
[-C--:B------:R-:W-:Y:S01]  /*4c50*/  FFMA.FTZ R91, R24, R86.reuse, R91 ;  /* 0x00000056185b7223 */ /* 0x080fe2000001005b */
[----:B------:R-:W0:Y:S01]  /*4c60*/  LDS R7, [R83+0x20] ;  /* 0x0000200053077984 */ /* 0x000e220000000800 */
[----:B------:R-:W-:-:S03]  /*4c70*/  FFMA.FTZ R88, R27, R86, R88 ;  /* 0x000000561b587223 */ /* 0x000fc60000010058 */
[----:B------:R-:W4:Y:S04]  /*4c80*/  LDS R12, [R83+0x28] ;  /* 0x00002800530c7984 */ /* 0x000f280000000800 */
[----:B------:R-:W4:Y:S04]  /*4c90*/  LDS R13, [R83+0x30] ;  /* 0x00003000530d7984 */ /* 0x000f280000000800 */
[----:B------:R-:W4:Y:S04]  /*4ca0*/  LDS R14, [R83+0x38] ;  /* 0x00003800530e7984 */ /* 0x000f280000000800 */
[----:B------:R-:W4:Y:S04]  /*4cb0*/  LDS R15, [R83+0x40] ;  /* 0x00004000530f7984 */ /* 0x000f280000000800 */
[----:B------:R-:W4:Y:S04]  /*4cc0*/  LDS R20, [R83+0x48] ;  /* 0x0000480053147984 */ /* 0x000f280000000800 */
[----:B------:R-:W4:Y:S01]  /*4cd0*/  LDS R21, [R83+0x50] ;  /* 0x0000500053157984 */ /* 0x000f220000000800 */
[-C--:B--2---:R-:W-:Y:S01]  /*4ce0*/  FFMA.FTZ R24, R29, R4.reuse, R22 ;  /* 0x000000041d187223 */ /* 0x084fe20000010016 */
[-C--:B------:R-:W-:Y:S01]  /*4cf0*/  FFMA.FTZ R91, R28, R4.reuse, R91 ;  /* 0x000000041c5b7223 */ /* 0x080fe2000001005b */
[-C--:B------:R-:W-:Y:S01]  /*4d00*/  FFMA.FTZ R23, R30, R4.reuse, R23 ;  /* 0x000000041e177223 */ /* 0x080fe20000010017 */
[----:B------:R-:W2:Y:S01]  /*4d10*/  LDS R22, [R83+0x58] ;  /* 0x0000580053167984 */ /* 0x000ea20000000800 */
[----:B------:R-:W-:Y:S01]  /*4d20*/  FFMA.FTZ R88, R31, R4, R88 ;  /* 0x000000041f587223 */ /* 0x000fe20000010058 */
[-C--:B-1----:R-:W-:Y:S01]  /*4d30*/  FFMA.FTZ R91, R32, R5.reuse, R91 ;  /* 0x00000005205b7223 */ /* 0x082fe2000001005b */
[-C--:B------:R-:W-:Y:S01]  /*4d40*/  FFMA.FTZ R24, R33, R5.reuse, R24 ;  /* 0x0000000521187223 */ /* 0x080fe20000010018 */
[-C--:B------:R-:W-:Y:S01]  /*4d50*/  FFMA.FTZ R23, R34, R5.reuse, R23 ;  /* 0x0000000522177223 */ /* 0x080fe20000010017 */
[----:B------:R-:W1:Y:S01]  /*4d60*/  LDS R4, [R83+0x60] ;  /* 0x0000600053047984 */ /* 0x000e620000000800 */
[----:B------:R-:W-:Y:S01]  /*4d70*/  FFMA.FTZ R88, R35, R5, R88 ;  /* 0x0000000523587223 */ /* 0x000fe20000010058 */
[-C--:B---3--:R-:W-:Y:S01]  /*4d80*/  FFMA.FTZ R91, R36, R6.reuse, R91 ;  /* 0x00000006245b7223 */ /* 0x088fe2000001005b */
[-C--:B------:R-:W-:Y:S01]  /*4d90*/  FFMA.FTZ R24, R37, R6.reuse, R24 ;  /* 0x0000000625187223 */ /* 0x080fe20000010018 */
[-C--:B------:R-:W-:Y:S01]  /*4da0*/  FFMA.FTZ R23, R38, R6.reuse, R23 ;  /* 0x0000000626177223 */ /* 0x080fe20000010017 */
[----:B------:R3:W1:Y:S01]  /*4db0*/  LDS R5, [R83+0x68] ;  /* 0x0000680053057984 */ /* 0x0006620000000800 */
[----:B------:R-:W-:Y:S01]  /*4dc0*/  FFMA.FTZ R88, R39, R6, R88 ;  /* 0x0000000627587223 */ /* 0x000fe20000010058 */
[-C--:B0-----:R-:W-:Y:S01]  /*4dd0*/  FFMA.FTZ R91, R40, R7.reuse, R91 ;  /* 0x00000007285b7223 */ /* 0x081fe2000001005b */
        /* <DEDUP_REMOVED lines=31> */
[----:B---3--:R-:W-:-:S02]  /*4fd0*/  VIADD R83, R83, 0x80 ;  /* 0x0000008053537836 */ /* 0x008fc40000000000 */
        /* <DEDUP_REMOVED lines=9> */
.L_x_3282:
[----:B------:R-:W-:Y:S05]  /*5070*/  BSYNC B2 ;  /* 0x0000000000027941 */ /* 0x000fea0003800000 */
.L_x_3281:
[----:B------:R-:W-:Y:S01]  /*5080*/  IMAD.IADD R4, R85, 0x1, -R84 ;  /* 0x0000000155047824 */ /* 0x000fe200078e0a54 */
[----:B------:R-:W-:Y:S04]  /*5090*/  BSSY B2, `(.L_x_3284) ;  /* 0x000003a000027945 */ /* 0x000fe80003800000 */
[----:B------:R-:W-:-:S13]  /*50a0*/  ISETP.GT.AND P3, PT, R4, 0x8, PT ;  /* 0x000000080400780c */ /* 0x000fda0003f64270 */
[----:B------:R-:W-:Y:S05]  /*50b0*/  @!P3 BRA `(.L_x_3285) ;  /* 0x0000000000dcb947 */ /* 0x000fea0003800000 */
[----:B------:R-:W3:Y:S04]  /*50c0*/  LDG.E.128 R32, desc[UR36][R2.64] ;  /* 0x0000002402207981 */ /* 0x000ee8000c1e1d00 */
        /* <DEDUP_REMOVED lines=12> */
[----:B------:R-:W4:Y:S04]  /*5190*/  LDS R49, [R83+-0x8] ;  /* 0xfffff80053317984 */ /* 0x000f280000000800 */
[----:B------:R-:W0:Y:S04]  /*51a0*/  LDS R50, [R83] ;  /* 0x0000000053327984 */ /* 0x000e280000000800 */
[----:B------:R-:W1:Y:S04]  /*51b0*/  LDS R51, [R83+0x8] ;  /* 0x0000080053337984 */ /* 0x000e680000000800 */
[----:B------:R-:W2:Y:S04]  /*51c0*/  LDS R52, [R83+0x10] ;  /* 0x0000100053347984 */ /* 0x000ea80000000800 */
        /* <DEDUP_REMOVED lines=36> */
[----:B------:R-:W-:Y:S01]  /*5410*/  IMAD.MOV.U32 R2, RZ, RZ, R56 ;  /* 0x000000ffff027224 */ /* 0x000fe200078e0038 */
[----:B------:R-:W-:-:S07]  /*5420*/  MOV R3, R57 ;  /* 0x0000003900037202 */ /* 0x000fce0000000f00 */
.L_x_3285:
[----:B------:R-:W-:Y:S05]  /*5430*/  BSYNC B2 ;  /* 0x0000000000027941 */ /* 0x000fea0003800000 */
.L_x_3284:
[----:B------:R-:W-:-:S13]  /*5440*/  ISETP.LT.OR P0, PT, R84, R85, P0 ;  /* 0x000000555400720c */ /* 0x000fda0000701670 */
[----:B------:R-:W-:Y:S05]  /*5450*/  @!P0 BRA `(.L_x_3277) ;  /* 0x0000000000608947 */ /* 0x000fea0003800000 */
[----:B--2---:R-:W2:Y:S04]  /*5460*/  LDG.E.128 R28, desc[UR36][R2.64] ;  /* 0x00000024021c7981 */ /* 0x004ea8000c1e1d00 */
[----:B------:R-:W3:Y:S04]  /*5470*/  LDG.E.128 R20, desc[UR36][R2.64+0x280] ;  /* 0x0002802402147981 */ /* 0x000ee8000c1e1d00 */
[----:B------:R-:W4:Y:S04]  /*5480*/  LDG.E.128 R4, desc[UR36][R2.64+0x500] ;  /* 0x0005002402047981 */ /* 0x000f28000c1e1d00 */
[----:B------:R0:W4:Y:S04]  /*5490*/  LDG.E.128 R24, desc[UR36][R2.64+0x780] ;  /* 0x0007802402187981 */ /* 0x000128000c1e1d00 */
[----:B------:R-:W2:Y:S04]  /*54a0*/  LDS R32, [R83+-0x10] ;  /* 0xfffff00053207984 */ /* 0x000ea80000000800 */
[----:B------:R-:W3:Y:S04]  /*54b0*/  LDS R34, [R83+-0x8] ;  /* 0xfffff80053227984 */ /* 0x000ee80000000800 */
[----:B------:R-:W4:Y:S04]  /*54c0*/  LDS R35, [R83] ;  /* 0x0000000053237984 */ /* 0x000f280000000800 */
[----:B------:R-:W1:Y:S01]  /*54d0*/  LDS R36, [R83+0x8] ;  /* 0x0000080053247984 */ /* 0x000e620000000800 */
[-C--:B--2---:R-:W-:Y:S01]  /*54e0*/  FFMA.FTZ R33, R28, R32.reuse, R12 ;  /* 0x000000201c217223 */ /* 0x084fe2000001000c */
        /* <DEDUP_REMOVED lines=8> */
[-C--:B0-----:R-:W-:Y:S01]  /*5570*/  FFMA.FTZ R2, R5, R35.reuse, R12 ;  /* 0x0000002305027223 */ /* 0x081fe2000001000c */
[-C--:B------:R-:W-:Y:S01]  /*5580*/  FFMA.FTZ R3, R6, R35.reuse, R13 ;  /* 0x0000002306037223 */ /* 0x080fe2000001000d */
[----:B------:R-:W-:Y:S01]  /*5590*/  FFMA.FTZ R32, R7, R35, R32 ;  /* 0x0000002307207223 */ /* 0x000fe20000010020 */
[-C--:B-1----:R-:W-:Y:S01]  /*55a0*/  FFMA.FTZ R12, R24, R36.reuse, R33 ;  /* 0x00000024180c7223 */ /* 0x082fe20000010021 */
[-C--:B------:R-:W-:Y:S01]  /*55b0*/  FFMA.FTZ R13, R25, R36.reuse, R2 ;  /* 0x00000024190d7223 */ /* 0x080fe20000010002 */
[-C--:B------:R-:W-:Y:S01]  /*55c0*/  FFMA.FTZ R14, R26, R36.reuse, R3 ;  /* 0x000000241a0e7223 */ /* 0x080fe20000010003 */
[----:B------:R-:W-:-:S07]  /*55d0*/  FFMA.FTZ R15, R27, R36, R32 ;  /* 0x000000241b0f7223 */ /* 0x000fce0000010020 */
.L_x_3277:
[----:B------:R-:W-:Y:S05]  /*55e0*/  BSYNC B0 ;  /* 0x0000000000007941 */ /* 0x000fea0003800000 */
.L_x_3276:
        /* <DEDUP_REMOVED lines=9> */
[----:B------:R-:W0:Y:S01]  /*5680*/  LDC R19, c[0x0][0x284] ;  /* 0x0000a100ff137b82 */ /* 0x000e220000000800 */
[----:B------:R-:W-:Y:S02]  /*5690*/  IMAD.MOV.U32 R4, RZ, RZ, R2 ;  /* 0x000000ffff047224 */ /* 0x000fe400078e0002 */
[----:B------:R-:W-:-:S07]  /*56a0*/  IMAD R5, R17, 0x4, R0 ;  /* 0x0000000411057824 */ /* 0x000fce00078e0200 */
.L_x_3290:
[----:B0-----:R-:W-:Y:S01]  /*56b0*/  ISETP.GE.AND P3, PT, R80, R19, PT ;  /* 0x000000135000720c */ /* 0x001fe20003f66270 */
[----:B------:R-:W-:Y:S01]  /*56c0*/  BSSY B2, `(.L_x_3288) ;  /* 0x0000025000027945 */ /* 0x000fe20003800000 */
[----:B------:R-:W-:-:S04]  /*56d0*/  IADD3 R4, R4, -0x1, RZ ;  /* 0xffffffff04047810 */ /* 0x000fc80007ffe0ff */
[----:B------:R-:W-:-:S07]  /*56e0*/  ISETP.NE.AND P0, PT, R4, RZ, PT ;  /* 0x000000ff0400720c */ /* 0x000fce0003f05270 */
[----:B------:R-:W-:Y:S06]  /*56f0*/  @!P3 BRA `(.L_x_3289) ;  /* 0x000000000084b947 */ /* 0x000fec0003800000 */
[----:B------:R-:W-:Y:S02]  /*5700*/  IABS R21, R19 ;  /* 0x0000001300157213 */ /* 0x000fe40000000000 */
        /* <DEDUP_REMOVED lines=32> */
.L_x_3289:
[----:B------:R-:W-:Y:S05]  /*5910*/  BSYNC B2 ;  /* 0x0000000000027941 */ /* 0x000fea0003800000 */
.L_x_3288:
[----:B------:R-:W-:Y:S02]  /*5920*/  VIADD R80, R80, 0x2 ;  /* 0x0000000250507836 */ /* 0x000fe40000000000 */
[----:B------:R-:W-:Y:S01]  /*5930*/  VIADD R5, R5, 0x8 ;  /* 0x0000000805057836 */ /* 0x000fe20000000000 */
[----:B------:R-:W-:Y:S06]  /*5940*/  @P0 BRA `(.L_x_3290) ;  /* 0xfffffffc00580947 */ /* 0x000fec000383ffff */
.L_x_3287:
[----:B------:R-:W-:Y:S05]  /*5950*/  BSYNC B0 ;  /* 0x0000000000007941 */ /* 0x000fea0003800000 */
.L_x_3286:
[----:B------:R-:W-:-:S13]  /*5960*/  ISETP.GE.U32.AND P0, PT, R7, 0x6, PT ;  /* 0x000000060700780c */ /* 0x000fda0003f06070 */
[----:B------:R-:W-:Y:S05]  /*5970*/  @!P0 BRA `(.L_x_3275) ;  /* 0x0000000800808947 */ /* 0x000fea0003800000 */
[----:B------:R-:W0:Y:S01]  /*5980*/  LDC R19, c[0x0][0x284] ;  /* 0x0000a100ff137b82 */ /* 0x000e220000000800 */
[----:B------:R-:W-:Y:S01]  /*5990*/  LEA R2, R80, 0x10, 0x2 ;  /* 0x0000001050027811 */ /* 0x000fe200078e10ff */
[----:B------:R-:W-:-:S04]  /*59a0*/  IMAD.U32 R3, RZ, RZ, UR43 ;  /* 0x0000002bff037e24 */ /* 0x000fc8000f8e00ff */
[----:B------:R-:W-:-:S05]  /*59b0*/  IMAD R3, R3, -0x4, R2 ;  /* 0xfffffffc03037824 */ /* 0x000fca00078e0202 */
[----:B------:R-:W-:-:S07]  /*59c0*/  IADD3 R2, R0, R3, RZ ;  /* 0x0000000300027210 */ /* 0x000fce0007ffe0ff */
.L_x_3299:
[CC--:B0-----:R-:W-:Y:S01]  /*59d0*/  ISETP.GE.AND P4, PT, R80.reuse, R19.reuse, PT ;  /* 0x000000135000720c */ /* 0x0c1fe20003f86270 */
[C---:B------:R-:W-:Y:S01]  /*59e0*/  VIADD R24, R80.reuse, 0x2 ;  /* 0x0000000250187836 */ /* 0x040fe20000000000 */
[----:B------:R-:W-:Y:S01]  /*59f0*/  BSSY B0, `(.L_x_3291) ;  /* 0x0000027000007945 */ /* 0x000fe20003800000 */
[C---:B------:R-:W-:Y:S02]  /*5a00*/  VIADD R26, R80.reuse, 0x4 ;  /* 0x00000004501a7836 */ /* 0x040fe40000000000 */
[----:B------:R-:W-:Y:S01]  /*5a10*/  VIADD R4, R80, 0x6 ;  /* 0x0000000650047836 */ /* 0x000fe20000000000 */
[-C--:B------:R-:W-:Y:S02]  /*5a20*/  ISETP.GE.AND P0, PT, R24, R19.reuse, PT ;  /* 0x000000131800720c */ /* 0x080fe40003f06270 */
[----:B------:R-:W-:-:S05]  /*5a30*/  ISETP.GE.AND P3, PT, R26, R19, PT ;  /* 0x000000131a00720c */ /* 0x000fca0003f66270 */
[----:B------:R-:W-:Y:S08]  /*5a40*/  @!P4 BRA `(.L_x_3292) ;  /* 0x000000000084c947 */ /* 0x000ff00003800000 */
[----:B------:R-:W-:Y:S01]  /*5a50*/  IABS R20, R19 ;  /* 0x0000001300147213 */ /* 0x000fe20000000000 */
[----:B------:R-:W-:Y:S01]  /*5a60*/  IMAD.MOV.U32 R6, RZ, RZ, RZ ;  /* 0x000000ffff067224 */ /* 0x000fe200078e00ff */
        /* <DEDUP_REMOVED lines=23> */
[C---:B------:R-:W-:Y:S01]  /*5be0*/  LEA R6, P4, R5.reuse, UR4, 0x2 ;  /* 0x0000000405067c11 */ /* 0x040fe2000f8810ff */
[----:B------:R-:W0:Y:S03]  /*5bf0*/  LDS R3, [R2+-0x10] ;  /* 0xfffff00002037984 */ /* 0x000e260000000800 */
[----:B------:R-:W-:-:S05]  /*5c00*/  LEA.HI.X R7, R5, UR5, R20, 0x2, P4 ;  /* 0x0000000505077c11 */ /* 0x000fca000a0f1414 */
[----:B------:R-:W0:Y:S02]  /*5c10*/  LDG.E.128 R20, desc[UR36][R6.64] ;  /* 0x0000002406147981 */ /* 0x000e24000c1e1d00 */
[-C--:B0-----:R-:W-:Y:S01]  /*5c20*/  FFMA.FTZ R12, R20, R3.reuse, R12 ;  /* 0x00000003140c7223 */ /* 0x081fe2000001000c */
[-C--:B------:R-:W-:Y:S01]  /*5c30*/  FFMA.FTZ R13, R21, R3.reuse, R13 ;  /* 0x00000003150d7223 */ /* 0x080fe2000001000d */
[-C--:B------:R-:W-:Y:S01]  /*5c40*/  FFMA.FTZ R14, R22, R3.reuse, R14 ;  /* 0x00000003160e7223 */ /* 0x080fe2000001000e */
[----:B------:R-:W-:-:S07]  /*5c50*/  FFMA.FTZ R15, R23, R3, R15 ;  /* 0x00000003170f7223 */ /* 0x000fce000001000f */
.L_x_3292:
[----:B------:R-:W-:Y:S05]  /*5c60*/  BSYNC B0 ;  /* 0x0000000000007941 */ /* 0x000fea0003800000 */
.L_x_3291:
[----:B------:R-:W-:Y:S01]  /*5c70*/  BSSY B0, `(.L_x_3293) ;  /* 0x0000024000007945 */ /* 0x000fe20003800000 */
[----:B------:R-:W-:-:S03]  /*5c80*/  ISETP.GE.AND P4, PT, R4, R19, PT ;  /* 0x000000130400720c */ /* 0x000fc60003f86270 */
[----:B------:R-:W-:Y:S10]  /*5c90*/  @!P0 BRA `(.L_x_3294) ;  /* 0x0000000000848947 */ /* 0x000ff40003800000 */
        /* <DEDUP_REMOVED lines=33> */
.L_x_3294:
[----:B------:R-:W-:Y:S05]  /*5eb0*/  BSYNC B0 ;  /* 0x0000000000007941 */ /* 0x000fea0003800000 */
.L_x_3293:
[----:B------:R-:W-:Y:S04]  /*5ec0*/  BSSY B0, `(.L_x_3295) ;  /* 0x0000023000007945 */ /* 0x000fe80003800000 */
[----:B------:R-:W-:Y:S05]  /*5ed0*/  @!P3 BRA `(.L_x_3296) ;  /* 0x000000000084b947 */ /* 0x000fea0003800000 */
[----:B------:R-:W-:Y:S01]  /*5ee0*/  IABS R20, R19 ;  /* 0x0000001300147213 */ /* 0x000fe20000000000 */
[----:B------:R-:W-:Y:S01]  /*5ef0*/  HFMA2.MMA R6, -RZ, RZ, 0, 0 ;  /* 0x00000000ff067435 */ /* 0x000fe200000001ff */
        /* <DEDUP_REMOVED lines=23> */
[C---:B------:R-:W-:Y:S01]  /*6070*/  LEA R6, P0, R5.reuse, UR4, 0x2 ;  /* 0x0000000405067c11 */ /* 0x040fe2000f8010ff */
[----:B------:R-:W0:Y:S03]  /*6080*/  LDS R3, [R2] ;  /* 0x0000000002037984 */ /* 0x000e260000000800 */
[----:B------:R-:W-:-:S05]  /*6090*/  LEA.HI.X R7, R5, UR5, R20, 0x2, P0 ;  /* 0x0000000505077c11 */ /* 0x000fca00080f1414 */
[----:B------:R-:W0:Y:S02]  /*60a0*/  LDG.E.128 R20, desc[UR36][R6.64] ;  /* 0x0000002406147981 */ /* 0x000e24000c1e1d00 */
[-C--:B0-----:R-:W-:Y:S01]  /*60b0*/  FFMA.FTZ R12, R20, R3.reuse, R12 ;  /* 0x00000003140c7223 */ /* 0x081fe2000001000c */
[-C--:B------:R-:W-:Y:S01]  /*60c0*/  FFMA.FTZ R13, R21, R3.reuse, R13 ;  /* 0x00000003150d7223 */ /* 0x080fe2000001000d */
[-C--:B------:R-:W-:Y:S01]  /*60d0*/  FFMA.FTZ R14, R22, R3.reuse, R14 ;  /* 0x00000003160e7223 */ /* 0x080fe2000001000e */
[----:B------:R-:W-:-:S07]  /*60e0*/  FFMA.FTZ R15, R23, R3, R15 ;  /* 0x00000003170f7223 */ /* 0x000fce000001000f */
.L_x_3296:
[----:B------:R-:W-:Y:S05]  /*60f0*/  BSYNC B0 ;  /* 0x0000000000007941 */ /* 0x000fea0003800000 */
.L_x_3295:
[----:B------:R-:W-:Y:S04]  /*6100*/  BSSY B0, `(.L_x_3297) ;  /* 0x0000023000007945 */ /* 0x000fe80003800000 */
[----:B------:R-:W-:Y:S05]  /*6110*/  @!P4 BRA `(.L_x_3298) ;  /* 0x000000000084c947 */ /* 0x000fea0003800000 */
        /* <DEDUP_REMOVED lines=26> */
[----:B------:R-:W0:Y:S03]  /*62c0*/  LDS R3, [R2+0x8] ;  /* 0x0000080002037984 */ /* 0x000e260000000800 */
[----:B------:R-:W-:-:S06]  /*62d0*/  LEA.HI.X R5, R5, UR5, R6, 0x2, P0 ;  /* 0x0000000505057c11 */ /* 0x000fcc00080f1406 */
[----:B------:R-:W0:Y:S02]  /*62e0*/  LDG.E.128 R4, desc[UR36][R4.64] ;  /* 0x0000002404047981 */ /* 0x000e24000c1e1d00 */
[-C--:B0-----:R-:W-:Y:S01]  /*62f0*/  FFMA.FTZ R12, R4, R3.reuse, R12 ;  /* 0x00000003040c7223 */ /* 0x081fe2000001000c */
[-C--:B------:R-:W-:Y:S01]  /*6300*/  FFMA.FTZ R13, R5, R3.reuse, R13 ;  /* 0x00000003050d7223 */ /* 0x080fe2000001000d */
[-C--:B------:R-:W-:Y:S01]  /*6310*/  FFMA.FTZ R14, R6, R3.reuse, R14 ;  /* 0x00000003060e7223 */ /* 0x080fe2000001000e */
[----:B------:R-:W-:-:S07]  /*6320*/  FFMA.FTZ R15, R7, R3, R15 ;  /* 0x00000003070f7223 */ /* 0x000fce000001000f */
.L_x_3298:
[----:B------:R-:W-:Y:S05]  /*6330*/  BSYNC B0 ;  /* 0x0000000000007941 */ /* 0x000fea0003800000 */
.L_x_3297:
[----:B------:R-:W-:Y:S01]  /*6340*/  IADD3 R80, R80, 0x8, RZ ;  /* 0x0000000850507810 */ /* 0x000fe20007ffe0ff */
[----:B------:R-:W-:-:S03]  /*6350*/  VIADD R2, R2, 0x20 ;  /* 0x0000002002027836 */ /* 0x000fc60000000000 */
[----:B------:R-:W-:-:S13]  /*6360*/  ISETP.GE.AND P0, PT, R80, UR40, PT ;  /* 0x0000002850007c0c */ /* 0x000fda000bf06270 */
[----:B------:R-:W-:Y:S05]  /*6370*/  @!P0 BRA `(.L_x_3299) ;  /* 0xfffffff400948947 */ /* 0x000fea000383ffff */
.L_x_3275:
[----:B------:R-:W-:Y:S05]  /*6380*/  BSYNC B1 ;  /* 0x0000000000017941 */ /* 0x000fea0003800000 */
.L_x_3274:
[----:B0-----:R-:W0:Y:S01]  /*6390*/  S2R R2, SR_TID.X ;  /* 0x0000000000027919 */ /* 0x001e220000002100 */
        /* <DEDUP_REMOVED lines=31> */
[----:B------:R-:W-:Y:S01]  /*6590*/  MOV R31, UR6 ;  /* 0x00000006001f7c02 */ /* 0x000fe20008000f00 */
[----:B-1----:R-:W-:-:S06]  /*65a0*/  ULEA UR4, UR5, UR4, 0x18 ;  /* 0x0000000405047291 */ /* 0x002fcc000f8ec03f */
[----:B------:R-:W-:Y:S01]  /*65b0*/  IMAD.U32 R0, RZ, RZ, UR4 ;  /* 0x00000004ff007e24 */ /* 0x000fe2000f8e00ff */
[----:B------:R-:W-:-:S03]  /*65c0*/  ULDC.64 UR4, c[0x0][0x250] ;  /* 0x0000940000047ab9 */ /* 0x000fc60000000a00 */
[----:B------:R-:W-:-:S06]  /*65d0*/  IMAD R19, R31, 0x4, R0 ;  /* 0x000000041f137824 */ /* 0x000fcc00078e0200 */
[----:B------:R-:W1:Y:S01]  /*65e0*/  LDS R19, [R19] ;  /* 0x0000000013137984 */ /* 0x000e620000000800 */
[----:B------:R-:W-:Y:S01]  /*65f0*/  @!P2 PRMT R28, R2, 0x9910, RZ ;  /* 0x00009910021ca816 */ /* 0x000fe200000000ff */
[----:B------:R2:W3:Y:S01]  /*6600*/  @!P2 I2F.S8 R26, R2 ;  /* 0x00000002001aa306 */ /* 0x0004e20000001400 */
[--C-:B------:R-:W-:Y:S02]  /*6610*/  @!P2 SHF.R.U32.HI R3, RZ, 0x10, R2.reuse ;  /* 0x00000010ff03a819 */ /* 0x100fe40000011602 */
[----:B0-----:R-:W-:Y:S01]  /*6620*/  @!P2 SHF.R.U32.HI R24, RZ, 0x18, R2 ;  /* 0x00000018ff18a819 */ /* 0x001fe20000011602 */
[----:B--2---:R-:W-:Y:S01]  /*6630*/  IMAD R2, R16, 0x50, RZ ;  /* 0x0000005010027824 */ /* 0x004fe200078e02ff */
[----:B------:R-:W-:-:S03]  /*6640*/  @!P2 SHF.R.S32.HI R16, RZ, 0x8, R28 ;  /* 0x00000008ff10a819 */ /* 0x000fc6000001141c */
[----:B------:R0:W2:Y:S08]  /*6650*/  @!P2 I2F.S8 R25, R3 ;  /* 0x000000030019a306 */ /* 0x0000b00000001400 */
[----:B------:R-:W1:Y:S08]  /*6660*/  @!P2 I2F.S8 R24, R24 ;  /* 0x000000180018a306 */ /* 0x000e700000001400 */
[----:B------:R-:W4:Y:S01]  /*6670*/  @!P2 I2F.S16 R16, R16 ;  /* 0x000000100010a306 */ /* 0x000f220000101400 */
[----:B0-----:R-:W-:Y:S01]  /*6680*/  SHF.R.S32.HI R3, RZ, 0x1f, R29 ;  /* 0x0000001fff037819 */ /* 0x001fe2000001141d */
[----:B---3--:R-:W-:Y:S01]  /*6690*/  @!P2 FMUL.FTZ R4, R26, R27 ;  /* 0x0000001b1a04a220 */ /* 0x008fe20000410000 */
[----:B------:R-:W-:Y:S01]  /*66a0*/  IADD3 R29, P4, R2, R29, RZ ;  /* 0x0000001d021d7210 */ /* 0x000fe20007f9e0ff */
[-C--:B--2---:R-:W-:Y:S01]  /*66b0*/  @!P2 FMUL.FTZ R6, R25, R27.reuse ;  /* 0x0000001b1906a220 */ /* 0x084fe20000410000 */
[----:B-1----:R-:W-:-:S02]  /*66c0*/  @!P2 FMUL.FTZ R7, R24, R27 ;  /* 0x0000001b1807a220 */ /* 0x002fc40000410000 */
[----:B------:R-:W-:Y:S01]  /*66d0*/  LEA.HI.X.SX32 R28, R2, R3, 0x1, P4 ;  /* 0x00000003021c7211 */ /* 0x000fe200020f0eff */
[----:B----45:R-:W-:Y:S01]  /*66e0*/  FADD.FTZ R4, R4, R8 ;  /* 0x0000000804047221 */ /* 0x030fe20000010000 */
        /* <DEDUP_REMOVED lines=15> */
.L_x_3301:
[----:B------:R-:W-:Y:S05]  /*67e0*/  BSYNC B0 ;  /* 0x0000000000007941 */ /* 0x000fea0003800000 */
.L_x_3300:
[----:B------:R-:W-:Y:S06]  /*67f0*/  BAR.SYNC.DEFER_BLOCKING 0x0 ;  /* 0x0000000000007b1d */ /* 0x000fec0000010000 */
[----:B------:R-:W-:Y:S05]  /*6800*/  @P1 BRA `(.L_x_3302) ;  /* 0x00000000003c1947 */ /* 0x000fea0003800000 */
[----:B0-----:R-:W0:Y:S01]  /*6810*/  S2R R3, SR_TID.X ;  /* 0x0000000000037919 */ /* 0x001e220000002100 */
[----:B------:R-:W-:Y:S01]  /*6820*/  IMAD R17, R17, 0x50, R18 ;  /* 0x0000005011117824 */ /* 0x000fe200078e0212 */
[----:B------:R-:W-:Y:S05]  /*6830*/  WARPSYNC.ALL ;  /* 0x0000000000007948 */ /* 0x000fea0003800000 */
[----:B------:R-:W-:Y:S01]  /*6840*/  IMAD R17, R17, 0x4, R0 ;  /* 0x0000000411117824 */ /* 0x000fe200078e0200 */
[C---:B0-----:R-:W-:Y:S02]  /*6850*/  LOP3.LUT R2, R3.reuse, 0xffffffe0, RZ, 0xc0, !PT ;  /* 0xffffffe003027812 */ /* 0x041fe400078ec0ff */
[----:B------:R-:W-:-:S02]  /*6860*/  ISETP.GT.AND P1, PT, R3, 0x1f, PT ;  /* 0x0000001f0300780c */ /* 0x000fc40003f24270 */
[----:B------:R-:W-:-:S13]  /*6870*/  ISETP.NE.AND P0, PT, R2, 0x20, PT ;  /* 0x000000200200780c */ /* 0x000fda0003f05270 */
[----:B------:R-:W-:Y:S01]  /*6880*/  @!P0 STS.128 [R17+-0x140], R12 ;  /* 0xfffec00c11008388 */ /* 0x000fe20000000c00 */
[----:B------:R-:W-:Y:S06]  /*6890*/  BAR.SYNC.DEFER_BLOCKING 0x0 ;  /* 0x0000000000007b1d */ /* 0x000fec0000010000 */
[----:B------:R-:W0:Y:S02]  /*68a0*/  @!P1 LDS.128 R4, [R17] ;  /* 0x0000000011049984 */ /* 0x000e240000000c00 */
[----:B0-----:R-:W-:Y:S01]  /*68b0*/  @!P1 FADD.FTZ R12, R12, R4 ;  /* 0x000000040c0c9221 */ /* 0x001fe20000010000 */
[----:B------:R-:W-:Y:S01]  /*68c0*/  @!P1 FADD.FTZ R13, R13, R5 ;  /* 0x000000050d0d9221 */ /* 0x000fe20000010000 */
[----:B------:R-:W-:Y:S01]  /*68d0*/  @!P1 FADD.FTZ R14, R14, R6 ;  /* 0x000000060e0e9221 */ /* 0x000fe20000010000 */
[----:B------:R-:W-:Y:S01]  /*68e0*/  @!P1 FADD.FTZ R15, R15, R7 ;  /* 0x000000070f0f9221 */ /* 0x000fe20000010000 */
[----:B------:R-:W-:Y:S06]  /*68f0*/  BAR.SYNC.DEFER_BLOCKING 0x0 ;  /* 0x0000000000007b1d */ /* 0x000fec0000010000 */
.L_x_3302:
[----:B------:R-:W-:Y:S05]  /*6900*/  @P3 EXIT ;  /* 0x000000000000394d */ /* 0x000fea0003800000 */
[----:B------:R-:W1:Y:S02]  /*6910*/  LDC R0, c[0x0][0x308] ;  /* 0x0000c200ff007b82 */ /* 0x000e640000000800 */
[----:B-1----:R-:W-:-:S13]  /*6920*/  ISETP.NE.AND P0, PT, R0, 0x2, PT ;  /* 0x000000020000780c */ /* 0x002fda0003f05270 */
[----:B0-----:R-:W0:Y:S01]  /*6930*/  @P0 LDC.64 R2, c[0x0][0x210] ;  /* 0x00008400ff020b82 */ /* 0x001e220000000a00 */
[----:B------:R-:W-:-:S05]  /*6940*/  @P0 IADD3 R5, R18, UR41, RZ ;  /* 0x0000002912050c10 */ /* 0x000fca000fffe0ff */
[----:B0-----:R-:W-:-:S05]  /*6950*/  @P0 IMAD.WIDE R2, R5, 0x4, R2 ;  /* 0x0000000405020825 */ /* 0x001fca00078e0202 */
[----:B------:R0:W-:Y:S01]  /*6960*/  @P0 STG.E.128 desc[UR36][R2.64], R12 ;  /* 0x0000000c02000986 */ /* 0x0001e2000c101d24 */
[----:B------:R-:W-:Y:S05]  /*6970*/  @P0 EXIT ;  /* 0x000000000000094d */ /* 0x000fea0003800000 */
[----:B0-----:R-:W0:Y:S01]  /*6980*/  LDC.64 R2, c[0x0][0x300] ;  /* 0x0000c000ff027b82 */ /* 0x001e220000000a00 */
[----:B------:R-:W-:Y:S01]  /*6990*/  VIADD R18, R18, UR41 ;  /* 0x0000002912127c36 */ /* 0x000fe20008000000 */
        /* <DEDUP_REMOVED lines=26> */
.L_x_3253:
[----:B------:R-:W-:Y:S01]  /*6b40*/  IMAD.MOV.U32 R12, RZ, RZ, 0x10 ;  /* 0x00000010ff0c7424 */ /* 0x000fe200078e00ff */
[----:B------:R-:W-:Y:S01]  /*6b50*/  MOV R15, 0xffffffff ;  /* 0xffffffff000f7802 */ /* 0x000fe20000000f00 */
[----:B------:R-:W-:-:S07]  /*6b60*/  IMAD.MOV.U32 R11, RZ, RZ, 0x1f ;  /* 0x0000001fff0b7424 */ /* 0x000fce00078e00ff */
[----:B-1----:R-:W-:Y:S05]  /*6b70*/  WARPSYNC.COLLECTIVE R15, `(.L_x_3303) ;  /* 0x000000000f087348 */ /* 0x002fea0003c00000 */
[----:B------:R0:W2:Y:S02]  /*6b80*/  SHFL.BFLY P6, R14, R13, R12, R11 ;  /* 0x0c00000c0d0e7389 */ /* 0x0000a400000c000b */
[----:B012---:R-:W-:Y:S01]  /*6b90*/  ENDCOLLECTIVE ;  /* 0x000000000000791b */ /* 0x007fe20003800000 */
.L_x_3303:
[----:B------:R-:W-:Y:S02]  /*6ba0*/  IMAD.MOV.U32 R12, RZ, RZ, 0x8 ;  /* 0x00000008ff0c7424 */ /* 0x000fe400078e00ff */
[----:B------:R-:W-:-:S04]  /*6bb0*/  FADD.FTZ R0, R13, R14 ;  /* 0x0000000e0d007221 */ /* 0x000fc80000010000 */
[----:B------:R-:W-:-:S07]  /*6bc0*/  IMAD.MOV.U32 R13, RZ, RZ, R0 ;  /* 0x000000ffff0d7224 */ /* 0x000fce00078e0000 */
[----:B------:R-:W-:Y:S05]  /*6bd0*/  WARPSYNC.COLLECTIVE R15, `(.L_x_3304) ;  /* 0x000000000f087348 */ /* 0x000fea0003c00000 */
[----:B------:R0:W1:Y:S02]  /*6be0*/  SHFL.BFLY P6, R14, R13, R12, R11 ;  /* 0x0c00000c0d0e7389 */ /* 0x00006400000c000b */
[----:B01----:R-:W-:Y:S01]  /*6bf0*/  ENDCOLLECTIVE ;  /* 0x000000000000791b */ /* 0x003fe20003800000 */
.L_x_3304:
[----:B------:R-:W-:Y:S01]  /*6c00*/  HFMA2.MMA R12, -RZ, RZ, 0, 2.384185791015625e-07 ;  /* 0x00000004ff0c7435 */ /* 0x000fe200000001ff */
[----:B------:R-:W-:-:S04]  /*6c10*/  FADD.FTZ R3, R0, R14 ;  /* 0x0000000e00037221 */ /* 0x000fc80000010000 */
[----:B------:R-:W-:-:S07]  /*6c20*/  IMAD.MOV.U32 R13, RZ, RZ, R3 ;  /* 0x000000ffff0d7224 */ /* 0x000fce00078e0003 */
[----:B------:R-:W-:Y:S05]  /*6c30*/  WARPSYNC.COLLECTIVE R15, `(.L_x_3305) ;  /* 0x000000000f087348 */ /* 0x000fea0003c00000 */
[----:B------:R0:W1:Y:S02]  /*6c40*/  SHFL.BFLY P6, R14, R13, R12, R11 ;  /* 0x0c00000c0d0e7389 */ /* 0x00006400000c000b */
[----:B01----:R-:W-:Y:S01]  /*6c50*/  ENDCOLLECTIVE ;  /* 0x000000000000791b */ /* 0x003fe20003800000 */
.L_x_3305:
[----:B------:R-:W-:Y:S02]  /*6c60*/  IMAD.MOV.U32 R12, RZ, RZ, 0x2 ;  /* 0x00000002ff0c7424 */ /* 0x000fe400078e00ff */
[----:B------:R-:W-:-:S04]  /*6c70*/  FADD.FTZ R4, R3, R14 ;  /* 0x0000000e03047221 */ /* 0x000fc80000010000 */
[----:B------:R-:W-:-:S07]  /*6c80*/  IMAD.MOV.U32 R13, RZ, RZ, R4 ;  /* 0x000000ffff0d7224 */ /* 0x000fce00078e0004 */
[----:B------:R-:W-:Y:S05]  /*6c90*/  WARPSYNC.COLLECTIVE R15, `(.L_x_3306) ;  /* 0x000000000f087348 */ /* 0x000fea0003c00000 */
[----:B------:R0:W1:Y:S02]  /*6ca0*/  SHFL.BFLY P6, R14, R13, R12, R11 ;  /* 0x0c00000c0d0e7389 */ /* 0x00006400000c000b */
[----:B01----:R-:W-:Y:S01]  /*6cb0*/  ENDCOLLECTIVE ;  /* 0x000000000000791b */ /* 0x003fe20003800000 */
.L_x_3306:
[----:B------:R-:W-:Y:S01]  /*6cc0*/  MOV R12, 0x1 ;  /* 0x00000001000c7802 */ /* 0x000fe20000000f00 */
[----:B------:R-:W-:-:S04]  /*6cd0*/  FADD.FTZ R5, R4, R14 ;  /* 0x0000000e04057221 */ /* 0x000fc80000010000 */
[----:B------:R-:W-:-:S07]  /*6ce0*/  IMAD.MOV.U32 R13, RZ, RZ, R5 ;  /* 0x000000ffff0d7224 */ /* 0x000fce00078e0005 */
[----:B------:R-:W-:Y:S05]  /*6cf0*/  WARPSYNC.COLLECTIVE R15, `(.L_x_3307) ;  /* 0x000000000f087348 */ /* 0x000fea0003c00000 */
[----:B------:R0:W1:Y:S02]  /*6d00*/  SHFL.BFLY P6, R14, R13, R12, R11 ;  /* 0x0c00000c0d0e7389 */ /* 0x00006400000c000b */
[----:B01----:R-:W-:Y:S01]  /*6d10*/  ENDCOLLECTIVE ;  /* 0x000000000000791b */ /* 0x003fe20003800000 */
.L_x_3307:
[----:B------:R-:W-:Y:S05]  /*6d20*/  BRA `(.L_x_3308) ;  /* 0xffffffac00ac7947 */ /* 0x000fea000383ffff */
.L_x_3258:
[----:B------:R-:W-:Y:S01]  /*6d30*/  BSSY B1, `(.L_x_3309) ;  /* 0x0000007000017945 */ /* 0x000fe20003800000 */
[----:B------:R-:W-:Y:S02]  /*6d40*/  IMAD.MOV.U32 R12, RZ, RZ, 0x2 ;  /* 0x00000002ff0c7424 */ /* 0x000fe400078e00ff */
[----:B------:R-:W-:Y:S02]  /*6d50*/  IMAD.MOV.U32 R11, RZ, RZ, 0x1f ;  /* 0x0000001fff0b7424 */ /* 0x000fe400078e00ff */
[----:B------:R-:W-:-:S07]  /*6d60*/  IMAD.MOV.U32 R15, RZ, RZ, -0x1 ;  /* 0xffffffffff0f7424 */ /* 0x000fce00078e00ff */
[----:B------:R-:W-:Y:S05]  /*6d70*/  WARPSYNC.COLLECTIVE R15, `(.L_x_3310) ;  /* 0x000000000f087348 */ /* 0x000fea0003c00000 */
[----:B------:R0:W1:Y:S02]  /*6d80*/  SHFL.BFLY P6, R14, R13, R12, R11 ;  /* 0x0c00000c0d0e7389 */ /* 0x00006400000c000b */
[----:B01----:R-:W-:Y:S01]  /*6d90*/  ENDCOLLECTIVE ;  /* 0x000000000000791b */ /* 0x003fe20003800000 */
.L_x_3310:
[----:B------:R-:W-:Y:S05]  /*6da0*/  BSYNC B1 ;  /* 0x0000000000017941 */ /* 0x000fea0003800000 */
.L_x_3309:
[----:B------:R-:W-:Y:S01]  /*6db0*/  HFMA2.MMA R12, -RZ, RZ, 0, 5.9604644775390625e-08 ;  /* 0x00000001ff0c7435 */ /* 0x000fe200000001ff */
[----:B------:R-:W-:Y:S01]  /*6dc0*/  FADD.FTZ R13, R13, R14 ;  /* 0x0000000e0d0d7221 */ /* 0x000fe20000010000 */
[----:B------:R-:W-:Y:S02]  /*6dd0*/  IMAD.MOV.U32 R11, RZ, RZ, 0x1f ;  /* 0x0000001fff0b7424 */ /* 0x000fe400078e00ff */
[----:B------:R-:W-:-:S07]  /*6de0*/  IMAD.MOV.U32 R15, RZ, RZ, -0x1 ;  /* 0xffffffffff0f7424 */ /* 0x000fce00078e00ff */
[----:B------:R-:W-:Y:S05]  /*6df0*/  WARPSYNC.COLLECTIVE R15, `(.L_x_3311) ;  /* 0x000000000f087348 */ /* 0x000fea0003c00000 */
[----:B------:R0:W1:Y:S02]  /*6e00*/  SHFL.BFLY P6, R14, R13, R12, R11 ;  /* 0x0c00000c0d0e7389 */ /* 0x00006400000c000b */
[----:B01----:R-:W-:Y:S01]  /*6e10*/  ENDCOLLECTIVE ;  /* 0x000000000000791b */ /* 0x003fe20003800000 */
.L_x_3311:
[----:B------:R-:W-:Y:S05]  /*6e20*/  BRA `(.L_x_3312) ;  /* 0xffffffcc000c7947 */ /* 0x000fea000383ffff */
.L_x_3262:
[----:B------:R-:W-:Y:S01]  /*6e30*/  BSSY B0, `(.L_x_3313) ;  /* 0x0000008000007945 */ /* 0x000fe20003800000 */
[----:B0-----:R-:W-:Y:S01]  /*6e40*/  IMAD.MOV.U32 R13, RZ, RZ, R83 ;  /* 0x000000ffff0d7224 */ /* 0x001fe200078e0053 */
[----:B------:R-:W-:Y:S01]  /*6e50*/  MOV R12, 0x10 ;  /* 0x00000010000c7802 */ /* 0x000fe20000000f00 */
[----:B------:R-:W-:Y:S02]  /*6e60*/  IMAD.MOV.U32 R11, RZ, RZ, 0x1f ;  /* 0x0000001fff0b7424 */ /* 0x000fe400078e00ff */
[----:B------:R-:W-:-:S07]  /*6e70*/  IMAD.MOV.U32 R15, RZ, RZ, -0x1 ;  /* 0xffffffffff0f7424 */ /* 0x000fce00078e00ff */
[----:B-12---:R-:W-:Y:S05]  /*6e80*/  WARPSYNC.COLLECTIVE R15, `(.L_x_3314) ;  /* 0x000000000f087348 */ /* 0x006fea0003c00000 */
[----:B-1----:R0:W1:Y:S02]  /*6e90*/  SHFL.BFLY P6, R14, R13, R12, R11 ;  /* 0x0c00000c0d0e7389 */ /* 0x00206400000c000b */
[----:B012---:R-:W-:Y:S01]  /*6ea0*/  ENDCOLLECTIVE ;  /* 0x000000000000791b */ /* 0x007fe20003800000 */
.L_x_3314:
[----:B------:R-:W-:Y:S05]  /*6eb0*/  BSYNC B0 ;  /* 0x0000000000007941 */ /* 0x000fea0003800000 */
.L_x_3313:
[----:B------:R-:W-:Y:S01]  /*6ec0*/  HFMA2.MMA R12, -RZ, RZ, 0, 4.76837158203125e-07 ;  /* 0x00000008ff0c7435 */ /* 0x000fe200000001ff */
[----:B------:R-:W-:Y:S01]  /*6ed0*/  FMNMX.FTZ R13, R14, R83, !PT ;  /* 0x000000530e0d7209 */ /* 0x000fe20007810000 */
[----:B------:R-:W-:Y:S02]  /*6ee0*/  IMAD.MOV.U32 R11, RZ, RZ, 0x1f ;  /* 0x0000001fff0b7424 */ /* 0x000fe400078e00ff */
[----:B------:R-:W-:-:S07]  /*6ef0*/  IMAD.MOV.U32 R15, RZ, RZ, -0x1 ;  /* 0xffffffffff0f7424 */ /* 0x000fce00078e00ff */
[----:B------:R-:W-:Y:S05]  /*6f00*/  WARPSYNC.COLLECTIVE R15, `(.L_x_3315) ;  /* 0x000000000f087348 */ /* 0x000fea0003c00000 */
[----:B------:R0:W1:Y:S02]  /*6f10*/  SHFL.BFLY P6, R14, R13, R12, R11 ;  /* 0x0c00000c0d0e7389 */ /* 0x00006400000c000b */
[----:B01----:R-:W-:Y:S01]  /*6f20*/  ENDCOLLECTIVE ;  /* 0x000000000000791b */ /* 0x003fe20003800000 */
.L_x_3315:
[----:B------:R-:W-:Y:S01]  /*6f30*/  IMAD.MOV.U32 R12, RZ, RZ, 0x4 ;  /* 0x00000004ff0c7424 */ /* 0x000fe200078e00ff */
[----:B------:R-:W-:-:S04]  /*6f40*/  FMNMX.FTZ R2, R13, R14, !PT ;  /* 0x0000000e0d027209 */ /* 0x000fc80007810000 */
[----:B------:R-:W-:-:S07]  /*6f50*/  MOV R13, R2 ;  /* 0x00000002000d7202 */ /* 0x000fce0000000f00 */
[----:B------:R-:W-:Y:S05]  /*6f60*/  WARPSYNC.COLLECTIVE R15, `(.L_x_3316) ;  /* 0x000000000f087348 */ /* 0x000fea0003c00000 */
[----:B------:R0:W1:Y:S02]  /*6f70*/  SHFL.BFLY P6, R14, R13, R12, R11 ;  /* 0x0c00000c0d0e7389 */ /* 0x00006400000c000b */
[----:B01----:R-:W-:Y:S01]  /*6f80*/  ENDCOLLECTIVE ;  /* 0x000000000000791b */ /* 0x003fe20003800000 */
.L_x_3316:
[----:B------:R-:W-:Y:S05]  /*6f90*/  BRA `(.L_x_3317) ;  /* 0xffffffcc00507947 */ /* 0x000fea000383ffff */
.L_x_3318:
        /* <DEDUP_REMOVED lines=14> */
.L_x_3342:


//--------------------- .nv.global.init           --------------------------
	.section	.nv.global.init,"aw",@progbits
.nv.global.init:
	.type		$str,@object
	.size		$str,($str$1 - $str)
$str:
        /*0000*/ 	.byte	0x68, 0x61, 0x6c, 0x66, 0x5f, 0x72, 0x6f, 0x74, 0x61, 0x72, 0x79, 0x5f, 0x64, 0x69, 0x6d, 0x20
        /*0010*/ 	.byte	0x25, 0x20, 0x51, 0x4b, 0x5f, 0x56, 0x45, 0x43, 0x5f, 0x53, 0x49, 0x5a, 0x45, 0x20, 0x3d, 0x3d
        /*0020*/ 	.byte	0x20, 0x30, 0x00
	.type		$str$1,@object
	.size		$str$1,(__unnamed_16 - $str$1)
$str$1:
        /* <DEDUP_REMOVED lines=9> */
        /*00b3*/ 	.byte	0x6c, 0x61, 0x74, 0x65, 0x2e, 0x68, 0x70, 0x70, 0x00
	.type		__unnamed_16,@object
	.size		__unnamed_16,(__unnamed_17 - __unnamed_16)
__unnamed_16:
        /* <DEDUP_REMOVED lines=18> */
        /*01dc*/ 	.byte	0x5d, 0x00
	.type		__unnamed_17,@object
	.size		__unnamed_17,(__unnamed_13 - __unnamed_17)
__unnamed_17:
        /* <DEDUP_REMOVED lines=18> */
        /*02fe*/ 	.byte	0x65, 0x5d, 0x00
	.type		__unnamed_13,@object
	.size		__unnamed_13,(__unnamed_18 - __unnamed_13)
__unnamed_13:
        /* <DEDUP_REMOVED lines=19> */
	.type		__unnamed_18,@object
	.size		__unnamed_18,(__unnamed_4 - __unnamed_18)
__unnamed_18:
        /* <DEDUP_REMOVED lines=19> */
	.type		__unnamed_4,@object
	.size		__unnamed_4,(__unnamed_1 - __unnamed_4)
__unnamed_4:
        /* <DEDUP_REMOVED lines=19> */
	.type		__unnamed_1,@object
	.size		__unnamed_1,(__unnamed_5 - __unnamed_1)
__unnamed_1:
        /* <DEDUP_REMOVED lines=19> */
	.type		__unnamed_5,@object
	.size		__unnamed_5,(__unnamed_15 - __unnamed_5)
__unnamed_5:
        /* <DEDUP_REMOVED lines=19> */
	.type		__unnamed_15,@object
	.size		__unnamed_15,(__unnamed_6 - __unnamed_15)
__unnamed_15:
        /* <DEDUP_REMOVED lines=19> */
	.type		__unnamed_6,@object
	.size		__unnamed_6,(__unnamed_14 - __unnamed_6)
__unnamed_6:
        /* <DEDUP_REMOVED lines=19> */
	.type		__unnamed_14,@object
	.size		__unnamed_14,(__unnamed_3 - __unnamed_14)
__unnamed_14:
        /* <DEDUP_REMOVED lines=19> */
	.type		__unnamed_3,@object
	.size		__unnamed_3,(__unnamed_2 - __unnamed_3)
__unnamed_3:
        /* <DEDUP_REMOVED lines=18> */
        /*0d3e*/ 	.byte	0x6c, 0x73, 0x65, 0x5d, 0x00
	.type		__unnamed_2,@object
	.size		__unnamed_2,(__unnamed_22 - __unnamed_2)
__unnamed_2:
        /* <DEDUP_REMOVED lines=19> */
	.type		__unnamed_22,@object
	.size		__unnamed_22,(__unnamed_19 - __unnamed_22)
__unnamed_22:
        /* <DEDUP_REMOVED lines=18> */
        /*0f88*/ 	.byte	0x4d, 0x53, 0x20, 0x3d, 0x20, 0x74, 0x72, 0x75, 0x65, 0x5d, 0x00
	.type		__unnamed_19,@object
	.size		__unnamed_19,(__unnamed_23 - __unnamed_19)
__unnamed_19:
        /* <DEDUP_REMOVED lines=19> */
	.type		__unnamed_23,@object
	.size		__unnamed_23,(__unnamed_10 - __unnamed_23)
__unnamed_23:
        /* <DEDUP_REMOVED lines=19> */
	.type		__unnamed_10,@object
	.size		__unnamed_10,(__unnamed_24 - __unnamed_10)
__unnamed_10:
        /* <DEDUP_REMOVED lines=19> */
	.type		__unnamed_24,@object
	.size		__unnamed_24,(__unnamed_21 - __unnamed_24)
__unnamed_24:
        /* <DEDUP_REMOVED lines=19> */
	.type		__unnamed_21,@object
	.size		__unnamed_21,(__unnamed_11 - __unnamed_21)
__unnamed_21:
        /* <DEDUP_REMOVED lines=18> */
        /*1563*/ 	.byte	0x41, 0x4d, 0x53, 0x20, 0x3d, 0x20, 0x66, 0x61, 0x6c, 0x73, 0x65, 0x5d, 0x00
	.type		__unnamed_11,@object
	.size		__unnamed_11,(__unnamed_7 - __unnamed_11)
__unnamed_11:
        /* <DEDUP_REMOVED lines=19> */
	.type		__unnamed_7,@object
	.size		__unnamed_7,(__unnamed_20 - __unnamed_7)
__unnamed_7:
        /* <DEDUP_REMOVED lines=19> */
	.type		__unnamed_20,@object
	.size		__unnamed_20,(__unnamed_12 - __unnamed_20)
__unnamed_20:
        /* <DEDUP_REMOVED lines=19> */
	.type		__unnamed_12,@object
	.size		__unnamed_12,(__unnamed_9 - __unnamed_12)
__unnamed_12:
        /* <DEDUP_REMOVED lines=19> */
	.type		__unnamed_9,@object
	.size		__unnamed_9,(__unnamed_8 - __unnamed_9)
__unnamed_9:
        /* <DEDUP_REMOVED lines=18> */
        /*1b44*/ 	.byte	0x45, 0x41, 0x4d, 0x53, 0x20, 0x3d, 0x20, 0x66, 0x61, 0x6c, 0x73, 0x65, 0x5d, 0x00
	.type		__unnamed_8,@object
	.size		__unnamed_8,(.L_7 - __unnamed_8)
__unnamed_8:
        /* <DEDUP_REMOVED lines=19> */
.L_7:


//--------------------- .nv.shared._ZN4mmha33masked_multihead_attention_kernelItLi80ELi128ELi1ELi16ELi256ELb1ELb1EEEv26Multihead_attention_paramsIT_XT5_EE --------------------------
	.section	.nv.shared._ZN4mmha33masked_multihead_attention_kernelItLi80ELi128ELi1ELi16ELi256ELb1ELb1EEEv26Multihead_attention_paramsIT_XT5_EE,"aw",@nobits
	.sectionflags	@""
	.align	16
.nv.shared._ZN4mmha33masked_multihead_attention_kernelItLi80ELi128ELi1ELi16ELi256ELb1ELb1EEEv26Multihead_attention_paramsIT_XT5_EE:
	.zero		1600


//--------------------- .nv.shared.reserved.0     --------------------------
	.section	.nv.shared.reserved.0,"aw",@nobits
	.weak		__nv_reservedSMEM_offset_0_alias
	.size		__nv_reservedSMEM_offset_0_alias, 0, 0
	.other		__nv_reservedSMEM_offset_0_alias,@"STO_CUDA_RESERVED_SHARED STV_DEFAULT"
__nv_reservedSMEM_offset_0_alias:
	.zero		0


//--------------------- .nv.shared._ZN4mmha33masked_multihead_attention_kernelItLi80ELi128ELi2ELi16ELi128ELb1ELb1EEEv26Multihead_attention_paramsIT_XT5_EE --------------------------
	.section	.nv.shared._ZN4mmha33masked_multihead_attention_kernelItLi80ELi128ELi2ELi16ELi128ELb1ELb1EEEv26Multihead_attention_paramsIT_XT5_EE,"aw",@nobits
	.sectionflags	@""
	.align	16
.nv.shared._ZN4mmha33masked_multihead_attention_kernelItLi80ELi128ELi2ELi16ELi128ELb1ELb1EEEv26Multihead_attention_paramsIT_XT5_EE:
	.zero		1568


//--------------------- .nv.shared._ZN4mmha33masked_multihead_attention_kernelItLi80ELi128ELi4ELi16ELi64ELb1ELb1EEEv26Multihead_attention_paramsIT_XT5_EE --------------------------
	.section	.nv.shared._ZN4mmha33masked_multihead_attention_kernelItLi80ELi128ELi4ELi16ELi64ELb1ELb1EEEv26Multihead_attention_paramsIT_XT5_EE,"aw",@nobits
	.sectionflags	@""
	.align	16
.nv.shared._ZN4mmha33masked_multihead_attention_kernelItLi80ELi128ELi4ELi16ELi64ELb1ELb1EEEv26Multihead_attention_paramsIT_XT5_EE:
	.zero		1552


//--------------------- .nv.shared._ZN4mmha33masked_multihead_attention_kernelItLi80ELi128ELi1ELi16ELi256ELb1ELb0EEEv26Multihead_attention_paramsIT_XT5_EE --------------------------
	.section	.nv.shared._ZN4mmha33masked_multihead_attention_kernelItLi80ELi128ELi1ELi16ELi256ELb1ELb0EEEv26Multihead_attention_paramsIT_XT5_EE,"aw",@nobits
	.sectionflags	@""
	.align	16
.nv.shared._ZN4mmha33masked_multihead_attention_kernelItLi80ELi128ELi1ELi16ELi256ELb1ELb0EEEv26Multihead_attention_paramsIT_XT5_EE:
	.zero		1600


//--------------------- .nv.shared._ZN4mmha33masked_multihead_attention_kernelItLi80ELi128ELi2ELi16ELi128ELb1ELb0EEEv26Multihead_attention_paramsIT_XT5_EE --------------------------
	.section	.nv.shared._ZN4mmha33masked_multihead_attention_kernelItLi80ELi128ELi2ELi16ELi128ELb1ELb0EEEv26Multihead_attention_paramsIT_XT5_EE,"aw",@nobits
	.sectionflags	@""
	.align	16
.nv.shared._ZN4mmha33masked_multihead_attention_kernelItLi80ELi128ELi2ELi16ELi128ELb1ELb0EEEv26Multihead_attention_paramsIT_XT5_EE:
	.zero		1568


//--------------------- .nv.shared._ZN4mmha33masked_multihead_attention_kernelItLi80ELi128ELi4ELi16ELi64ELb1ELb0EEEv26Multihead_attention_paramsIT_XT5_EE --------------------------
	.section	.nv.shared._ZN4mmha33masked_multihead_attention_kernelItLi80ELi128ELi4ELi16ELi64ELb1ELb0EEEv26Multihead_attention_paramsIT_XT5_EE,"aw",@nobits
	.sectionflags	@""
	.align	16
.nv.shared._ZN4mmha33masked_multihead_attention_kernelItLi80ELi128ELi4ELi16ELi64ELb1ELb0EEEv26Multihead_attention_paramsIT_XT5_EE:
	.zero		1552


//--------------------- .nv.shared._ZN4mmha33masked_multihead_attention_kernelIfLi80ELi128ELi1ELi32ELi256ELb1ELb1EEEv26Multihead_attention_paramsIT_XT5_EE --------------------------
	.section	.nv.shared._ZN4mmha33masked_multihead_attention_kernelIfLi80ELi128ELi1ELi32ELi256ELb1ELb1EEEv26Multihead_attention_paramsIT_XT5_EE,"aw",@nobits
	.sectionflags	@""
	.align	16
.nv.shared._ZN4mmha33masked_multihead_attention_kernelIfLi80ELi128ELi1ELi32ELi256ELb1ELb1EEEv26Multihead_attention_paramsIT_XT5_EE:
	.zero		2112


//--------------------- .nv.shared._ZN4mmha33masked_multihead_attention_kernelIfLi80ELi128ELi2ELi32ELi128ELb1ELb1EEEv26Multihead_attention_paramsIT_XT5_EE --------------------------
	.section	.nv.shared._ZN4mmha33masked_multihead_attention_kernelIfLi80ELi128ELi2ELi32ELi128ELb1ELb1EEEv26Multihead_attention_paramsIT_XT5_EE,"aw",@nobits
	.sectionflags	@""
	.align	16
.nv.shared._ZN4mmha33masked_multihead_attention_kernelIfLi80ELi128ELi2ELi32ELi128ELb1ELb1EEEv26Multihead_attention_paramsIT_XT5_EE:
	.zero		2080


//--------------------- .nv.shared._ZN4mmha33masked_multihead_attention_kernelIfLi80ELi128ELi4ELi32ELi64ELb1ELb1EEEv26Multihead_attention_paramsIT_XT5_EE --------------------------
	.section	.nv.shared._ZN4mmha33masked_multihead_attention_kernelIfLi80ELi128ELi4ELi32ELi64ELb1ELb1EEEv26Multihead_attention_paramsIT_XT5_EE,"aw",@nobits
	.sectionflags	@""
	.align	16
.nv.shared._ZN4mmha33masked_multihead_attention_kernelIfLi80ELi128ELi4ELi32ELi64ELb1ELb1EEEv26Multihead_attention_paramsIT_XT5_EE:
	.zero		2064


//--------------------- .nv.shared._ZN4mmha33masked_multihead_attention_kernelIfLi80ELi128ELi1ELi32ELi256ELb1ELb0EEEv26Multihead_attention_paramsIT_XT5_EE --------------------------
	.section	.nv.shared._ZN4mmha33masked_multihead_attention_kernelIfLi80ELi128ELi1ELi32ELi256ELb1ELb0EEEv26Multihead_attention_paramsIT_XT5_EE,"aw",@nobits
	.sectionflags	@""
	.align	16
.nv.shared._ZN4mmha33masked_multihead_attention_kernelIfLi80ELi128ELi1ELi32ELi256ELb1ELb0EEEv26Multihead_attention_paramsIT_XT5_EE:
	.zero		2112


//--------------------- .nv.shared._ZN4mmha33masked_multihead_attention_kernelIfLi80ELi128ELi2ELi32ELi128ELb1ELb0EEEv26Multihead_attention_paramsIT_XT5_EE --------------------------
	.section	.nv.shared._ZN4mmha33masked_multihead_attention_kernelIfLi80ELi128ELi2ELi32ELi128ELb1ELb0EEEv26Multihead_attention_paramsIT_XT5_EE,"aw",@nobits
	.sectionflags	@""
	.align	16
.nv.shared._ZN4mmha33masked_multihead_attention_kernelIfLi80ELi128ELi2ELi32ELi128ELb1ELb0EEEv26Multihead_attention_paramsIT_XT5_EE:
	.zero		2080


//--------------------- .nv.shared._ZN4mmha33masked_multihead_attention_kernelIfLi80ELi128ELi4ELi32ELi64ELb1ELb0EEEv26Multihead_attention_paramsIT_XT5_EE --------------------------
	.section	.nv.shared._ZN4mmha33masked_multihead_attention_kernelIfLi80ELi128ELi4ELi32ELi64ELb1ELb0EEEv26Multihead_attention_paramsIT_XT5_EE,"aw",@nobits
	.sectionflags	@""
	.align	16
.nv.shared._ZN4mmha33masked_multihead_attention_kernelIfLi80ELi128ELi4ELi32ELi64ELb1ELb0EEEv26Multihead_attention_paramsIT_XT5_EE:
	.zero		2064


//--------------------- .nv.shared._ZN4mmha33masked_multihead_attention_kernelItLi80ELi128ELi1ELi16ELi256ELb0ELb1EEEv26Multihead_attention_paramsIT_XT5_EE --------------------------
	.section	.nv.shared._ZN4mmha33masked_multihead_attention_kernelItLi80ELi128ELi1ELi16ELi256ELb0ELb1EEEv26Multihead_attention_paramsIT_XT5_EE,"aw",@nobits
	.sectionflags	@""
	.align	16
.nv.shared._ZN4mmha33masked_multihead_attention_kernelItLi80ELi128ELi1ELi16ELi256ELb0ELb1EEEv26Multihead_attention_paramsIT_XT5_EE:
	.zero		1344


//--------------------- .nv.shared._ZN4mmha33masked_multihead_attention_kernelItLi80ELi128ELi2ELi16ELi128ELb0ELb1EEEv26Multihead_attention_paramsIT_XT5_EE --------------------------
	.section	.nv.shared._ZN4mmha33masked_multihead_attention_kernelItLi80ELi128ELi2ELi16ELi128ELb0ELb1EEEv26Multihead_attention_paramsIT_XT5_EE,"aw",@nobits
	.sectionflags	@""
	.align	16
.nv.shared._ZN4mmha33masked_multihead_attention_kernelItLi80ELi128ELi2ELi16ELi128ELb0ELb1EEEv26Multihead_attention_paramsIT_XT5_EE:
	.zero		1312


//--------------------- .nv.shared._ZN4mmha33masked_multihead_attention_kernelItLi80ELi128ELi4ELi16ELi64ELb0ELb1EEEv26Multihead_attention_paramsIT_XT5_EE --------------------------
	.section	.nv.shared._ZN4mmha33masked_multihead_attention_kernelItLi80ELi128ELi4ELi16ELi64ELb0ELb1EEEv26Multihead_attention_paramsIT_XT5_EE,"aw",@nobits
	.sectionflags	@""
	.align	16
.nv.shared._ZN4mmha33masked_multihead_attention_kernelItLi80ELi128ELi4ELi16ELi64ELb0ELb1EEEv26Multihead_attention_paramsIT_XT5_EE:
	.zero		1296


//--------------------- .nv.shared._ZN4mmha33masked_multihead_attention_kernelItLi80ELi128ELi1ELi16ELi256ELb0ELb0EEEv26Multihead_attention_paramsIT_XT5_EE --------------------------
	.section	.nv.shared._ZN4mmha33masked_multihead_attention_kernelItLi80ELi128ELi1ELi16ELi256ELb0ELb0EEEv26Multihead_attention_paramsIT_XT5_EE,"aw",@nobits
	.sectionflags	@""
	.align	16
.nv.shared._ZN4mmha33masked_multihead_attention_kernelItLi80ELi128ELi1ELi16ELi256ELb0ELb0EEEv26Multihead_attention_paramsIT_XT5_EE:
	.zero		1344


//--------------------- .nv.shared._ZN4mmha33masked_multihead_attention_kernelItLi80ELi128ELi2ELi16ELi128ELb0ELb0EEEv26Multihead_attention_paramsIT_XT5_EE --------------------------
	.section	.nv.shared._ZN4mmha33masked_multihead_attention_kernelItLi80ELi128ELi2ELi16ELi128ELb0ELb0EEEv26Multihead_attention_paramsIT_XT5_EE,"aw",@nobits
	.sectionflags	@""
	.align	16
.nv.shared._ZN4mmha33masked_multihead_attention_kernelItLi80ELi128ELi2ELi16ELi128ELb0ELb0EEEv26Multihead_attention_paramsIT_XT5_EE:
	.zero		1312


//--------------------- .nv.shared._ZN4mmha33masked_multihead_attention_kernelItLi80ELi128ELi4ELi16ELi64ELb0ELb0EEEv26Multihead_attention_paramsIT_XT5_EE --------------------------
	.section	.nv.shared._ZN4mmha33masked_multihead_attention_kernelItLi80ELi128ELi4ELi16ELi64ELb0ELb0EEEv26Multihead_attention_paramsIT_XT5_EE,"aw",@nobits
	.sectionflags	@""
	.align	16
.nv.shared._ZN4mmha33masked_multihead_attention_kernelItLi80ELi128ELi4ELi16ELi64ELb0ELb0EEEv26Multihead_attention_paramsIT_XT5_EE:
	.zero		1296


//--------------------- .nv.shared._ZN4mmha33masked_multihead_attention_kernelIfLi80ELi128ELi1ELi32ELi256ELb0ELb1EEEv26Multihead_attention_paramsIT_XT5_EE --------------------------
	.section	.nv.shared._ZN4mmha33masked_multihead_attention_kernelIfLi80ELi128ELi1ELi32ELi256ELb0ELb1EEEv26Multihead_attention_paramsIT_XT5_EE,"aw",@nobits
	.sectionflags	@""
	.align	16
.nv.shared._ZN4mmha33masked_multihead_attention_kernelIfLi80ELi128ELi1ELi32ELi256ELb0ELb1EEEv26Multihead_attention_paramsIT_XT5_EE:
	.zero		1600


//--------------------- .nv.shared._ZN4mmha33masked_multihead_attention_kernelIfLi80ELi128ELi2ELi32ELi128ELb0ELb1EEEv26Multihead_attention_paramsIT_XT5_EE --------------------------
	.section	.nv.shared._ZN4mmha33masked_multihead_attention_kernelIfLi80ELi128ELi2ELi32ELi128ELb0ELb1EEEv26Multihead_attention_paramsIT_XT5_EE,"aw",@nobits
	.sectionflags	@""
	.align	16
.nv.shared._ZN4mmha33masked_multihead_attention_kernelIfLi80ELi128ELi2ELi32ELi128ELb0ELb1EEEv26Multihead_attention_paramsIT_XT5_EE:
	.zero		1568


//--------------------- .nv.shared._ZN4mmha33masked_multihead_attention_kernelIfLi80ELi128ELi4ELi32ELi64ELb0ELb1EEEv26Multihead_attention_paramsIT_XT5_EE --------------------------
	.section	.nv.shared._ZN4mmha33masked_multihead_attention_kernelIfLi80ELi128ELi4ELi32ELi64ELb0ELb1EEEv26Multihead_attention_paramsIT_XT5_EE,"aw",@nobits
	.sectionflags	@""
	.align	16
.nv.shared._ZN4mmha33masked_multihead_attention_kernelIfLi80ELi128ELi4ELi32ELi64ELb0ELb1EEEv26Multihead_attention_paramsIT_XT5_EE:
	.zero		1552


//--------------------- .nv.shared._ZN4mmha33masked_multihead_attention_kernelIfLi80ELi128ELi1ELi32ELi256ELb0ELb0EEEv26Multihead_attention_paramsIT_XT5_EE --------------------------
	.section	.nv.shared._ZN4mmha33masked_multihead_attention_kernelIfLi80ELi128ELi1ELi32ELi256ELb0ELb0EEEv26Multihead_attention_paramsIT_XT5_EE,"aw",@nobits
	.sectionflags	@""
	.align	16
.nv.shared._ZN4mmha33masked_multihead_attention_kernelIfLi80ELi128ELi1ELi32ELi256ELb0ELb0EEEv26Multihead_attention_paramsIT_XT5_EE:
	.zero		1600


//--------------------- .nv.shared._ZN4mmha33masked_multihead_attention_kernelIfLi80ELi128ELi2ELi32ELi128ELb0ELb0EEEv26Multihead_attention_paramsIT_XT5_EE --------------------------
	.section	.nv.shared._ZN4mmha33masked_multihead_attention_kernelIfLi80ELi128ELi2ELi32ELi128ELb0ELb0EEEv26Multihead_attention_paramsIT_XT5_EE,"aw",@nobits
	.sectionflags	@""
	.align	16
.nv.shared._ZN4mmha33masked_multihead_attention_kernelIfLi80ELi128ELi2ELi32ELi128ELb0ELb0EEEv26Multihead_attention_paramsIT_XT5_EE:
	.zero		1568


//--------------------- .nv.shared._ZN4mmha33masked_multihead_attention_kernelIfLi80ELi128ELi4ELi32ELi64ELb0ELb0EEEv26Multihead_attention_paramsIT_XT5_EE --------------------------
	.section	.nv.shared._ZN4mmha33masked_multihead_attention_kernelIfLi80ELi128ELi4ELi32ELi64ELb0ELb0EEEv26Multihead_attention_paramsIT_XT5_EE,"aw",@nobits
	.sectionflags	@""
	.align	16
.nv.shared._ZN4mmha33masked_multihead_attention_kernelIfLi80ELi128ELi4ELi32ELi64ELb0ELb0EEEv26Multihead_attention_paramsIT_XT5_EE:
	.zero		1552


//--------------------- .nv.constant0._ZN4mmha33masked_multihead_attention_kernelItLi80ELi128ELi1ELi16ELi256ELb1ELb1EEEv26Multihead_attention_paramsIT_XT5_EE --------------------------
	.section	.nv.constant0._ZN4mmha33masked_multihead_attention_kernelItLi80ELi128ELi1ELi16ELi256ELb1ELb1EEEv26Multihead_attention_paramsIT_XT5_EE,"a",@progbits
	.sectionflags	@""
	.align	4
.nv.constant0._ZN4mmha33masked_multihead_attention_kernelItLi80ELi128ELi1ELi16ELi256ELb1ELb1EEEv26Multihead_attention_paramsIT_XT5_EE:
	.zero		824


//--------------------- .nv.constant0._ZN4mmha33masked_multihead_attention_kernelItLi80ELi128ELi2ELi16ELi128ELb1ELb1EEEv26Multihead_attention_paramsIT_XT5_EE --------------------------
	.section	.nv.constant0._ZN4mmha33masked_multihead_attention_kernelItLi80ELi128ELi2ELi16ELi128ELb1ELb1EEEv26Multihead_attention_paramsIT_XT5_EE,"a",@progbits
	.sectionflags	@""
	.align	4
.nv.constant0._ZN4mmha33masked_multihead_attention_kernelItLi80ELi128ELi2ELi16ELi128ELb1ELb1EEEv26Multihead_attention_paramsIT_XT5_EE:
	.zero		824


//--------------------- .nv.constant0._ZN4mmha33masked_multihead_attention_kernelItLi80ELi128ELi4ELi16ELi64ELb1ELb1EEEv26Multihead_attention_paramsIT_XT5_EE --------------------------
	.section	.nv.constant0._ZN4mmha33masked_multihead_attention_kernelItLi80ELi128ELi4ELi16ELi64ELb1ELb1EEEv26Multihead_attention_paramsIT_XT5_EE,"a",@progbits
	.sectionflags	@""
	.align	4
.nv.constant0._ZN4mmha33masked_multihead_attention_kernelItLi80ELi128ELi4ELi16ELi64ELb1ELb1EEEv26Multihead_attention_paramsIT_XT5_EE:
	.zero		824


//--------------------- .nv.constant0._ZN4mmha33masked_multihead_attention_kernelItLi80ELi128ELi1ELi16ELi256ELb1ELb0EEEv26Multihead_attention_paramsIT_XT5_EE --------------------------
	.section	.nv.constant0._ZN4mmha33masked_multihead_attention_kernelItLi80ELi128ELi1ELi16ELi256ELb1ELb0EEEv26Multihead_attention_paramsIT_XT5_EE,"a",@progbits
	.sectionflags	@""
	.align	4
.nv.constant0._ZN4mmha33masked_multihead_attention_kernelItLi80ELi128ELi1ELi16ELi256ELb1ELb0EEEv26Multihead_attention_paramsIT_XT5_EE:
	.zero		824


//--------------------- .nv.constant0._ZN4mmha33masked_multihead_attention_kernelItLi80ELi128ELi2ELi16ELi128ELb1ELb0EEEv26Multihead_attention_paramsIT_XT5_EE --------------------------
	.section	.nv.constant0._ZN4mmha33masked_multihead_attention_kernelItLi80ELi128ELi2ELi16ELi128ELb1ELb0EEEv26Multihead_attention_paramsIT_XT5_EE,"a",@progbits
	.sectionflags	@""
	.align	4
.nv.constant0._ZN4mmha33masked_multihead_attention_kernelItLi80ELi128ELi2ELi16ELi128ELb1ELb0EEEv26Multihead_attention_paramsIT_XT5_EE:
	.zero		824


//--------------------- .nv.constant0._ZN4mmha33masked_multihead_attention_kernelItLi80ELi128ELi4ELi16ELi64ELb1ELb0EEEv26Multihead_attention_paramsIT_XT5_EE --------------------------
	.section	.nv.constant0._ZN4mmha33masked_multihead_attention_kernelItLi80ELi128ELi4ELi16ELi64ELb1ELb0EEEv26Multihead_attention_paramsIT_XT5_EE,"a",@progbits
	.sectionflags	@""
	.align	4
.nv.constant0._ZN4mmha33masked_multihead_attention_kernelItLi80ELi128ELi4ELi16ELi64ELb1ELb0EEEv26Multihead_attention_paramsIT_XT5_EE:
	.zero		824


//--------------------- .nv.constant0._ZN4mmha33masked_multihead_attention_kernelIfLi80ELi128ELi1ELi32ELi256ELb1ELb1EEEv26Multihead_attention_paramsIT_XT5_EE --------------------------
	.section	.nv.constant0._ZN4mmha33masked_multihead_attention_kernelIfLi80ELi128ELi1ELi32ELi256ELb1ELb1EEEv26Multihead_attention_paramsIT_XT5_EE,"a",@progbits
	.sectionflags	@""
	.align	4
.nv.constant0._ZN4mmha33masked_multihead_attention_kernelIfLi80ELi128ELi1ELi32ELi256ELb1ELb1EEEv26Multihead_attention_paramsIT_XT5_EE:
	.zero		824


//--------------------- .nv.constant0._ZN4mmha33masked_multihead_attention_kernelIfLi80ELi128ELi2ELi32ELi128ELb1ELb1EEEv26Multihead_attention_paramsIT_XT5_EE --------------------------
	.section	.nv.constant0._ZN4mmha33masked_multihead_attention_kernelIfLi80ELi128ELi2ELi32ELi128ELb1ELb1EEEv26Multihead_attention_paramsIT_XT5_EE,"a",@progbits
	.sectionflags	@""
	.align	4
.nv.constant0._ZN4mmha33masked_multihead_attention_kernelIfLi80ELi128ELi2ELi32ELi128ELb1ELb1EEEv26Multihead_attention_paramsIT_XT5_EE:
	.zero		824


//--------------------- .nv.constant0._ZN4mmha33masked_multihead_attention_kernelIfLi80ELi128ELi4ELi32ELi64ELb1ELb1EEEv26Multihead_attention_paramsIT_XT5_EE --------------------------
	.section	.nv.constant0._ZN4mmha33masked_multihead_attention_kernelIfLi80ELi128ELi4ELi32ELi64ELb1ELb1EEEv26Multihead_attention_paramsIT_XT5_EE,"a",@progbits
	.sectionflags	@""
	.align	4
.nv.constant0._ZN4mmha33masked_multihead_attention_kernelIfLi80ELi128ELi4ELi32ELi64ELb1ELb1EEEv26Multihead_attention_paramsIT_XT5_EE:
	.zero		824


//--------------------- .nv.constant0._ZN4mmha33masked_multihead_attention_kernelIfLi80ELi128ELi1ELi32ELi256ELb1ELb0EEEv26Multihead_attention_paramsIT_XT5_EE --------------------------
	.section	.nv.constant0._ZN4mmha33masked_multihead_attention_kernelIfLi80ELi128ELi1ELi32ELi256ELb1ELb0EEEv26Multihead_attention_paramsIT_XT5_EE,"a",@progbits
	.sectionflags	@""
	.align	4
.nv.constant0._ZN4mmha33masked_multihead_attention_kernelIfLi80ELi128ELi1ELi32ELi256ELb1ELb0EEEv26Multihead_attention_paramsIT_XT5_EE:
	.zero		824


//--------------------- .nv.constant0._ZN4mmha33masked_multihead_attention_kernelIfLi80ELi128ELi2ELi32ELi128ELb1ELb0EEEv26Multihead_attention_paramsIT_XT5_EE --------------------------
	.section	.nv.constant0._ZN4mmha33masked_multihead_attention_kernelIfLi80ELi128ELi2ELi32ELi128ELb1ELb0EEEv26Multihead_attention_paramsIT_XT5_EE,"a",@progbits
	.sectionflags	@""
	.align	4
.nv.constant0._ZN4mmha33masked_multihead_attention_kernelIfLi80ELi128ELi2ELi32ELi128ELb1ELb0EEEv26Multihead_attention_paramsIT_XT5_EE:
	.zero		824


//--------------------- .nv.constant0._ZN4mmha33masked_multihead_attention_kernelIfLi80ELi128ELi4ELi32ELi64ELb1ELb0EEEv26Multihead_attention_paramsIT_XT5_EE --------------------------
	.section	.nv.constant0._ZN4mmha33masked_multihead_attention_kernelIfLi80ELi128ELi4ELi32ELi64ELb1ELb0EEEv26Multihead_attention_paramsIT_XT5_EE,"a",@progbits
	.sectionflags	@""
	.align	4
.nv.constant0._ZN4mmha33masked_multihead_attention_kernelIfLi80ELi128ELi4ELi32ELi64ELb1ELb0EEEv26Multihead_attention_paramsIT_XT5_EE:
	.zero		824


//--------------------- .nv.constant0._ZN4mmha33masked_multihead_attention_kernelItLi80ELi128ELi1ELi16ELi256ELb0ELb1EEEv26Multihead_attention_paramsIT_XT5_EE --------------------------
	.section	.nv.constant0._ZN4mmha33masked_multihead_attention_kernelItLi80ELi128ELi1ELi16ELi256ELb0ELb1EEEv26Multihead_attention_paramsIT_XT5_EE,"a",@progbits
	.sectionflags	@""
	.align	4
.nv.constant0._ZN4mmha33masked_multihead_attention_kernelItLi80ELi128ELi1ELi16ELi256ELb0ELb1EEEv26Multihead_attention_paramsIT_XT5_EE:
	.zero		824


//--------------------- .nv.constant0._ZN4mmha33masked_multihead_attention_kernelItLi80ELi128ELi2ELi16ELi128ELb0ELb1EEEv26Multihead_attention_paramsIT_XT5_EE --------------------------
	.section	.nv.constant0._ZN4mmha33masked_multihead_attention_kernelItLi80ELi128ELi2ELi16ELi128ELb0ELb1EEEv26Multihead_attention_paramsIT_XT5_EE,"a",@progbits
	.sectionflags	@""
	.align	4
.nv.constant0._ZN4mmha33masked_multihead_attention_kernelItLi80ELi128ELi2ELi16ELi128ELb0ELb1EEEv26Multihead_attention_paramsIT_XT5_EE:
	.zero		824


//--------------------- .nv.constant0._ZN4mmha33masked_multihead_attention_kernelItLi80ELi128ELi4ELi16ELi64ELb0ELb1EEEv26Multihead_attention_paramsIT_XT5_EE --------------------------
	.section	.nv.constant0._ZN4mmha33masked_multihead_attention_kernelItLi80ELi128ELi4ELi16ELi64ELb0ELb1EEEv26Multihead_attention_paramsIT_XT5_EE,"a",@progbits
	.sectionflags	@""
	.align	4
.nv.constant0._ZN4mmha33masked_multihead_attention_kernelItLi80ELi128ELi4ELi16ELi64ELb0ELb1EEEv26Multihead_attention_paramsIT_XT5_EE:
	.zero		824


//--------------------- .nv.constant0._ZN4mmha33masked_multihead_attention_kernelItLi80ELi128ELi1ELi16ELi256ELb0ELb0EEEv26Multihead_attention_paramsIT_XT5_EE --------------------------
	.section	.nv.constant0._ZN4mmha33masked_multihead_attention_kernelItLi80ELi128ELi1ELi16ELi256ELb0ELb0EEEv26Multihead_attention_paramsIT_XT5_EE,"a",@progbits
	.sectionflags	@""
	.align	4
.nv.constant0._ZN4mmha33masked_multihead_attention_kernelItLi80ELi128ELi1ELi16ELi256ELb0ELb0EEEv26Multihead_attention_paramsIT_XT5_EE:
	.zero		824


//--------------------- .nv.constant0._ZN4mmha33masked_multihead_attention_kernelItLi80ELi128ELi2ELi16ELi128ELb0ELb0EEEv26Multihead_attention_paramsIT_XT5_EE --------------------------
	.section	.nv.constant0._ZN4mmha33masked_multihead_attention_kernelItLi80ELi128ELi2ELi16ELi128ELb0ELb0EEEv26Multihead_attention_paramsIT_XT5_EE,"a",@progbits
	.sectionflags	@""
	.align	4
.nv.constant0._ZN4mmha33masked_multihead_attention_kernelItLi80ELi128ELi2ELi16ELi128ELb0ELb0EEEv26Multihead_attention_paramsIT_XT5_EE:
	.zero		824


//--------------------- .nv.constant0._ZN4mmha33masked_multihead_attention_kernelItLi80ELi128ELi4ELi16ELi64ELb0ELb0EEEv26Multihead_attention_paramsIT_XT5_EE --------------------------
	.section	.nv.constant0._ZN4mmha33masked_multihead_attention_kernelItLi80ELi128ELi4ELi16ELi64ELb0ELb0EEEv26Multihead_attention_paramsIT_XT5_EE,"a",@progbits
	.sectionflags	@""
	.align	4
.nv.constant0._ZN4mmha33masked_multihead_attention_kernelItLi80ELi128ELi4ELi16ELi64ELb0ELb0EEEv26Multihead_attention_paramsIT_XT5_EE:
	.zero		824


//--------------------- .nv.constant0._ZN4mmha33masked_multihead_attention_kernelIfLi80ELi128ELi1ELi32ELi256ELb0ELb1EEEv26Multihead_attention_paramsIT_XT5_EE --------------------------
	.section	.nv.constant0._ZN4mmha33masked_multihead_attention_kernelIfLi80ELi128ELi1ELi32ELi256ELb0ELb1EEEv26Multihead_attention_paramsIT_XT5_EE,"a",@progbits
	.sectionflags	@""
	.align	4
.nv.constant0._ZN4mmha33masked_multihead_attention_kernelIfLi80ELi128ELi1ELi32ELi256ELb0ELb1EEEv26Multihead_attention_paramsIT_XT5_EE:
	.zero		824


//--------------------- .nv.constant0._ZN4mmha33masked_multihead_attention_kernelIfLi80ELi128ELi2ELi32ELi128ELb0ELb1EEEv26Multihead_attention_paramsIT_XT5_EE --------------------------
	.section	.nv.constant0._ZN4mmha33masked_multihead_attention_kernelIfLi80ELi128ELi2ELi32ELi128ELb0ELb1EEEv26Multihead_attention_paramsIT_XT5_EE,"a",@progbits
	.sectionflags	@""
	.align	4
.nv.constant0._ZN4mmha33masked_multihead_attention_kernelIfLi80ELi128ELi2ELi32ELi128ELb0ELb1EEEv26Multihead_attention_paramsIT_XT5_EE:
	.zero		824


//--------------------- .nv.constant0._ZN4mmha33masked_multihead_attention_kernelIfLi80ELi128ELi4ELi32ELi64ELb0ELb1EEEv26Multihead_attention_paramsIT_XT5_EE --------------------------
	.section	.nv.constant0._ZN4mmha33masked_multihead_attention_kernelIfLi80ELi128ELi4ELi32ELi64ELb0ELb1EEEv26Multihead_attention_paramsIT_XT5_EE,"a",@progbits
	.sectionflags	@""
	.align	4
.nv.constant0._ZN4mmha33masked_multihead_attention_kernelIfLi80ELi128ELi4ELi32ELi64ELb0ELb1EEEv26Multihead_attention_paramsIT_XT5_EE:
	.zero		824


//--------------------- .nv.constant0._ZN4mmha33masked_multihead_attention_kernelIfLi80ELi128ELi1ELi32ELi256ELb0ELb0EEEv26Multihead_attention_paramsIT_XT5_EE --------------------------
	.section	.nv.constant0._ZN4mmha33masked_multihead_attention_kernelIfLi80ELi128ELi1ELi32ELi256ELb0ELb0EEEv26Multihead_attention_paramsIT_XT5_EE,"a",@progbits
	.sectionflags	@""
	.align	4
.nv.constant0._ZN4mmha33masked_multihead_attention_kernelIfLi80ELi128ELi1ELi32ELi256ELb0ELb0EEEv26Multihead_attention_paramsIT_XT5_EE:
	.zero		824


//--------------------- .nv.constant0._ZN4mmha33masked_multihead_attention_kernelIfLi80ELi128ELi2ELi32ELi128ELb0ELb0EEEv26Multihead_attention_paramsIT_XT5_EE --------------------------
	.section	.nv.constant0._ZN4mmha33masked_multihead_attention_kernelIfLi80ELi128ELi2ELi32ELi128ELb0ELb0EEEv26Multihead_attention_paramsIT_XT5_EE,"a",@progbits
	.sectionflags	@""
	.align	4
.nv.constant0._ZN4mmha33masked_multihead_attention_kernelIfLi80ELi128ELi2ELi32ELi128ELb0ELb0EEEv26Multihead_attention_paramsIT_XT5_EE:
	.zero		824


//--------------------- .nv.constant0._ZN4mmha33masked_multihead_attention_kernelIfLi80ELi128ELi4ELi32ELi64ELb0ELb0EEEv26Multihead_attention_paramsIT_XT5_EE --------------------------
	.section	.nv.constant0._ZN4mmha33masked_multihead_attention_kernelIfLi80ELi128ELi4ELi32ELi64ELb0ELb0EEEv26Multihead_attention_paramsIT_XT5_EE,"a",@progbits
	.sectionflags	@""
	.align	4
.nv.constant0._ZN4mmha33masked_multihead_attention_kernelIfLi80ELi128ELi4ELi32ELi64ELb0ELb0EEEv26Multihead_attention_paramsIT_XT5_EE:
	.zero		824


//--------------------- SYMBOLS --------------------------

	.type		.nv.reservedSmem.offset0,@object
	.size		.nv.reservedSmem.offset0,0x4
	.type		__assertfail,@function
